// auto-generated by cutlass_sweep.gemm — config: {"arch": "sm_100", "cluster_m": 1, "cluster_n": 2, "dtype": "int8", "stages": 0, "tile_k": 64, "tile_m": 128, "tile_n": 256}
#include "cutlass/cutlass.h"
#include "cutlass/gemm/collective/collective_builder.hpp"
#include "cutlass/gemm/device/gemm_universal_adapter.h"
#include "cutlass/gemm/kernel/gemm_universal.hpp"
#include "cutlass/epilogue/collective/collective_builder.hpp"

using ElemA = int8_t;
using ElemB = int8_t;
using ElemCD = int8_t;
using Acc  = int32_t;
using TileShape    = cute::Shape<cute::_128, cute::_256, cute::_64>;
using ClusterShape = cute::Shape<cute::_1, cute::_2, cute::_1>;

using CollectiveEpilogue = typename cutlass::epilogue::collective::CollectiveBuilder<
    cutlass::arch::Sm100, cutlass::arch::OpClassTensorOp,
    TileShape, ClusterShape,
    cutlass::epilogue::collective::EpilogueTileAuto,
    Acc, Acc,
    ElemCD, cutlass::layout::RowMajor, 128 / cutlass::sizeof_bits<ElemCD>::value,
    ElemCD, cutlass::layout::RowMajor, 128 / cutlass::sizeof_bits<ElemCD>::value,
    cutlass::epilogue::collective::EpilogueScheduleAuto
  >::CollectiveOp;

using CollectiveMainloop = typename cutlass::gemm::collective::CollectiveBuilder<
    cutlass::arch::Sm100, cutlass::arch::OpClassTensorOp,
    ElemA, cutlass::layout::RowMajor, 128 / cutlass::sizeof_bits<ElemA>::value,
    ElemB, cutlass::layout::ColumnMajor, 128 / cutlass::sizeof_bits<ElemB>::value,
    Acc,
    TileShape, ClusterShape,
    cutlass::gemm::collective::StageCountAutoCarveout<static_cast<int>(sizeof(typename CollectiveEpilogue::SharedStorage))>,
    cutlass::gemm::collective::KernelScheduleAuto
  >::CollectiveOp;

using GemmKernel = cutlass::gemm::kernel::GemmUniversal<
    cute::Shape<int,int,int,int>,
    CollectiveMainloop,
    CollectiveEpilogue
>;
using Gemm = cutlass::gemm::device::GemmUniversalAdapter<GemmKernel>;

// Force the device kernel symbol into the cubin without needing a host main.
auto* _anchor = &cutlass::device_kernel<GemmKernel>;


// ===== COMPILED SASS (sm_100a) =====

	.target	sm_100a

	.elftype	@"ET_EXEC"


//--------------------- .note.nv.tkinfo           --------------------------
	.section	.note.nv.tkinfo,"",@"SHT_NOTE"
	.sectionflags	@"SHF_NOTE_NV_TKINFO"
	.tkinfo
        /*0018*/ 	.word	0x00000002
        /*0030*/ 	.string	""
        /*0030*/ 	.string	"ptxas"
        /*0030*/ 	.string	"Cuda compilation tools, release 13.0, V13.0.88"
        /*0030*/ 	.string	"Build cuda_13.0.r13.0/compiler.36424714_0"
        /*0030*/ 	.string	"-arch sm_100a -m 64 "



//--------------------- .note.nv.cuinfo           --------------------------
	.section	.note.nv.cuinfo,"",@"SHT_NOTE"
	.sectionflags	@"SHF_NOTE_NV_CUINFO"
        /*0018*/ 	.short	0x0002
        /*001a*/ 	.short	0x0064
        /*001c*/ 	.short	0x0082
	.zero		2


//--------------------- .nv.info                  --------------------------
	.section	.nv.info,"",@"SHT_CUDA_INFO"
	.align	4


	//----- nvinfo : EIATTR_REGCOUNT
	.align		4
        /*0000*/ 	.byte	0x04, 0x2f
        /*0002*/ 	.short	(.L_20 - .L_19)
	.align		4
.L_19:
        /*0004*/ 	.word	index@(_ZN7cutlass13device_kernelINS_4gemm6kernel13GemmUniversalIN4cute5tupleIJiiiiEEENS1_10collective13CollectiveMmaINS1_35MainloopSm100TmaUmmaWarpSpecializedILi7ELi2ELi2ENS5_IJNS4_1CILi1EEENSA_ILi2EEESB_EEEEENS5_IJNSA_ILi128EEENSA_ILi256EEENSA_ILi64EEEEEEaNS5_IJlSB_lEEEaSJ_NS4_8TiledMMAINS4_8MMA_AtomIJNS4_15SM100_MMA_S8_SSIaaiLi128ELi256ELNS4_4UMMA5MajorE0ELSO_0ELNSN_8SaturateE0EEEEEENS4_6LayoutINS5_IJSB_SB_SB_EEENS5_IJNSA_ILi0EEESU_SU_EEEEENS5_IJNS4_10UnderscoreESX_SX_EEEEENS4_23SM90_TMA_LOAD_MULTICASTENS4_14ComposedLayoutINS4_7SwizzleILi2ELi4ELi3EEENS4_18smem_ptr_flag_bitsILi8EEENSS_INS5_IJNSA_ILi8EEESH_EEENS5_IJSH_SB_EEEEEEEvNS4_8identityENS4_13SM90_TMA_LOADES1A_vS1B_EENS_8epilogue10collective18CollectiveEpilogueINS1E_23Sm100TmaWarpSpecializedILi4ELi2ELi64ELb0ELb0EEEJSI_NS5_IJNSS_ISF_SB_EENSS_ISH_SB_EEEEEaSJ_aSJ_NS1E_6fusion15FusionCallbacksIS1I_NS1M_17LinearCombinationIaiaiLNS_15FloatRoundStyleE2EEESI_S1L_JEEENS4_5SM1004TMEM4LOAD26SM100_TMEM_LOAD_32dp32b64xES1C_S1A_NS4_39AutoVectorizingCopyWithAssumedAlignmentILi128EEENS4_14SM90_TMA_STOREES1A_S1X_S1X_EEEvvEEEEvNT_6ParamsE)
        /*0008*/ 	.word	0x000000a6


	//----- nvinfo : EIATTR_FRAME_SIZE
	.align		4
.L_20:
        /*000c*/ 	.byte	0x04, 0x11
        /*000e*/ 	.short	(.L_22 - .L_21)
	.align		4
.L_21:
        /*0010*/ 	.word	index@($__internal_2_$__cuda_sm10x_tcgen05_guardrail_trap_unallocated_columns_being_dealloced)
        /*0014*/ 	.word	0x00000000


	//----- nvinfo : EIATTR_FRAME_SIZE
	.align		4
.L_22:
        /*0018*/ 	.byte	0x04, 0x11
        /*001a*/ 	.short	(.L_24 - .L_23)
	.align		4
.L_23:
        /*001c*/ 	.word	index@($__internal_1_$__cuda_sm10x_tcgen05_guardrail_trap_phase_invalid_during_alloc)
        /*0020*/ 	.word	0x00000000


	//----- nvinfo : EIATTR_FRAME_SIZE
	.align		4
.L_24:
        /*0024*/ 	.byte	0x04, 0x11
        /*0026*/ 	.short	(.L_26 - .L_25)
	.align		4
.L_25:
        /*0028*/ 	.word	index@($__internal_0_$__cuda_sm10x_tcgen05_guardrail_trap_col_being_dealloced_not_returned_by_alloc)
        /*002c*/ 	.word	0x00000000


	//----- nvinfo : EIATTR_FRAME_SIZE
	.align		4
.L_26:
        /*0030*/ 	.byte	0x04, 0x11
        /*0032*/ 	.short	(.L_28 - .L_27)
	.align		4
.L_27:
        /*0034*/ 	.word	index@(_ZN7cutlass13device_kernelINS_4gemm6kernel13GemmUniversalIN4cute5tupleIJiiiiEEENS1_10collective13CollectiveMmaINS1_35MainloopSm100TmaUmmaWarpSpecializedILi7ELi2ELi2ENS5_IJNS4_1CILi1EEENSA_ILi2EEESB_EEEEENS5_IJNSA_ILi128EEENSA_ILi256EEENSA_ILi64EEEEEEaNS5_IJlSB_lEEEaSJ_NS4_8TiledMMAINS4_8MMA_AtomIJNS4_15SM100_MMA_S8_SSIaaiLi128ELi256ELNS4_4UMMA5MajorE0ELSO_0ELNSN_8SaturateE0EEEEEENS4_6LayoutINS5_IJSB_SB_SB_EEENS5_IJNSA_ILi0EEESU_SU_EEEEENS5_IJNS4_10UnderscoreESX_SX_EEEEENS4_23SM90_TMA_LOAD_MULTICASTENS4_14ComposedLayoutINS4_7SwizzleILi2ELi4ELi3EEENS4_18smem_ptr_flag_bitsILi8EEENSS_INS5_IJNSA_ILi8EEESH_EEENS5_IJSH_SB_EEEEEEEvNS4_8identityENS4_13SM90_TMA_LOADES1A_vS1B_EENS_8epilogue10collective18CollectiveEpilogueINS1E_23Sm100TmaWarpSpecializedILi4ELi2ELi64ELb0ELb0EEEJSI_NS5_IJNSS_ISF_SB_EENSS_ISH_SB_EEEEEaSJ_aSJ_NS1E_6fusion15FusionCallbacksIS1I_NS1M_17LinearCombinationIaiaiLNS_15FloatRoundStyleE2EEESI_S1L_JEEENS4_5SM1004TMEM4LOAD26SM100_TMEM_LOAD_32dp32b64xES1C_S1A_NS4_39AutoVectorizingCopyWithAssumedAlignmentILi128EEENS4_14SM90_TMA_STOREES1A_S1X_S1X_EEEvvEEEEvNT_6ParamsE)
        /*0038*/ 	.word	0x00000000


	//----- nvinfo : EIATTR_MIN_STACK_SIZE
	.align		4
.L_28:
        /*003c*/ 	.byte	0x04, 0x12
        /*003e*/ 	.short	(.L_30 - .L_29)
	.align		4
.L_29:
        /*0040*/ 	.word	index@(_ZN7cutlass13device_kernelINS_4gemm6kernel13GemmUniversalIN4cute5tupleIJiiiiEEENS1_10collective13CollectiveMmaINS1_35MainloopSm100TmaUmmaWarpSpecializedILi7ELi2ELi2ENS5_IJNS4_1CILi1EEENSA_ILi2EEESB_EEEEENS5_IJNSA_ILi128EEENSA_ILi256EEENSA_ILi64EEEEEEaNS5_IJlSB_lEEEaSJ_NS4_8TiledMMAINS4_8MMA_AtomIJNS4_15SM100_MMA_S8_SSIaaiLi128ELi256ELNS4_4UMMA5MajorE0ELSO_0ELNSN_8SaturateE0EEEEEENS4_6LayoutINS5_IJSB_SB_SB_EEENS5_IJNSA_ILi0EEESU_SU_EEEEENS5_IJNS4_10UnderscoreESX_SX_EEEEENS4_23SM90_TMA_LOAD_MULTICASTENS4_14ComposedLayoutINS4_7SwizzleILi2ELi4ELi3EEENS4_18smem_ptr_flag_bitsILi8EEENSS_INS5_IJNSA_ILi8EEESH_EEENS5_IJSH_SB_EEEEEEEvNS4_8identityENS4_13SM90_TMA_LOADES1A_vS1B_EENS_8epilogue10collective18CollectiveEpilogueINS1E_23Sm100TmaWarpSpecializedILi4ELi2ELi64ELb0ELb0EEEJSI_NS5_IJNSS_ISF_SB_EENSS_ISH_SB_EEEEEaSJ_aSJ_NS1E_6fusion15FusionCallbacksIS1I_NS1M_17LinearCombinationIaiaiLNS_15FloatRoundStyleE2EEESI_S1L_JEEENS4_5SM1004TMEM4LOAD26SM100_TMEM_LOAD_32dp32b64xES1C_S1A_NS4_39AutoVectorizingCopyWithAssumedAlignmentILi128EEENS4_14SM90_TMA_STOREES1A_S1X_S1X_EEEvvEEEEvNT_6ParamsE)
        /*0044*/ 	.word	0x00000000
.L_30:


//--------------------- .nv.compat                --------------------------
	.section	.nv.compat,"",@"SHT_CUDA_COMPAT_INFO"
	.align	4
        /*0000*/ 	.byte	0x02, 0x09, 0x01, 0x00, 0x02, 0x02, 0x03, 0x00, 0x02, 0x05, 0x06, 0x00, 0x03, 0x07, 0x01, 0x01
        /*0010*/ 	.byte	0x02, 0x03, 0x01, 0x00, 0x02, 0x06, 0x01, 0x00, 0x04, 0x0b, 0x08, 0x00, 0x01, 0x00, 0x00, 0x00
        /*0020*/ 	.byte	0x00, 0x00, 0x00, 0x00


//--------------------- .nv.info._ZN7cutlass13device_kernelINS_4gemm6kernel13GemmUniversalIN4cute5tupleIJiiiiEEENS1_10collective13CollectiveMmaINS1_35MainloopSm100TmaUmmaWarpSpecializedILi7ELi2ELi2ENS5_IJNS4_1CILi1EEENSA_ILi2EEESB_EEEEENS5_IJNSA_ILi128EEENSA_ILi256EEENSA_ILi64EEEEEEaNS5_IJlSB_lEEEaSJ_NS4_8TiledMMAINS4_8MMA_AtomIJNS4_15SM100_MMA_S8_SSIaaiLi128ELi256ELNS4_4UMMA5MajorE0ELSO_0ELNSN_8SaturateE0EEEEEENS4_6LayoutINS5_IJSB_SB_SB_EEENS5_IJNSA_ILi0EEESU_SU_EEEEENS5_IJNS4_10UnderscoreESX_SX_EEEEENS4_23SM90_TMA_LOAD_MULTICASTENS4_14ComposedLayoutINS4_7SwizzleILi2ELi4ELi3EEENS4_18smem_ptr_flag_bitsILi8EEENSS_INS5_IJNSA_ILi8EEESH_EEENS5_IJSH_SB_EEEEEEEvNS4_8identityENS4_13SM90_TMA_LOADES1A_vS1B_EENS_8epilogue10collective18CollectiveEpilogueINS1E_23Sm100TmaWarpSpecializedILi4ELi2ELi64ELb0ELb0EEEJSI_NS5_IJNSS_ISF_SB_EENSS_ISH_SB_EEEEEaSJ_aSJ_NS1E_6fusion15FusionCallbacksIS1I_NS1M_17LinearCombinationIaiaiLNS_15FloatRoundStyleE2EEESI_S1L_JEEENS4_5SM1004TMEM4LOAD26SM100_TMEM_LOAD_32dp32b64xES1C_S1A_NS4_39AutoVectorizingCopyWithAssumedAlignmentILi128EEENS4_14SM90_TMA_STOREES1A_S1X_S1X_EEEvvEEEEvNT_6ParamsE --------------------------
	.section	.nv.info._ZN7cutlass13device_kernelINS_4gemm6kernel13GemmUniversalIN4cute5tupleIJiiiiEEENS1_10collective13CollectiveMmaINS1_35MainloopSm100TmaUmmaWarpSpecializedILi7ELi2ELi2ENS5_IJNS4_1CILi1EEENSA_ILi2EEESB_EEEEENS5_IJNSA_ILi128EEENSA_ILi256EEENSA_ILi64EEEEEEaNS5_IJlSB_lEEEaSJ_NS4_8TiledMMAINS4_8MMA_AtomIJNS4_15SM100_MMA_S8_SSIaaiLi128ELi256ELNS4_4UMMA5MajorE0ELSO_0ELNSN_8SaturateE0EEEEEENS4_6LayoutINS5_IJSB_SB_SB_EEENS5_IJNSA_ILi0EEESU_SU_EEEEENS5_IJNS4_10UnderscoreESX_SX_EEEEENS4_23SM90_TMA_LOAD_MULTICASTENS4_14ComposedLayoutINS4_7SwizzleILi2ELi4ELi3EEENS4_18smem_ptr_flag_bitsILi8EEENSS_INS5_IJNSA_ILi8EEESH_EEENS5_IJSH_SB_EEEEEEEvNS4_8identityENS4_13SM90_TMA_LOADES1A_vS1B_EENS_8epilogue10collective18CollectiveEpilogueINS1E_23Sm100TmaWarpSpecializedILi4ELi2ELi64ELb0ELb0EEEJSI_NS5_IJNSS_ISF_SB_EENSS_ISH_SB_EEEEEaSJ_aSJ_NS1E_6fusion15FusionCallbacksIS1I_NS1M_17LinearCombinationIaiaiLNS_15FloatRoundStyleE2EEESI_S1L_JEEENS4_5SM1004TMEM4LOAD26SM100_TMEM_LOAD_32dp32b64xES1C_S1A_NS4_39AutoVectorizingCopyWithAssumedAlignmentILi128EEENS4_14SM90_TMA_STOREES1A_S1X_S1X_EEEvvEEEEvNT_6ParamsE,"",@"SHT_CUDA_INFO"
	.sectionflags	@""
	.align	4


	//----- nvinfo : EIATTR_CUDA_API_VERSION
	.align		4
        /*0000*/ 	.byte	0x04, 0x37
        /*0002*/ 	.short	(.L_32 - .L_31)
.L_31:
        /*0004*/ 	.word	0x00000082


	//----- nvinfo : EIATTR_KPARAM_INFO
	.align		4
.L_32:
        /*0008*/ 	.byte	0x04, 0x17
        /*000a*/ 	.short	(.L_34 - .L_33)
.L_33:
        /*000c*/ 	.word	0x00000000
        /*0010*/ 	.short	0x0000
        /*0012*/ 	.short	0x0000
        /*0014*/ 	.byte	0x00, 0xf0, 0x01, 0x20


	//----- nvinfo : EIATTR_AT_ENTRY_FRAGMENTS
	.align		4
.L_34:
        /*0018*/ 	.byte	0x04, 0x4f
        /*001a*/ 	.short	(.L_36 - .L_35)


	//   ....[0]....
.L_35:
        /*001c*/ 	.word	0x00000006


	//----- nvinfo : EIATTR_RESERVED_SMEM_USED
	.align		4
.L_36:
        /*0020*/ 	.byte	0x01, 0x41
	.zero		2


	//----- nvinfo : EIATTR_SPARSE_MMA_MASK
	.align		4
        /*0024*/ 	.byte	0x03, 0x50
        /*0026*/ 	.short	0x0000


	//----- nvinfo : EIATTR_TCGEN05_1CTA_USED
	.align		4
        /*0028*/ 	.byte	0x01, 0x51
	.zero		2


	//----- nvinfo : EIATTR_MAXREG_COUNT
	.align		4
        /*002c*/ 	.byte	0x03, 0x1b
        /*002e*/ 	.short	0x00ff


	//----- nvinfo : EIATTR_NUM_BARRIERS
	.align		4
        /*0030*/ 	.byte	0x02, 0x4c
        /*0032*/ 	.byte	0x07
	.zero		1


	//----- nvinfo : EIATTR_EXTERNS
	.align		4
        /*0034*/ 	.byte	0x04, 0x0f
        /*0036*/ 	.short	(.L_38 - .L_37)


	//   ....[0]....
	.align		4
.L_37:
        /*0038*/ 	.word	index@(__assertfail)


	//----- nvinfo : EIATTR_MERCURY_ISA_VERSION
	.align		4
.L_38:
        /*003c*/ 	.byte	0x03, 0x5f
        /*003e*/ 	.short	0x0101


	//----- nvinfo : EIATTR_INT_WARP_WIDE_INSTR_OFFSETS
	.align		4
        /*0040*/ 	.byte	0x04, 0x31
        /*0042*/ 	.short	(.L_40 - .L_39)


	//   ....[0]....
.L_39:
        /*0044*/ 	.word	0x00003c70


	//   ....[1]....
        /*0048*/ 	.word	0x00003c90


	//   ....[2]....
        /*004c*/ 	.word	0x00003cc0


	//   ....[3]....
        /*0050*/ 	.word	0x00004800


	//   ....[4]....
        /*0054*/ 	.word	0x00004870


	//   ....[5]....
        /*0058*/ 	.word	0x00004950


	//   ....[6]....
        /*005c*/ 	.word	0x000049d0


	//   ....[7]....
        /*0060*/ 	.word	0x00004ad0


	//   ....[8]....
        /*0064*/ 	.word	0x00004b50


	//   ....[9]....
        /*0068*/ 	.word	0x00004c40


	//   ....[10]....
        /*006c*/ 	.word	0x00004cf0


	//----- nvinfo : EIATTR_COOP_GROUP_MASK_REGIDS
	.align		4
.L_40:
        /*0070*/ 	.byte	0x04, 0x29
        /*0072*/ 	.short	(.L_42 - .L_41)


	//   ....[0]....
.L_41:
        /*0074*/ 	.word	0xffffffff


	//   ....[1]....
        /*0078*/ 	.word	0xffffffff


	//   ....[2]....
        /*007c*/ 	.word	0xffffffff


	//   ....[3]....
        /*0080*/ 	.word	0xffffffff


	//   ....[4]....
        /*0084*/ 	.word	0xffffffff


	//   ....[5]....
        /*0088*/ 	.word	0xffffffff


	//   ....[6]....
        /*008c*/ 	.word	0xffffffff


	//   ....[7]....
        /*0090*/ 	.word	0xffffffff


	//   ....[8]....
        /*0094*/ 	.word	0xffffffff


	//   ....[9]....
        /*0098*/ 	.word	0xffffffff


	//   ....[10]....
        /*009c*/ 	.word	0xffffffff


	//   ....[11]....
        /*00a0*/ 	.word	0xffffffff


	//   ....[12]....
        /*00a4*/ 	.word	0xffffffff


	//   ....[13]....
        /*00a8*/ 	.word	0xffffffff


	//----- nvinfo : EIATTR_COOP_GROUP_INSTR_OFFSETS
	.align		4
.L_42:
        /*00ac*/ 	.byte	0x04, 0x28
        /*00ae*/ 	.short	(.L_44 - .L_43)


	//   ....[0]....
.L_43:
        /*00b0*/ 	.word	0x00000080


	//   ....[1]....
        /*00b4*/ 	.word	0x000004f0


	//   ....[2]....
        /*00b8*/ 	.word	0x00000700


	//   ....[3]....
        /*00bc*/ 	.word	0x000008a0


	//   ....[4]....
        /*00c0*/ 	.word	0x000009a0


	//   ....[5]....
        /*00c4*/ 	.word	0x00000b10


	//   ....[6]....
        /*00c8*/ 	.word	0x00000c70


	//   ....[7]....
        /*00cc*/ 	.word	0x00000e20


	//   ....[8]....
        /*00d0*/ 	.word	0x00002050


	//   ....[9]....
        /*00d4*/ 	.word	0x000030c0


	//   ....[10]....
        /*00d8*/ 	.word	0x000032d0


	//   ....[11]....
        /*00dc*/ 	.word	0x00003300


	//   ....[12]....
        /*00e0*/ 	.word	0x00003b50


	//   ....[13]....
        /*00e4*/ 	.word	0x00003d80


	//----- nvinfo : EIATTR_VRC_CTA_INIT_COUNT
	.align		4
.L_44:
        /*00e8*/ 	.byte	0x02, 0x4a
        /*00ea*/ 	.byte	0x80
	.zero		1


	//----- nvinfo : EIATTR_SYSCALL_OFFSETS
	.align		4
        /*00ec*/ 	.byte	0x04, 0x46
        /*00ee*/ 	.short	(.L_46 - .L_45)


	//   ....[0]....
.L_45:
        /*00f0*/ 	.word	0x00005960


	//   ....[1]....
        /*00f4*/ 	.word	0x00005aa0


	//   ....[2]....
        /*00f8*/ 	.word	0x00006330


	//   ....[3]....
        /*00fc*/ 	.word	0x00007930


	//   ....[4]....
        /*0100*/ 	.word	0x00008ed0


	//   ....[5]....
        /*0104*/ 	.word	0x0000a4a0


	//----- nvinfo : EIATTR_MBARRIER_INSTR_OFFSETS
	.align		4
.L_46:
        /*0108*/ 	.byte	0x04, 0x39
        /*010a*/ 	.short	(.L_48 - .L_47)


	//   ....[0]....
.L_47:
        /*010c*/ 	.word	0x00000610
        /*0110*/ 	.word	0x000000ff
        /*0114*/ 	.word	0x00000000
        /*0118*/ 	.short	0x0100
        /*011a*/ 	.byte	0x04
	.zero		1


	//   ....[1]....
        /*011c*/ 	.word	0x00000620
        /*0120*/ 	.word	0x000000ff
        /*0124*/ 	.word	0x00000038
        /*0128*/ 	.short	0x0100
        /*012a*/ 	.byte	0x04
	.zero		1


	//   ....[2]....
        /*012c*/ 	.word	0x00000630
        /*0130*/ 	.word	0x000000ff
        /*0134*/ 	.word	0x00000008
        /*0138*/ 	.short	0x0100
        /*013a*/ 	.byte	0x04
	.zero		1


	//   ....[3]....
        /*013c*/ 	.word	0x00000640
        /*0140*/ 	.word	0x000000ff
        /*0144*/ 	.word	0x00000040
        /*0148*/ 	.short	0x0100
        /*014a*/ 	.byte	0x04
	.zero		1


	//   ....[4]....
        /*014c*/ 	.word	0x00000650
        /*0150*/ 	.word	0x000000ff
        /*0154*/ 	.word	0x00000010
        /*0158*/ 	.short	0x0100
        /*015a*/ 	.byte	0x04
	.zero		1


	//   ....[5]....
        /*015c*/ 	.word	0x00000660
        /*0160*/ 	.word	0x000000ff
        /*0164*/ 	.word	0x00000048
        /*0168*/ 	.short	0x0100
        /*016a*/ 	.byte	0x04
	.zero		1


	//   ....[6]....
        /*016c*/ 	.word	0x00000670
        /*0170*/ 	.word	0x000000ff
        /*0174*/ 	.word	0x00000018
        /*0178*/ 	.short	0x0100
        /*017a*/ 	.byte	0x04
	.zero		1


	//   ....[7]....
        /*017c*/ 	.word	0x00000680
        /*0180*/ 	.word	0x000000ff
        /*0184*/ 	.word	0x00000050
        /*0188*/ 	.short	0x0100
        /*018a*/ 	.byte	0x04
	.zero		1


	//   ....[8]....
        /*018c*/ 	.word	0x00000690
        /*0190*/ 	.word	0x000000ff
        /*0194*/ 	.word	0x00000020
        /*0198*/ 	.short	0x0100
        /*019a*/ 	.byte	0x04
	.zero		1


	//   ....[9]....
        /*019c*/ 	.word	0x000006a0
        /*01a0*/ 	.word	0x000000ff
        /*01a4*/ 	.word	0x00000058
        /*01a8*/ 	.short	0x0100
        /*01aa*/ 	.byte	0x04
	.zero		1


	//   ....[10]....
        /*01ac*/ 	.word	0x000006b0
        /*01b0*/ 	.word	0x000000ff
        /*01b4*/ 	.word	0x00000028
        /*01b8*/ 	.short	0x0100
        /*01ba*/ 	.byte	0x04
	.zero		1


	//   ....[11]....
        /*01bc*/ 	.word	0x000006c0
        /*01c0*/ 	.word	0x000000ff
        /*01c4*/ 	.word	0x00000060
        /*01c8*/ 	.short	0x0100
        /*01ca*/ 	.byte	0x04
	.zero		1


	//   ....[12]....
        /*01cc*/ 	.word	0x000006d0
        /*01d0*/ 	.word	0x000000ff
        /*01d4*/ 	.word	0x00000030
        /*01d8*/ 	.short	0x0100
        /*01da*/ 	.byte	0x04
	.zero		1


	//   ....[13]....
        /*01dc*/ 	.word	0x000006e0
        /*01e0*/ 	.word	0x000000ff
        /*01e4*/ 	.word	0x00000068
        /*01e8*/ 	.short	0x0100
        /*01ea*/ 	.byte	0x04
	.zero		1


	//   ....[14]....
        /*01ec*/ 	.word	0x00000810
        /*01f0*/ 	.word	0x000000ff
        /*01f4*/ 	.word	0x00000070
        /*01f8*/ 	.short	0x0100
        /*01fa*/ 	.byte	0x04
	.zero		1


	//   ....[15]....
        /*01fc*/ 	.word	0x00000820
        /*0200*/ 	.word	0x000000ff
        /*0204*/ 	.word	0x00000090
        /*0208*/ 	.short	0x0100
        /*020a*/ 	.byte	0x04
	.zero		1


	//   ....[16]....
        /*020c*/ 	.word	0x00000830
        /*0210*/ 	.word	0x000000ff
        /*0214*/ 	.word	0x00000078
        /*0218*/ 	.short	0x0100
        /*021a*/ 	.byte	0x04
	.zero		1


	//   ....[17]....
        /*021c*/ 	.word	0x00000840
        /*0220*/ 	.word	0x000000ff
        /*0224*/ 	.word	0x00000098
        /*0228*/ 	.short	0x0100
        /*022a*/ 	.byte	0x04
	.zero		1


	//   ....[18]....
        /*022c*/ 	.word	0x00000850
        /*0230*/ 	.word	0x000000ff
        /*0234*/ 	.word	0x00000080
        /*0238*/ 	.short	0x0100
        /*023a*/ 	.byte	0x04
	.zero		1


	//   ....[19]....
        /*023c*/ 	.word	0x00000860
        /*0240*/ 	.word	0x000000ff
        /*0244*/ 	.word	0x000000a0
        /*0248*/ 	.short	0x0100
        /*024a*/ 	.byte	0x04
	.zero		1


	//   ....[20]....
        /*024c*/ 	.word	0x00000870
        /*0250*/ 	.word	0x000000ff
        /*0254*/ 	.word	0x00000088
        /*0258*/ 	.short	0x0100
        /*025a*/ 	.byte	0x04
	.zero		1


	//   ....[21]....
        /*025c*/ 	.word	0x00000880
        /*0260*/ 	.word	0x000000ff
        /*0264*/ 	.word	0x000000a8
        /*0268*/ 	.short	0x0100
        /*026a*/ 	.byte	0x04
	.zero		1


	//   ....[22]....
        /*026c*/ 	.word	0x00000970
        /*0270*/ 	.word	0x000000ff
        /*0274*/ 	.word	0x000000b0
        /*0278*/ 	.short	0x0100
        /*027a*/ 	.byte	0x06
	.zero		1


	//   ....[23]....
        /*027c*/ 	.word	0x00000980
        /*0280*/ 	.word	0x000000ff
        /*0284*/ 	.word	0x000000b8
        /*0288*/ 	.short	0x0100
        /*028a*/ 	.byte	0x06
	.zero		1


	//   ....[24]....
        /*028c*/ 	.word	0x00000ac0
        /*0290*/ 	.word	0x000000ff
        /*0294*/ 	.word	0x000000c0
        /*0298*/ 	.short	0x0100
        /*029a*/ 	.byte	0x06
	.zero		1


	//   ....[25]....
        /*029c*/ 	.word	0x00000ad0
        /*02a0*/ 	.word	0x000000ff
        /*02a4*/ 	.word	0x000000d0
        /*02a8*/ 	.short	0x0100
        /*02aa*/ 	.byte	0x06
	.zero		1


	//   ....[26]....
        /*02ac*/ 	.word	0x00000ae0
        /*02b0*/ 	.word	0x000000ff
        /*02b4*/ 	.word	0x000000c8
        /*02b8*/ 	.short	0x0100
        /*02ba*/ 	.byte	0x06
	.zero		1


	//   ....[27]....
        /*02bc*/ 	.word	0x00000af0
        /*02c0*/ 	.word	0x000000ff
        /*02c4*/ 	.word	0x000000d8
        /*02c8*/ 	.short	0x0100
        /*02ca*/ 	.byte	0x06
	.zero		1


	//   ....[28]....
        /*02cc*/ 	.word	0x00000c20
        /*02d0*/ 	.word	0x000000ff
        /*02d4*/ 	.word	0x000000e0
        /*02d8*/ 	.short	0x0100
        /*02da*/ 	.byte	0x04
	.zero		1


	//   ....[29]....
        /*02dc*/ 	.word	0x00000c30
        /*02e0*/ 	.word	0x000000ff
        /*02e4*/ 	.word	0x000000f0
        /*02e8*/ 	.short	0x0100
        /*02ea*/ 	.byte	0x04
	.zero		1


	//   ....[30]....
        /*02ec*/ 	.word	0x00000c40
        /*02f0*/ 	.word	0x000000ff
        /*02f4*/ 	.word	0x000000e8
        /*02f8*/ 	.short	0x0100
        /*02fa*/ 	.byte	0x04
	.zero		1


	//   ....[31]....
        /*02fc*/ 	.word	0x00000c50
        /*0300*/ 	.word	0x000000ff
        /*0304*/ 	.word	0x000000f8
        /*0308*/ 	.short	0x0100
        /*030a*/ 	.byte	0x04
	.zero		1


	//   ....[32]....
        /*030c*/ 	.word	0x00000d40
        /*0310*/ 	.word	0x000000ff
        /*0314*/ 	.word	0x00000100
        /*0318*/ 	.short	0x0100
        /*031a*/ 	.byte	0x04
	.zero		1


	//   ....[33]....
        /*031c*/ 	.word	0x00000d50
        /*0320*/ 	.word	0x000000ff
        /*0324*/ 	.word	0x00000110
        /*0328*/ 	.short	0x0100
        /*032a*/ 	.byte	0x04
	.zero		1


	//   ....[34]....
        /*032c*/ 	.word	0x00000d60
        /*0330*/ 	.word	0x000000ff
        /*0334*/ 	.word	0x00000108
        /*0338*/ 	.short	0x0100
        /*033a*/ 	.byte	0x04
	.zero		1


	//   ....[35]....
        /*033c*/ 	.word	0x00000d70
        /*0340*/ 	.word	0x000000ff
        /*0344*/ 	.word	0x00000118
        /*0348*/ 	.short	0x0100
        /*034a*/ 	.byte	0x04
	.zero		1


	//   ....[36]....
        /*034c*/ 	.word	0x000018d0
        /*0350*/ 	.word	0x00000003
        /*0354*/ 	.word	0x00000110
        /*0358*/ 	.short	0x010a
        /*035a*/ 	.byte	0xff
	.zero		1


	//   ....[37]....
        /*035c*/ 	.word	0x00001900
        /*0360*/ 	.word	0x00000003
        /*0364*/ 	.word	0x00000100
        /*0368*/ 	.short	0x0101
        /*036a*/ 	.byte	0xff
	.zero		1


	//   ....[38]....
        /*036c*/ 	.word	0x000019d0
        /*0370*/ 	.word	0x000000ff
        /*0374*/ 	.word	0x00000038
        /*0378*/ 	.short	0x010a
        /*037a*/ 	.byte	0x04
	.zero		1


	//   ....[39]....
        /*037c*/ 	.word	0x00001a50
        /*0380*/ 	.word	0x000000ff
        /*0384*/ 	.word	0x00000038
        /*0388*/ 	.short	0x010a
        /*038a*/ 	.byte	0x21
	.zero		1


	//   ....[40]....
        /*038c*/ 	.word	0x00001be0
        /*0390*/ 	.word	0x000000ff
        /*0394*/ 	.word	0x00000038
        /*0398*/ 	.short	0x010a
        /*039a*/ 	.byte	0x08
	.zero		1


	//   ....[41]....
        /*039c*/ 	.word	0x00001d00
        /*03a0*/ 	.word	0x000000ff
        /*03a4*/ 	.word	0x000000b8
        /*03a8*/ 	.short	0x0101
        /*03aa*/ 	.byte	0x06
	.zero		1


	//   ....[42]....
        /*03ac*/ 	.word	0x00001d20
        /*03b0*/ 	.word	0x000000ff
        /*03b4*/ 	.word	0x00000038
        /*03b8*/ 	.short	0x010a
        /*03ba*/ 	.byte	0x04
	.zero		1


	//   ....[43]....
        /*03bc*/ 	.word	0x00001da0
        /*03c0*/ 	.word	0x000000ff
        /*03c4*/ 	.word	0x00000038
        /*03c8*/ 	.short	0x010a
        /*03ca*/ 	.byte	0x11
	.zero		1


	//   ....[44]....
        /*03cc*/ 	.word	0x00001f30
        /*03d0*/ 	.word	0x000000ff
        /*03d4*/ 	.word	0x00000038
        /*03d8*/ 	.short	0x010a
        /*03da*/ 	.byte	0x07
	.zero		1


	//   ....[45]....
        /*03dc*/ 	.word	0x00002080
        /*03e0*/ 	.word	0x00000003
        /*03e4*/ 	.word	0x000000c0
        /*03e8*/ 	.short	0x010a
        /*03ea*/ 	.byte	0xff
	.zero		1


	//   ....[46]....
        /*03ec*/ 	.word	0x000021d0
        /*03f0*/ 	.word	0x00000000
        /*03f4*/ 	.word	0x00000000
        /*03f8*/ 	.short	0x0101
        /*03fa*/ 	.byte	0xff
	.zero		1


	//   ....[47]....
        /*03fc*/ 	.word	0x00002790
        /*0400*/ 	.word	0x000000ff
        /*0404*/ 	.word	0x00000000
        /*0408*/ 	.short	0x010a
        /*040a*/ 	.byte	0x04
	.zero		1


	//   ....[48]....
        /*040c*/ 	.word	0x00002820
        /*0410*/ 	.word	0x000000ff
        /*0414*/ 	.word	0x00000000
        /*0418*/ 	.short	0x010a
        /*041a*/ 	.byte	0x05
	.zero		1


	//   ....[49]....
        /*041c*/ 	.word	0x000028b0
        /*0420*/ 	.word	0x000000ff
        /*0424*/ 	.word	0x00000000
        /*0428*/ 	.short	0x010a
        /*042a*/ 	.byte	0x05
	.zero		1


	//   ....[50]....
        /*042c*/ 	.word	0x00002940
        /*0430*/ 	.word	0x000000ff
        /*0434*/ 	.word	0x00000000
        /*0438*/ 	.short	0x010a
        /*043a*/ 	.byte	0x05
	.zero		1


	//   ....[51]....
        /*043c*/ 	.word	0x000029d0
        /*0440*/ 	.word	0x000000ff
        /*0444*/ 	.word	0x00000000
        /*0448*/ 	.short	0x010a
        /*044a*/ 	.byte	0x05
	.zero		1


	//   ....[52]....
        /*044c*/ 	.word	0x00002a60
        /*0450*/ 	.word	0x000000ff
        /*0454*/ 	.word	0x00000000
        /*0458*/ 	.short	0x010a
        /*045a*/ 	.byte	0x05
	.zero		1


	//   ....[53]....
        /*045c*/ 	.word	0x00002b00
        /*0460*/ 	.word	0x00000000
        /*0464*/ 	.word	0x00000000
        /*0468*/ 	.short	0x010a
        /*046a*/ 	.byte	0xff
	.zero		1


	//   ....[54]....
        /*046c*/ 	.word	0x00002c20
        /*0470*/ 	.word	0x00000002
        /*0474*/ 	.word	0x00000100
        /*0478*/ 	.short	0x010a
        /*047a*/ 	.byte	0xff
	.zero		1


	//   ....[55]....
        /*047c*/ 	.word	0x00002c80
        /*0480*/ 	.word	0x00000004
        /*0484*/ 	.word	0x00000000
        /*0488*/ 	.short	0x0101
        /*048a*/ 	.byte	0xff
	.zero		1


	//   ....[56]....
        /*048c*/ 	.word	0x00002ca0
        /*0490*/ 	.word	0x000000ff
        /*0494*/ 	.word	0x000000d0
        /*0498*/ 	.short	0x010a
        /*049a*/ 	.byte	0x04
	.zero		1


	//   ....[57]....
        /*049c*/ 	.word	0x00002dc0
        /*04a0*/ 	.word	0x00000002
        /*04a4*/ 	.word	0x000000c0
        /*04a8*/ 	.short	0x010a
        /*04aa*/ 	.byte	0xff
	.zero		1


	//   ....[58]....
        /*04ac*/ 	.word	0x00002ed0
        /*04b0*/ 	.word	0x00000002
        /*04b4*/ 	.word	0x00000000
        /*04b8*/ 	.short	0x0101
        /*04ba*/ 	.byte	0xff
	.zero		1


	//   ....[59]....
        /*04bc*/ 	.word	0x00002f60
        /*04c0*/ 	.word	0x000000ff
        /*04c4*/ 	.word	0x000000d0
        /*04c8*/ 	.short	0x0106
        /*04ca*/ 	.byte	0x04
	.zero		1


	//   ....[60]....
        /*04cc*/ 	.word	0x00002f80
        /*04d0*/ 	.word	0x000000ff
        /*04d4*/ 	.word	0x000000d0
        /*04d8*/ 	.short	0x010a
        /*04da*/ 	.byte	0x04
	.zero		1


	//   ....[61]....
        /*04dc*/ 	.word	0x00003010
        /*04e0*/ 	.word	0x000000ff
        /*04e4*/ 	.word	0x000000d0
        /*04e8*/ 	.short	0x0106
        /*04ea*/ 	.byte	0x07
	.zero		1


	//   ....[62]....
        /*04ec*/ 	.word	0x00003050
        /*04f0*/ 	.word	0x00000000
        /*04f4*/ 	.word	0x000000d0
        /*04f8*/ 	.short	0x010a
        /*04fa*/ 	.byte	0xff
	.zero		1


	//   ....[63]....
        /*04fc*/ 	.word	0x00003560
        /*0500*/ 	.word	0x00000000
        /*0504*/ 	.word	0x000000c0
        /*0508*/ 	.short	0x010a
        /*050a*/ 	.byte	0xff
	.zero		1


	//   ....[64]....
        /*050c*/ 	.word	0x00003670
        /*0510*/ 	.word	0x00000003
        /*0514*/ 	.word	0x00000000
        /*0518*/ 	.short	0x0101
        /*051a*/ 	.byte	0xff
	.zero		1


	//   ....[65]....
        /*051c*/ 	.word	0x00003680
        /*0520*/ 	.word	0x000000ff
        /*0524*/ 	.word	0x00000000
        /*0528*/ 	.short	0x010a
        /*052a*/ 	.byte	0x04
	.zero		1


	//   ....[66]....
        /*052c*/ 	.word	0x000036a0
        /*0530*/ 	.word	0x000000ff
        /*0534*/ 	.word	0x000000f0
        /*0538*/ 	.short	0x010a
        /*053a*/ 	.byte	0x16
	.zero		1


	//   ....[67]....
        /*053c*/ 	.word	0x00003770
        /*0540*/ 	.word	0x000000ff
        /*0544*/ 	.word	0x00000000
        /*0548*/ 	.short	0x010a
        /*054a*/ 	.byte	0x05
	.zero		1


	//   ....[68]....
        /*054c*/ 	.word	0x000038b0
        /*0550*/ 	.word	0x000000ff
        /*0554*/ 	.word	0x00000000
        /*0558*/ 	.short	0x010a
        /*055a*/ 	.byte	0x04
	.zero		1


	//   ....[69]....
        /*055c*/ 	.word	0x00003aa0
        /*0560*/ 	.word	0x000000ff
        /*0564*/ 	.word	0x00000000
        /*0568*/ 	.short	0x010a
        /*056a*/ 	.byte	0x04
	.zero		1


	//   ....[70]....
        /*056c*/ 	.word	0x00003b30
        /*0570*/ 	.word	0x000000ff
        /*0574*/ 	.word	0x00000000
        /*0578*/ 	.short	0x010a
        /*057a*/ 	.byte	0x04
	.zero		1


	//   ....[71]....
        /*057c*/ 	.word	0x00004000
        /*0580*/ 	.word	0x0000000c
        /*0584*/ 	.word	0x000000c0
        /*0588*/ 	.short	0x010a
        /*058a*/ 	.byte	0xff
	.zero		1


	//   ....[72]....
        /*058c*/ 	.word	0x00004170
        /*0590*/ 	.word	0x00000000
        /*0594*/ 	.word	0x00000000
        /*0598*/ 	.short	0x0101
        /*059a*/ 	.byte	0xff
	.zero		1


	//   ....[73]....
        /*059c*/ 	.word	0x00004600
        /*05a0*/ 	.word	0x000000ff
        /*05a4*/ 	.word	0x000000b8
        /*05a8*/ 	.short	0x010a
        /*05aa*/ 	.byte	0x15
	.zero		1


	//   ....[74]....
        /*05ac*/ 	.word	0x00004780
        /*05b0*/ 	.word	0x000000ff
        /*05b4*/ 	.word	0x00000090
        /*05b8*/ 	.short	0x010a
        /*05ba*/ 	.byte	0x15
	.zero		1


	//   ....[75]....
        /*05bc*/ 	.word	0x00004900
        /*05c0*/ 	.word	0x000000ff
        /*05c4*/ 	.word	0x00000070
        /*05c8*/ 	.short	0x010b
        /*05ca*/ 	.byte	0x15
	.zero		1


	//   ....[76]....
        /*05cc*/ 	.word	0x00004910
        /*05d0*/ 	.word	0x000000ff
        /*05d4*/ 	.word	0x00000000
        /*05d8*/ 	.short	0x0101
        /*05da*/ 	.byte	0x06
	.zero		1


	//   ....[77]....
        /*05dc*/ 	.word	0x00004920
        /*05e0*/ 	.word	0x000000ff
        /*05e4*/ 	.word	0x00000098
        /*05e8*/ 	.short	0x010a
        /*05ea*/ 	.byte	0x15
	.zero		1


	//   ....[78]....
        /*05ec*/ 	.word	0x00004a80
        /*05f0*/ 	.word	0x000000ff
        /*05f4*/ 	.word	0x00000078
        /*05f8*/ 	.short	0x010b
        /*05fa*/ 	.byte	0x15
	.zero		1


	//   ....[79]....
        /*05fc*/ 	.word	0x00004a90
        /*0600*/ 	.word	0x000000ff
        /*0604*/ 	.word	0x00000000
        /*0608*/ 	.short	0x0101
        /*060a*/ 	.byte	0x06
	.zero		1


	//   ....[80]....
        /*060c*/ 	.word	0x00004aa0
        /*0610*/ 	.word	0x000000ff
        /*0614*/ 	.word	0x000000a0
        /*0618*/ 	.short	0x010a
        /*061a*/ 	.byte	0x15
	.zero		1


	//   ....[81]....
        /*061c*/ 	.word	0x00004bf0
        /*0620*/ 	.word	0x000000ff
        /*0624*/ 	.word	0x00000080
        /*0628*/ 	.short	0x010b
        /*062a*/ 	.byte	0x15
	.zero		1


	//   ....[82]....
        /*062c*/ 	.word	0x00004c00
        /*0630*/ 	.word	0x000000ff
        /*0634*/ 	.word	0x00000000
        /*0638*/ 	.short	0x0101
        /*063a*/ 	.byte	0x06
	.zero		1


	//   ....[83]....
        /*063c*/ 	.word	0x00004c10
        /*0640*/ 	.word	0x000000ff
        /*0644*/ 	.word	0x000000a8
        /*0648*/ 	.short	0x010a
        /*064a*/ 	.byte	0x15
	.zero		1


	//   ....[84]....
        /*064c*/ 	.word	0x00004e10
        /*0650*/ 	.word	0x000000ff
        /*0654*/ 	.word	0x00000088
        /*0658*/ 	.short	0x010b
        /*065a*/ 	.byte	0x15
	.zero		1


	//   ....[85]....
        /*065c*/ 	.word	0x00004e20
        /*0660*/ 	.word	0x000000ff
        /*0664*/ 	.word	0x00000000
        /*0668*/ 	.short	0x0101
        /*066a*/ 	.byte	0x25
	.zero		1


	//   ....[86]....
        /*066c*/ 	.word	0x00004e50
        /*0670*/ 	.word	0x000000ff
        /*0674*/ 	.word	0x00000090
        /*0678*/ 	.short	0x010a
        /*067a*/ 	.byte	0x15
	.zero		1


	//   ....[87]....
        /*067c*/ 	.word	0x00004e70
        /*0680*/ 	.word	0x000000ff
        /*0684*/ 	.word	0x00000098
        /*0688*/ 	.short	0x010a
        /*068a*/ 	.byte	0x15
	.zero		1


	//   ....[88]....
        /*068c*/ 	.word	0x00004e90
        /*0690*/ 	.word	0x000000ff
        /*0694*/ 	.word	0x000000a0
        /*0698*/ 	.short	0x010a
        /*069a*/ 	.byte	0x15
	.zero		1


	//   ....[89]....
        /*069c*/ 	.word	0x00004ed0
        /*06a0*/ 	.word	0x00000000
        /*06a4*/ 	.word	0x000000a8
        /*06a8*/ 	.short	0x010a
        /*06aa*/ 	.byte	0xff
	.zero		1


	//   ....[90]....
        /*06ac*/ 	.word	0x000051f0
        /*06b0*/ 	.word	0x00000003
        /*06b4*/ 	.word	0x000000c0
        /*06b8*/ 	.short	0x010a
        /*06ba*/ 	.byte	0xff
	.zero		1


	//   ....[91]....
        /*06bc*/ 	.word	0x00005370
        /*06c0*/ 	.word	0x00000000
        /*06c4*/ 	.word	0x00000000
        /*06c8*/ 	.short	0x0101
        /*06ca*/ 	.byte	0xff
	.zero		1


	//   ....[92]....
        /*06cc*/ 	.word	0x00005ed0
        /*06d0*/ 	.word	0x00000003
        /*06d4*/ 	.word	0x00000070
        /*06d8*/ 	.short	0x010a
        /*06da*/ 	.byte	0xff
	.zero		1


	//   ....[93]....
        /*06dc*/ 	.word	0x00005f10
        /*06e0*/ 	.word	0x0000004e
        /*06e4*/ 	.word	0x000000e0
        /*06e8*/ 	.short	0x010a
        /*06ea*/ 	.byte	0xff
	.zero		1


	//   ....[94]....
        /*06ec*/ 	.word	0x00006050
        /*06f0*/ 	.word	0x00000003
        /*06f4*/ 	.word	0x00000070
        /*06f8*/ 	.short	0x010a
        /*06fa*/ 	.byte	0xff
	.zero		1


	//   ....[95]....
        /*06fc*/ 	.word	0x000061b0
        /*0700*/ 	.word	0x00000000
        /*0704*/ 	.word	0x00000000
        /*0708*/ 	.short	0x0101
        /*070a*/ 	.byte	0xff
	.zero		1


	//   ....[96]....
        /*070c*/ 	.word	0x00006210
        /*0710*/ 	.word	0x0000004e
        /*0714*/ 	.word	0x000000e0
        /*0718*/ 	.short	0x010a
        /*071a*/ 	.byte	0xff
	.zero		1


	//   ....[97]....
        /*071c*/ 	.word	0x000075a0
        /*0720*/ 	.word	0x00000074
        /*0724*/ 	.word	0x00000070
        /*0728*/ 	.short	0x010a
        /*072a*/ 	.byte	0xff
	.zero		1


	//   ....[98]....
        /*072c*/ 	.word	0x00007670
        /*0730*/ 	.word	0x00000074
        /*0734*/ 	.word	0x00000070
        /*0738*/ 	.short	0x010a
        /*073a*/ 	.byte	0xff
	.zero		1


	//   ....[99]....
        /*073c*/ 	.word	0x000077b0
        /*0740*/ 	.word	0x00000003
        /*0744*/ 	.word	0x00000000
        /*0748*/ 	.short	0x0101
        /*074a*/ 	.byte	0xff
	.zero		1


	//   ....[100]....
        /*074c*/ 	.word	0x00008b40
        /*0750*/ 	.word	0x00000000
        /*0754*/ 	.word	0x00000070
        /*0758*/ 	.short	0x010a
        /*075a*/ 	.byte	0xff
	.zero		1


	//   ....[101]....
        /*075c*/ 	.word	0x00008c10
        /*0760*/ 	.word	0x00000000
        /*0764*/ 	.word	0x00000070
        /*0768*/ 	.short	0x010a
        /*076a*/ 	.byte	0xff
	.zero		1


	//   ....[102]....
        /*076c*/ 	.word	0x00008d70
        /*0770*/ 	.word	0x00000000
        /*0774*/ 	.word	0x00000000
        /*0778*/ 	.short	0x0101
        /*077a*/ 	.byte	0xff
	.zero		1


	//   ....[103]....
        /*077c*/ 	.word	0x0000a110
        /*0780*/ 	.word	0x00000000
        /*0784*/ 	.word	0x00000070
        /*0788*/ 	.short	0x010a
        /*078a*/ 	.byte	0xff
	.zero		1


	//   ....[104]....
        /*078c*/ 	.word	0x0000a1e0
        /*0790*/ 	.word	0x00000000
        /*0794*/ 	.word	0x00000070
        /*0798*/ 	.short	0x010a
        /*079a*/ 	.byte	0xff
	.zero		1


	//   ....[105]....
        /*079c*/ 	.word	0x0000a340
        /*07a0*/ 	.word	0x00000000
        /*07a4*/ 	.word	0x00000000
        /*07a8*/ 	.short	0x0101
        /*07aa*/ 	.byte	0xff
	.zero		1


	//   ....[106]....
        /*07ac*/ 	.word	0x0000a6a0
        /*07b0*/ 	.word	0x000000ff
        /*07b4*/ 	.word	0x00000000
        /*07b8*/ 	.short	0x0101
        /*07ba*/ 	.byte	0x04
	.zero		1


	//   ....[107]....
        /*07bc*/ 	.word	0x0000b8c0
        /*07c0*/ 	.word	0x00000003
        /*07c4*/ 	.word	0x00000110
        /*07c8*/ 	.short	0x010a
        /*07ca*/ 	.byte	0xff
	.zero		1


	//   ....[108]....
        /*07cc*/ 	.word	0x0000b920
        /*07d0*/ 	.word	0x00000000
        /*07d4*/ 	.word	0x00000038
        /*07d8*/ 	.short	0x010a
        /*07da*/ 	.byte	0xff
	.zero		1


	//   ....[109]....
        /*07dc*/ 	.word	0x0000b980
        /*07e0*/ 	.word	0x00000000
        /*07e4*/ 	.word	0x00000038
        /*07e8*/ 	.short	0x010a
        /*07ea*/ 	.byte	0xff
	.zero		1


	//   ....[110]....
        /*07ec*/ 	.word	0x0000b9d0
        /*07f0*/ 	.word	0x00000003
        /*07f4*/ 	.word	0x000000c0
        /*07f8*/ 	.short	0x010a
        /*07fa*/ 	.byte	0xff
	.zero		1


	//   ....[111]....
        /*07fc*/ 	.word	0x0000ba30
        /*0800*/ 	.word	0x00000000
        /*0804*/ 	.word	0x00000000
        /*0808*/ 	.short	0x010a
        /*080a*/ 	.byte	0xff
	.zero		1


	//   ....[112]....
        /*080c*/ 	.word	0x0000ba90
        /*0810*/ 	.word	0x00000000
        /*0814*/ 	.word	0x00000000
        /*0818*/ 	.short	0x010a
        /*081a*/ 	.byte	0xff
	.zero		1


	//   ....[113]....
        /*081c*/ 	.word	0x0000baf0
        /*0820*/ 	.word	0x00000000
        /*0824*/ 	.word	0x00000000
        /*0828*/ 	.short	0x010a
        /*082a*/ 	.byte	0xff
	.zero		1


	//   ....[114]....
        /*082c*/ 	.word	0x0000bb50
        /*0830*/ 	.word	0x00000000
        /*0834*/ 	.word	0x00000000
        /*0838*/ 	.short	0x010a
        /*083a*/ 	.byte	0xff
	.zero		1


	//   ....[115]....
        /*083c*/ 	.word	0x0000bbb0
        /*0840*/ 	.word	0x00000000
        /*0844*/ 	.word	0x00000000
        /*0848*/ 	.short	0x010a
        /*084a*/ 	.byte	0xff
	.zero		1


	//   ....[116]....
        /*084c*/ 	.word	0x0000bc10
        /*0850*/ 	.word	0x00000000
        /*0854*/ 	.word	0x00000000
        /*0858*/ 	.short	0x010a
        /*085a*/ 	.byte	0xff
	.zero		1


	//   ....[117]....
        /*085c*/ 	.word	0x0000bc60
        /*0860*/ 	.word	0x00000002
        /*0864*/ 	.word	0x00000100
        /*0868*/ 	.short	0x010a
        /*086a*/ 	.byte	0xff
	.zero		1


	//   ....[118]....
        /*086c*/ 	.word	0x0000bcc0
        /*0870*/ 	.word	0x00000002
        /*0874*/ 	.word	0x000000d0
        /*0878*/ 	.short	0x010a
        /*087a*/ 	.byte	0xff
	.zero		1


	//   ....[119]....
        /*087c*/ 	.word	0x0000bd10
        /*0880*/ 	.word	0x00000002
        /*0884*/ 	.word	0x000000c0
        /*0888*/ 	.short	0x010a
        /*088a*/ 	.byte	0xff
	.zero		1


	//   ....[120]....
        /*088c*/ 	.word	0x0000bd70
        /*0890*/ 	.word	0x00000000
        /*0894*/ 	.word	0x000000d0
        /*0898*/ 	.short	0x010a
        /*089a*/ 	.byte	0xff
	.zero		1


	//   ....[121]....
        /*089c*/ 	.word	0x0000bdc0
        /*08a0*/ 	.word	0x00000000
        /*08a4*/ 	.word	0x000000c0
        /*08a8*/ 	.short	0x010a
        /*08aa*/ 	.byte	0xff
	.zero		1


	//   ....[122]....
        /*08ac*/ 	.word	0x0000be20
        /*08b0*/ 	.word	0x00000003
        /*08b4*/ 	.word	0x000000f0
        /*08b8*/ 	.short	0x010a
        /*08ba*/ 	.byte	0xff
	.zero		1


	//   ....[123]....
        /*08bc*/ 	.word	0x0000be80
        /*08c0*/ 	.word	0x00000000
        /*08c4*/ 	.word	0x00000000
        /*08c8*/ 	.short	0x010a
        /*08ca*/ 	.byte	0xff
	.zero		1


	//   ....[124]....
        /*08cc*/ 	.word	0x0000bee0
        /*08d0*/ 	.word	0x00000000
        /*08d4*/ 	.word	0x00000000
        /*08d8*/ 	.short	0x010a
        /*08da*/ 	.byte	0xff
	.zero		1


	//   ....[125]....
        /*08dc*/ 	.word	0x0000bf40
        /*08e0*/ 	.word	0x00000000
        /*08e4*/ 	.word	0x00000000
        /*08e8*/ 	.short	0x010a
        /*08ea*/ 	.byte	0xff
	.zero		1


	//   ....[126]....
        /*08ec*/ 	.word	0x0000bf90
        /*08f0*/ 	.word	0x0000000c
        /*08f4*/ 	.word	0x000000c0
        /*08f8*/ 	.short	0x010a
        /*08fa*/ 	.byte	0xff
	.zero		1


	//   ....[127]....
        /*08fc*/ 	.word	0x0000bff0
        /*0900*/ 	.word	0x00000000
        /*0904*/ 	.word	0x000000b8
        /*0908*/ 	.short	0x010a
        /*090a*/ 	.byte	0xff
	.zero		1


	//   ....[128]....
        /*090c*/ 	.word	0x0000c050
        /*0910*/ 	.word	0x00000000
        /*0914*/ 	.word	0x00000090
        /*0918*/ 	.short	0x010a
        /*091a*/ 	.byte	0xff
	.zero		1


	//   ....[129]....
        /*091c*/ 	.word	0x0000c0b0
        /*0920*/ 	.word	0x00000000
        /*0924*/ 	.word	0x00000098
        /*0928*/ 	.short	0x010a
        /*092a*/ 	.byte	0xff
	.zero		1


	//   ....[130]....
        /*092c*/ 	.word	0x0000c110
        /*0930*/ 	.word	0x00000000
        /*0934*/ 	.word	0x000000a0
        /*0938*/ 	.short	0x010a
        /*093a*/ 	.byte	0xff
	.zero		1


	//   ....[131]....
        /*093c*/ 	.word	0x0000c170
        /*0940*/ 	.word	0x00000000
        /*0944*/ 	.word	0x000000a8
        /*0948*/ 	.short	0x010a
        /*094a*/ 	.byte	0xff
	.zero		1


	//   ....[132]....
        /*094c*/ 	.word	0x0000c1d0
        /*0950*/ 	.word	0x00000000
        /*0954*/ 	.word	0x00000090
        /*0958*/ 	.short	0x010a
        /*095a*/ 	.byte	0xff
	.zero		1


	//   ....[133]....
        /*095c*/ 	.word	0x0000c230
        /*0960*/ 	.word	0x00000000
        /*0964*/ 	.word	0x00000098
        /*0968*/ 	.short	0x010a
        /*096a*/ 	.byte	0xff
	.zero		1


	//   ....[134]....
        /*096c*/ 	.word	0x0000c290
        /*0970*/ 	.word	0x00000000
        /*0974*/ 	.word	0x000000a0
        /*0978*/ 	.short	0x010a
        /*097a*/ 	.byte	0xff
	.zero		1


	//   ....[135]....
        /*097c*/ 	.word	0x0000c2e0
        /*0980*/ 	.word	0x00000003
        /*0984*/ 	.word	0x000000c0
        /*0988*/ 	.short	0x010a
        /*098a*/ 	.byte	0xff
	.zero		1


	//   ....[136]....
        /*098c*/ 	.word	0x0000c330
        /*0990*/ 	.word	0x00000003
        /*0994*/ 	.word	0x00000070
        /*0998*/ 	.short	0x010a
        /*099a*/ 	.byte	0xff
	.zero		1


	//   ....[137]....
        /*099c*/ 	.word	0x0000c380
        /*09a0*/ 	.word	0x0000004e
        /*09a4*/ 	.word	0x000000e0
        /*09a8*/ 	.short	0x010a
        /*09aa*/ 	.byte	0xff
	.zero		1


	//   ....[138]....
        /*09ac*/ 	.word	0x0000c3d0
        /*09b0*/ 	.word	0x00000074
        /*09b4*/ 	.word	0x00000070
        /*09b8*/ 	.short	0x010a
        /*09ba*/ 	.byte	0xff
	.zero		1


	//   ....[139]....
        /*09bc*/ 	.word	0x0000c420
        /*09c0*/ 	.word	0x00000000
        /*09c4*/ 	.word	0x00000070
        /*09c8*/ 	.short	0x010a
        /*09ca*/ 	.byte	0xff
	.zero		1


	//   ....[140]....
        /*09cc*/ 	.word	0x0000c470
        /*09d0*/ 	.word	0x00000000
        /*09d4*/ 	.word	0x00000070
        /*09d8*/ 	.short	0x010a
        /*09da*/ 	.byte	0xff
	.zero		1


	//----- nvinfo : EIATTR_NUM_MBARRIERS
	.align		4
.L_48:
        /*09dc*/ 	.byte	0x03, 0x38
        /*09de*/ 	.short	0x0024


	//----- nvinfo : EIATTR_EXIT_INSTR_OFFSETS
	.align		4
        /*09e0*/ 	.byte	0x04, 0x1c
        /*09e2*/ 	.short	(.L_50 - .L_49)


	//   ....[0]....
.L_49:
        /*09e4*/ 	.word	0x00002b30


	//   ....[1]....
        /*09e8*/ 	.word	0x00003020


	//   ....[2]....
        /*09ec*/ 	.word	0x00003080


	//   ....[3]....
        /*09f0*/ 	.word	0x00003d90


	//   ....[4]....
        /*09f4*/ 	.word	0x00004f00


	//   ....[5]....
        /*09f8*/ 	.word	0x00004f40


	//   ....[6]....
        /*09fc*/ 	.word	0x0000b8b0


	//----- nvinfo : EIATTR_MAX_THREADS
	.align		4
.L_50:
        /*0a00*/ 	.byte	0x04, 0x05
        /*0a02*/ 	.short	(.L_52 - .L_51)
.L_51:
        /*0a04*/ 	.word	0x00000100
        /*0a08*/ 	.word	0x00000001
        /*0a0c*/ 	.word	0x00000001


	//----- nvinfo : EIATTR_CRS_STACK_SIZE
	.align		4
.L_52:
        /*0a10*/ 	.byte	0x04, 0x1e
        /*0a12*/ 	.short	(.L_54 - .L_53)
.L_53:
        /*0a14*/ 	.word	0x00000000


	//----- nvinfo : EIATTR_CBANK_PARAM_SIZE
	.align		4
.L_54:
        /*0a18*/ 	.byte	0x03, 0x19
        /*0a1a*/ 	.short	0x0800


	//----- nvinfo : EIATTR_PARAM_CBANK
	.align		4
        /*0a1c*/ 	.byte	0x04, 0x0a
        /*0a1e*/ 	.short	(.L_56 - .L_55)
	.align		4
.L_55:
        /*0a20*/ 	.word	index@(.nv.constant0._ZN7cutlass13device_kernelINS_4gemm6kernel13GemmUniversalIN4cute5tupleIJiiiiEEENS1_10collective13CollectiveMmaINS1_35MainloopSm100TmaUmmaWarpSpecializedILi7ELi2ELi2ENS5_IJNS4_1CILi1EEENSA_ILi2EEESB_EEEEENS5_IJNSA_ILi128EEENSA_ILi256EEENSA_ILi64EEEEEEaNS5_IJlSB_lEEEaSJ_NS4_8TiledMMAINS4_8MMA_AtomIJNS4_15SM100_MMA_S8_SSIaaiLi128ELi256ELNS4_4UMMA5MajorE0ELSO_0ELNSN_8SaturateE0EEEEEENS4_6LayoutINS5_IJSB_SB_SB_EEENS5_IJNSA_ILi0EEESU_SU_EEEEENS5_IJNS4_10UnderscoreESX_SX_EEEEENS4_23SM90_TMA_LOAD_MULTICASTENS4_14ComposedLayoutINS4_7SwizzleILi2ELi4ELi3EEENS4_18smem_ptr_flag_bitsILi8EEENSS_INS5_IJNSA_ILi8EEESH_EEENS5_IJSH_SB_EEEEEEEvNS4_8identityENS4_13SM90_TMA_LOADES1A_vS1B_EENS_8epilogue10collective18CollectiveEpilogueINS1E_23Sm100TmaWarpSpecializedILi4ELi2ELi64ELb0ELb0EEEJSI_NS5_IJNSS_ISF_SB_EENSS_ISH_SB_EEEEEaSJ_aSJ_NS1E_6fusion15FusionCallbacksIS1I_NS1M_17LinearCombinationIaiaiLNS_15FloatRoundStyleE2EEESI_S1L_JEEENS4_5SM1004TMEM4LOAD26SM100_TMEM_LOAD_32dp32b64xES1C_S1A_NS4_39AutoVectorizingCopyWithAssumedAlignmentILi128EEENS4_14SM90_TMA_STOREES1A_S1X_S1X_EEEvvEEEEvNT_6ParamsE)
        /*0a24*/ 	.short	0x0380
        /*0a26*/ 	.short	0x0800


	//----- nvinfo : EIATTR_SW_WAR
	.align		4
.L_56:
        /*0a28*/ 	.byte	0x04, 0x36
        /*0a2a*/ 	.short	(.L_58 - .L_57)
.L_57:
        /*0a2c*/ 	.word	0x00000008
.L_58:


//--------------------- .nv.callgraph             --------------------------
	.section	.nv.callgraph,"",@"SHT_CUDA_CALLGRAPH"
	.align	4
	.sectionentsize	8
	.align		4
        /*0000*/ 	.word	0x00000000
	.align		4
        /*0004*/ 	.word	0xffffffff
	.align		4
        /*0008*/ 	.word	index@(_ZN7cutlass13device_kernelINS_4gemm6kernel13GemmUniversalIN4cute5tupleIJiiiiEEENS1_10collective13CollectiveMmaINS1_35MainloopSm100TmaUmmaWarpSpecializedILi7ELi2ELi2ENS5_IJNS4_1CILi1EEENSA_ILi2EEESB_EEEEENS5_IJNSA_ILi128EEENSA_ILi256EEENSA_ILi64EEEEEEaNS5_IJlSB_lEEEaSJ_NS4_8TiledMMAINS4_8MMA_AtomIJNS4_15SM100_MMA_S8_SSIaaiLi128ELi256ELNS4_4UMMA5MajorE0ELSO_0ELNSN_8SaturateE0EEEEEENS4_6LayoutINS5_IJSB_SB_SB_EEENS5_IJNSA_ILi0EEESU_SU_EEEEENS5_IJNS4_10UnderscoreESX_SX_EEEEENS4_23SM90_TMA_LOAD_MULTICASTENS4_14ComposedLayoutINS4_7SwizzleILi2ELi4ELi3EEENS4_18smem_ptr_flag_bitsILi8EEENSS_INS5_IJNSA_ILi8EEESH_EEENS5_IJSH_SB_EEEEEEEvNS4_8identityENS4_13SM90_TMA_LOADES1A_vS1B_EENS_8epilogue10collective18CollectiveEpilogueINS1E_23Sm100TmaWarpSpecializedILi4ELi2ELi64ELb0ELb0EEEJSI_NS5_IJNSS_ISF_SB_EENSS_ISH_SB_EEEEEaSJ_aSJ_NS1E_6fusion15FusionCallbacksIS1I_NS1M_17LinearCombinationIaiaiLNS_15FloatRoundStyleE2EEESI_S1L_JEEENS4_5SM1004TMEM4LOAD26SM100_TMEM_LOAD_32dp32b64xES1C_S1A_NS4_39AutoVectorizingCopyWithAssumedAlignmentILi128EEENS4_14SM90_TMA_STOREES1A_S1X_S1X_EEEvvEEEEvNT_6ParamsE)
	.align		4
        /*000c*/ 	.word	index@(__assertfail)
	.align		4
        /*0010*/ 	.word	0x00000000
	.align		4
        /*0014*/ 	.word	0xfffffffe
	.align		4
        /*0018*/ 	.word	0x00000000
	.align		4
        /*001c*/ 	.word	0xfffffffd
	.align		4
        /*0020*/ 	.word	0x00000000
	.align		4
        /*0024*/ 	.word	0xfffffffc


//--------------------- .nv.constant4             --------------------------
	.section	.nv.constant4,"a",@progbits
	.align	8
	.align		8
.nv.constant4:
        /*0000*/ 	.dword	__assertfail
	.align		8
        /*0008*/ 	.dword	__unnamed_1
	.align		8
        /*0010*/ 	.dword	__unnamed_2
	.align		8
        /*0018*/ 	.dword	__unnamed_3
	.align		8
        /*0020*/ 	.dword	_ZN39_INTERNAL_6bfd9fc0_4_k_cu_f8562e16_91624cuda3std3__45__cpo5beginE
	.align		8
        /*0028*/ 	.dword	_ZN39_INTERNAL_6bfd9fc0_4_k_cu_f8562e16_91624cuda3std3__45__cpo3endE
	.align		8
        /*0030*/ 	.dword	_ZN39_INTERNAL_6bfd9fc0_4_k_cu_f8562e16_91624cuda3std3__45__cpo6cbeginE
	.align		8
        /*0038*/ 	.dword	_ZN39_INTERNAL_6bfd9fc0_4_k_cu_f8562e16_91624cuda3std3__45__cpo4cendE
	.align		8
        /*0040*/ 	.dword	_ZN39_INTERNAL_6bfd9fc0_4_k_cu_f8562e16_91624cuda3std3__441_GLOBAL__N__6bfd9fc0_4_k_cu_f8562e16_91626ignoreE
	.align		8
        /*0048*/ 	.dword	_ZN39_INTERNAL_6bfd9fc0_4_k_cu_f8562e16_91624cuda3std3__419piecewise_constructE
	.align		8
        /*0050*/ 	.dword	_ZN39_INTERNAL_6bfd9fc0_4_k_cu_f8562e16_91624cuda3std3__48in_placeE
	.align		8
        /*0058*/ 	.dword	_ZN39_INTERNAL_6bfd9fc0_4_k_cu_f8562e16_91624cuda3std6ranges3__45__cpo4swapE
	.align		8
        /*0060*/ 	.dword	_ZN39_INTERNAL_6bfd9fc0_4_k_cu_f8562e16_91624cuda3std6ranges3__45__cpo9iter_moveE
	.align		8
        /*0068*/ 	.dword	_ZN39_INTERNAL_6bfd9fc0_4_k_cu_f8562e16_91624cute7productE
	.align		8
        /*0070*/ 	.dword	_ZN39_INTERNAL_6bfd9fc0_4_k_cu_f8562e16_91624cute1_E
	.align		8
        /*0078*/ 	.dword	$str$25
	.align		8
        /*0080*/ 	.dword	$str$26
	.align		8
        /*0088*/ 	.dword	$str$27
	.align		8
        /*0090*/ 	.dword	$str$28


//--------------------- .text._ZN7cutlass13device_kernelINS_4gemm6kernel13GemmUniversalIN4cute5tupleIJiiiiEEENS1_10collective13CollectiveMmaINS1_35MainloopSm100TmaUmmaWarpSpecializedILi7ELi2ELi2ENS5_IJNS4_1CILi1EEENSA_ILi2EEESB_EEEEENS5_IJNSA_ILi128EEENSA_ILi256EEENSA_ILi64EEEEEEaNS5_IJlSB_lEEEaSJ_NS4_8TiledMMAINS4_8MMA_AtomIJNS4_15SM100_MMA_S8_SSIaaiLi128ELi256ELNS4_4UMMA5MajorE0ELSO_0ELNSN_8SaturateE0EEEEEENS4_6LayoutINS5_IJSB_SB_SB_EEENS5_IJNSA_ILi0EEESU_SU_EEEEENS5_IJNS4_10UnderscoreESX_SX_EEEEENS4_23SM90_TMA_LOAD_MULTICASTENS4_14ComposedLayoutINS4_7SwizzleILi2ELi4ELi3EEENS4_18smem_ptr_flag_bitsILi8EEENSS_INS5_IJNSA_ILi8EEESH_EEENS5_IJSH_SB_EEEEEEEvNS4_8identityENS4_13SM90_TMA_LOADES1A_vS1B_EENS_8epilogue10collective18CollectiveEpilogueINS1E_23Sm100TmaWarpSpecializedILi4ELi2ELi64ELb0ELb0EEEJSI_NS5_IJNSS_ISF_SB_EENSS_ISH_SB_EEEEEaSJ_aSJ_NS1E_6fusion15FusionCallbacksIS1I_NS1M_17LinearCombinationIaiaiLNS_15FloatRoundStyleE2EEESI_S1L_JEEENS4_5SM1004TMEM4LOAD26SM100_TMEM_LOAD_32dp32b64xES1C_S1A_NS4_39AutoVectorizingCopyWithAssumedAlignmentILi128EEENS4_14SM90_TMA_STOREES1A_S1X_S1X_EEEvvEEEEvNT_6ParamsE --------------------------
	.section	.text._ZN7cutlass13device_kernelINS_4gemm6kernel13GemmUniversalIN4cute5tupleIJiiiiEEENS1_10collective13CollectiveMmaINS1_35MainloopSm100TmaUmmaWarpSpecializedILi7ELi2ELi2ENS5_IJNS4_1CILi1EEENSA_ILi2EEESB_EEEEENS5_IJNSA_ILi128EEENSA_ILi256EEENSA_ILi64EEEEEEaNS5_IJlSB_lEEEaSJ_NS4_8TiledMMAINS4_8MMA_AtomIJNS4_15SM100_MMA_S8_SSIaaiLi128ELi256ELNS4_4UMMA5MajorE0ELSO_0ELNSN_8SaturateE0EEEEEENS4_6LayoutINS5_IJSB_SB_SB_EEENS5_IJNSA_ILi0EEESU_SU_EEEEENS5_IJNS4_10UnderscoreESX_SX_EEEEENS4_23SM90_TMA_LOAD_MULTICASTENS4_14ComposedLayoutINS4_7SwizzleILi2ELi4ELi3EEENS4_18smem_ptr_flag_bitsILi8EEENSS_INS5_IJNSA_ILi8EEESH_EEENS5_IJSH_SB_EEEEEEEvNS4_8identityENS4_13SM90_TMA_LOADES1A_vS1B_EENS_8epilogue10collective18CollectiveEpilogueINS1E_23Sm100TmaWarpSpecializedILi4ELi2ELi64ELb0ELb0EEEJSI_NS5_IJNSS_ISF_SB_EENSS_ISH_SB_EEEEEaSJ_aSJ_NS1E_6fusion15FusionCallbacksIS1I_NS1M_17LinearCombinationIaiaiLNS_15FloatRoundStyleE2EEESI_S1L_JEEENS4_5SM1004TMEM4LOAD26SM100_TMEM_LOAD_32dp32b64xES1C_S1A_NS4_39AutoVectorizingCopyWithAssumedAlignmentILi128EEENS4_14SM90_TMA_STOREES1A_S1X_S1X_EEEvvEEEEvNT_6ParamsE,"ax",@progbits
	.align	128
.text._ZN7cutlass13device_kernelINS_4gemm6kernel13GemmUniversalIN4cute5tupleIJiiiiEEENS1_10collective13CollectiveMmaINS1_35MainloopSm100TmaUmmaWarpSpecializedILi7ELi2ELi2ENS5_IJNS4_1CILi1EEENSA_ILi2EEESB_EEEEENS5_IJNSA_ILi128EEENSA_ILi256EEENSA_ILi64EEEEEEaNS5_IJlSB_lEEEaSJ_NS4_8TiledMMAINS4_8MMA_AtomIJNS4_15SM100_MMA_S8_SSIaaiLi128ELi256ELNS4_4UMMA5MajorE0ELSO_0ELNSN_8SaturateE0EEEEEENS4_6LayoutINS5_IJSB_SB_SB_EEENS5_IJNSA_ILi0EEESU_SU_EEEEENS5_IJNS4_10UnderscoreESX_SX_EEEEENS4_23SM90_TMA_LOAD_MULTICASTENS4_14ComposedLayoutINS4_7SwizzleILi2ELi4ELi3EEENS4_18smem_ptr_flag_bitsILi8EEENSS_INS5_IJNSA_ILi8EEESH_EEENS5_IJSH_SB_EEEEEEEvNS4_8identityENS4_13SM90_TMA_LOADES1A_vS1B_EENS_8epilogue10collective18CollectiveEpilogueINS1E_23Sm100TmaWarpSpecializedILi4ELi2ELi64ELb0ELb0EEEJSI_NS5_IJNSS_ISF_SB_EENSS_ISH_SB_EEEEEaSJ_aSJ_NS1E_6fusion15FusionCallbacksIS1I_NS1M_17LinearCombinationIaiaiLNS_15FloatRoundStyleE2EEESI_S1L_JEEENS4_5SM1004TMEM4LOAD26SM100_TMEM_LOAD_32dp32b64xES1C_S1A_NS4_39AutoVectorizingCopyWithAssumedAlignmentILi128EEENS4_14SM90_TMA_STOREES1A_S1X_S1X_EEEvvEEEEvNT_6ParamsE:
        .type           _ZN7cutlass13device_kernelINS_4gemm6kernel13GemmUniversalIN4cute5tupleIJiiiiEEENS1_10collective13CollectiveMmaINS1_35MainloopSm100TmaUmmaWarpSpecializedILi7ELi2ELi2ENS5_IJNS4_1CILi1EEENSA_ILi2EEESB_EEEEENS5_IJNSA_ILi128EEENSA_ILi256EEENSA_ILi64EEEEEEaNS5_IJlSB_lEEEaSJ_NS4_8TiledMMAINS4_8MMA_AtomIJNS4_15SM100_MMA_S8_SSIaaiLi128ELi256ELNS4_4UMMA5MajorE0ELSO_0ELNSN_8SaturateE0EEEEEENS4_6LayoutINS5_IJSB_SB_SB_EEENS5_IJNSA_ILi0EEESU_SU_EEEEENS5_IJNS4_10UnderscoreESX_SX_EEEEENS4_23SM90_TMA_LOAD_MULTICASTENS4_14ComposedLayoutINS4_7SwizzleILi2ELi4ELi3EEENS4_18smem_ptr_flag_bitsILi8EEENSS_INS5_IJNSA_ILi8EEESH_EEENS5_IJSH_SB_EEEEEEEvNS4_8identityENS4_13SM90_TMA_LOADES1A_vS1B_EENS_8epilogue10collective18CollectiveEpilogueINS1E_23Sm100TmaWarpSpecializedILi4ELi2ELi64ELb0ELb0EEEJSI_NS5_IJNSS_ISF_SB_EENSS_ISH_SB_EEEEEaSJ_aSJ_NS1E_6fusion15FusionCallbacksIS1I_NS1M_17LinearCombinationIaiaiLNS_15FloatRoundStyleE2EEESI_S1L_JEEENS4_5SM1004TMEM4LOAD26SM100_TMEM_LOAD_32dp32b64xES1C_S1A_NS4_39AutoVectorizingCopyWithAssumedAlignmentILi128EEENS4_14SM90_TMA_STOREES1A_S1X_S1X_EEEvvEEEEvNT_6ParamsE,@function
        .size           _ZN7cutlass13device_kernelINS_4gemm6kernel13GemmUniversalIN4cute5tupleIJiiiiEEENS1_10collective13CollectiveMmaINS1_35MainloopSm100TmaUmmaWarpSpecializedILi7ELi2ELi2ENS5_IJNS4_1CILi1EEENSA_ILi2EEESB_EEEEENS5_IJNSA_ILi128EEENSA_ILi256EEENSA_ILi64EEEEEEaNS5_IJlSB_lEEEaSJ_NS4_8TiledMMAINS4_8MMA_AtomIJNS4_15SM100_MMA_S8_SSIaaiLi128ELi256ELNS4_4UMMA5MajorE0ELSO_0ELNSN_8SaturateE0EEEEEENS4_6LayoutINS5_IJSB_SB_SB_EEENS5_IJNSA_ILi0EEESU_SU_EEEEENS5_IJNS4_10UnderscoreESX_SX_EEEEENS4_23SM90_TMA_LOAD_MULTICASTENS4_14ComposedLayoutINS4_7SwizzleILi2ELi4ELi3EEENS4_18smem_ptr_flag_bitsILi8EEENSS_INS5_IJNSA_ILi8EEESH_EEENS5_IJSH_SB_EEEEEEEvNS4_8identityENS4_13SM90_TMA_LOADES1A_vS1B_EENS_8epilogue10collective18CollectiveEpilogueINS1E_23Sm100TmaWarpSpecializedILi4ELi2ELi64ELb0ELb0EEEJSI_NS5_IJNSS_ISF_SB_EENSS_ISH_SB_EEEEEaSJ_aSJ_NS1E_6fusion15FusionCallbacksIS1I_NS1M_17LinearCombinationIaiaiLNS_15FloatRoundStyleE2EEESI_S1L_JEEENS4_5SM1004TMEM4LOAD26SM100_TMEM_LOAD_32dp32b64xES1C_S1A_NS4_39AutoVectorizingCopyWithAssumedAlignmentILi128EEENS4_14SM90_TMA_STOREES1A_S1X_S1X_EEEvvEEEEvNT_6ParamsE,(.L_x_180 - _ZN7cutlass13device_kernelINS_4gemm6kernel13GemmUniversalIN4cute5tupleIJiiiiEEENS1_10collective13CollectiveMmaINS1_35MainloopSm100TmaUmmaWarpSpecializedILi7ELi2ELi2ENS5_IJNS4_1CILi1EEENSA_ILi2EEESB_EEEEENS5_IJNSA_ILi128EEENSA_ILi256EEENSA_ILi64EEEEEEaNS5_IJlSB_lEEEaSJ_NS4_8TiledMMAINS4_8MMA_AtomIJNS4_15SM100_MMA_S8_SSIaaiLi128ELi256ELNS4_4UMMA5MajorE0ELSO_0ELNSN_8SaturateE0EEEEEENS4_6LayoutINS5_IJSB_SB_SB_EEENS5_IJNSA_ILi0EEESU_SU_EEEEENS5_IJNS4_10UnderscoreESX_SX_EEEEENS4_23SM90_TMA_LOAD_MULTICASTENS4_14ComposedLayoutINS4_7SwizzleILi2ELi4ELi3EEENS4_18smem_ptr_flag_bitsILi8EEENSS_INS5_IJNSA_ILi8EEESH_EEENS5_IJSH_SB_EEEEEEEvNS4_8identityENS4_13SM90_TMA_LOADES1A_vS1B_EENS_8epilogue10collective18CollectiveEpilogueINS1E_23Sm100TmaWarpSpecializedILi4ELi2ELi64ELb0ELb0EEEJSI_NS5_IJNSS_ISF_SB_EENSS_ISH_SB_EEEEEaSJ_aSJ_NS1E_6fusion15FusionCallbacksIS1I_NS1M_17LinearCombinationIaiaiLNS_15FloatRoundStyleE2EEESI_S1L_JEEENS4_5SM1004TMEM4LOAD26SM100_TMEM_LOAD_32dp32b64xES1C_S1A_NS4_39AutoVectorizingCopyWithAssumedAlignmentILi128EEENS4_14SM90_TMA_STOREES1A_S1X_S1X_EEEvvEEEEvNT_6ParamsE)
        .other          _ZN7cutlass13device_kernelINS_4gemm6kernel13GemmUniversalIN4cute5tupleIJiiiiEEENS1_10collective13CollectiveMmaINS1_35MainloopSm100TmaUmmaWarpSpecializedILi7ELi2ELi2ENS5_IJNS4_1CILi1EEENSA_ILi2EEESB_EEEEENS5_IJNSA_ILi128EEENSA_ILi256EEENSA_ILi64EEEEEEaNS5_IJlSB_lEEEaSJ_NS4_8TiledMMAINS4_8MMA_AtomIJNS4_15SM100_MMA_S8_SSIaaiLi128ELi256ELNS4_4UMMA5MajorE0ELSO_0ELNSN_8SaturateE0EEEEEENS4_6LayoutINS5_IJSB_SB_SB_EEENS5_IJNSA_ILi0EEESU_SU_EEEEENS5_IJNS4_10UnderscoreESX_SX_EEEEENS4_23SM90_TMA_LOAD_MULTICASTENS4_14ComposedLayoutINS4_7SwizzleILi2ELi4ELi3EEENS4_18smem_ptr_flag_bitsILi8EEENSS_INS5_IJNSA_ILi8EEESH_EEENS5_IJSH_SB_EEEEEEEvNS4_8identityENS4_13SM90_TMA_LOADES1A_vS1B_EENS_8epilogue10collective18CollectiveEpilogueINS1E_23Sm100TmaWarpSpecializedILi4ELi2ELi64ELb0ELb0EEEJSI_NS5_IJNSS_ISF_SB_EENSS_ISH_SB_EEEEEaSJ_aSJ_NS1E_6fusion15FusionCallbacksIS1I_NS1M_17LinearCombinationIaiaiLNS_15FloatRoundStyleE2EEESI_S1L_JEEENS4_5SM1004TMEM4LOAD26SM100_TMEM_LOAD_32dp32b64xES1C_S1A_NS4_39AutoVectorizingCopyWithAssumedAlignmentILi128EEENS4_14SM90_TMA_STOREES1A_S1X_S1X_EEEvvEEEEvNT_6ParamsE,@"STO_CUDA_ENTRY STV_DEFAULT"
_ZN7cutlass13device_kernelINS_4gemm6kernel13GemmUniversalIN4cute5tupleIJiiiiEEENS1_10collective13CollectiveMmaINS1_35MainloopSm100TmaUmmaWarpSpecializedILi7ELi2ELi2ENS5_IJNS4_1CILi1EEENSA_ILi2EEESB_EEEEENS5_IJNSA_ILi128EEENSA_ILi256EEENSA_ILi64EEEEEEaNS5_IJlSB_lEEEaSJ_NS4_8TiledMMAINS4_8MMA_AtomIJNS4_15SM100_MMA_S8_SSIaaiLi128ELi256ELNS4_4UMMA5MajorE0ELSO_0ELNSN_8SaturateE0EEEEEENS4_6LayoutINS5_IJSB_SB_SB_EEENS5_IJNSA_ILi0EEESU_SU_EEEEENS5_IJNS4_10UnderscoreESX_SX_EEEEENS4_23SM90_TMA_LOAD_MULTICASTENS4_14ComposedLayoutINS4_7SwizzleILi2ELi4ELi3EEENS4_18smem_ptr_flag_bitsILi8EEENSS_INS5_IJNSA_ILi8EEESH_EEENS5_IJSH_SB_EEEEEEEvNS4_8identityENS4_13SM90_TMA_LOADES1A_vS1B_EENS_8epilogue10collective18CollectiveEpilogueINS1E_23Sm100TmaWarpSpecializedILi4ELi2ELi64ELb0ELb0EEEJSI_NS5_IJNSS_ISF_SB_EENSS_ISH_SB_EEEEEaSJ_aSJ_NS1E_6fusion15FusionCallbacksIS1I_NS1M_17LinearCombinationIaiaiLNS_15FloatRoundStyleE2EEESI_S1L_JEEENS4_5SM1004TMEM4LOAD26SM100_TMEM_LOAD_32dp32b64xES1C_S1A_NS4_39AutoVectorizingCopyWithAssumedAlignmentILi128EEENS4_14SM90_TMA_STOREES1A_S1X_S1X_EEEvvEEEEvNT_6ParamsE:
[----:B------:R-:W1:Y:S01]  /*0000*/  LDC R1, c[0x0][0x37c] ;  /* 0x0000df00ff017b82 */ /* 0x000e620000000800 */
[----:B------:R-:W2:Y:S01]  /*0010*/  S2R R154, SR_TID.X ;  /* 0x00000000009a7919 */ /* 0x000ea20000002100 */
[----:B------:R-:W3:Y:S01]  /*0020*/  LDCU.64 UR8, c[0x0][0x890] ;  /* 0x00011200ff0877ac */ /* 0x000ee20008000a00 */
[----:B------:R-:W-:Y:S02]  /*0030*/  PRMT R140, RZ, 0x7610, R140 ;  /* 0x00007610ff8c7816 */ /* 0x000fe4000000008c */
[----:B------:R-:W-:Y:S01]  /*0040*/  ELECT P3, URZ, PT ;  /* 0x0000000000ff782f */ /* 0x000fe20003860000 */
[----:B---3--:R-:W-:-:S04]  /*0050*/  UISETP.NE.U32.AND UP0, UPT, UR8, URZ, UPT ;  /* 0x000000ff0800728c */ /* 0x008fc8000bf05070 */
[----:B------:R-:W-:Y:S01]  /*0060*/  UISETP.NE.AND.EX UP0, UPT, UR9, URZ, UPT, UP0 ;  /* 0x000000ff0900728c */ /* 0x000fe2000bf05300 */
[----:B--2---:R-:W-:-:S05]  /*0070*/  SHF.R.U32.HI R141, RZ, 0x5, R154 ;  /* 0x00000005ff8d7819 */ /* 0x004fca000001169a */
[----:B------:R-:W2:Y:S02]  /*0080*/  SHFL.IDX PT, R0, R141, RZ, 0x1f ;  /* 0x00001fff8d007589 */ /* 0x000ea400000e0000 */
[----:B--2---:R-:W-:Y:S01]  /*0090*/  R2UR UR17, R0 ;  /* 0x00000000001172ca */ /* 0x004fe200000e0000 */
[----:B-1----:R-:W-:-:S14]  /*00a0*/  BRA.U UP0, `(.L_x_0) ;  /* 0x0000000100307547 */ /* 0x002fdc000b800000 */
[----:B------:R-:W1:Y:S02]  /*00b0*/  LDCU.64 UR4, c[0x0][0x888] ;  /* 0x00011100ff0477ac */ /* 0x000e640008000a00 */
[----:B-1----:R-:W-:-:S04]  /*00c0*/  UISETP.NE.U32.AND UP0, UPT, UR4, URZ, UPT ;  /* 0x000000ff0400728c */ /* 0x002fc8000bf05070 */
[----:B------:R-:W-:-:S09]  /*00d0*/  UISETP.NE.AND.EX UP0, UPT, UR5, URZ, UPT, UP0 ;  /* 0x000000ff0500728c */ /* 0x000fd2000bf05300 */
[----:B------:R-:W-:Y:S05]  /*00e0*/  BRA.U !UP0, `(.L_x_1) ;  /* 0x0000000108147547 */ /* 0x000fea000b800000 */
[----:B------:R-:W1:Y:S01]  /*00f0*/  LDC.64 R72, c[0x0][0x888] ;  /* 0x00022200ff487b82 */ /* 0x000e620000000a00 */
[----:B------:R-:W1:Y:S02]  /*0100*/  LDCU.64 UR4, c[0x0][0x358] ;  /* 0x00006b00ff0477ac */ /* 0x000e640008000a00 */
[----:B-1----:R1:W5:Y:S01]  /*0110*/  LDG.E R72, desc[UR4][R72.64] ;  /* 0x0000000448487981 */ /* 0x002362000c1e1900 */
[----:B------:R-:W-:Y:S01]  /*0120*/  HFMA2 R140, -RZ, RZ, 0, 5.9604644775390625e-08 ;  /* 0x00000001ff8c7431 */ /* 0x000fe200000001ff */
[----:B------:R-:W-:Y:S05]  /*0130*/  BRA `(.L_x_0) ;  /* 0x00000000000c7947 */ /* 0x000fea0003800000 */
.L_x_1:
[----:B------:R-:W1:Y:S01]  /*0140*/  LDCU UR4, c[0x0][0x880] ;  /* 0x00011000ff0477ac */ /* 0x000e620008000800 */
[----:B------:R-:W-:Y:S01]  /*0150*/  HFMA2 R140, -RZ, RZ, 0, 5.9604644775390625e-08 ;  /* 0x00000001ff8c7431 */ /* 0x000fe200000001ff */
[----:B-1----:R-:W-:-:S07]  /*0160*/  MOV R72, UR4 ;  /* 0x0000000400487c02 */ /* 0x002fce0008000f00 */
.L_x_0:
[----:B------:R-:W2:Y:S02]  /*0170*/  LDCU.64 UR4, c[0x0][0x8b0] ;  /* 0x00011600ff0477ac */ /* 0x000ea40008000a00 */
[----:B--2---:R-:W-:-:S04]  /*0180*/  UISETP.NE.U32.AND UP0, UPT, UR4, URZ, UPT ;  /* 0x000000ff0400728c */ /* 0x004fc8000bf05070 */
[----:B------:R-:W-:-:S09]  /*0190*/  UISETP.NE.AND.EX UP0, UPT, UR5, URZ, UPT, UP0 ;  /* 0x000000ff0500728c */ /* 0x000fd2000bf05300 */
[----:B------:R-:W-:Y:S05]  /*01a0*/  BRA.U UP0, `(.L_x_2) ;  /* 0x0000000100287547 */ /* 0x000fea000b800000 */
[----:B------:R-:W2:Y:S02]  /*01b0*/  LDCU.64 UR4, c[0x0][0x8a8] ;  /* 0x00011500ff0477ac */ /* 0x000ea40008000a00 */
[----:B--2---:R-:W-:-:S04]  /*01c0*/  UISETP.NE.U32.AND UP0, UPT, UR4, URZ, UPT ;  /* 0x000000ff0400728c */ /* 0x004fc8000bf05070 */
[----:B------:R-:W-:-:S09]  /*01d0*/  UISETP.NE.AND.EX UP0, UPT, UR5, URZ, UPT, UP0 ;  /* 0x000000ff0500728c */ /* 0x000fd2000bf05300 */
[----:B------:R-:W-:Y:S05]  /*01e0*/  BRA.U !UP0, `(.L_x_3) ;  /* 0x0000000108107547 */ /* 0x000fea000b800000 */
[----:B------:R-:W2:Y:S01]  /*01f0*/  LDC.64 R70, c[0x0][0x8a8] ;  /* 0x00022a00ff467b82 */ /* 0x000ea20000000a00 */
[----:B------:R-:W2:Y:S02]  /*0200*/  LDCU.64 UR4, c[0x0][0x358] ;  /* 0x00006b00ff0477ac */ /* 0x000ea40008000a00 */
[----:B--2---:R2:W5:Y:S01]  /*0210*/  LDG.E R70, desc[UR4][R70.64] ;  /* 0x0000000446467981 */ /* 0x004562000c1e1900 */
[----:B------:R-:W-:Y:S05]  /*0220*/  BRA `(.L_x_2) ;  /* 0x0000000000087947 */ /* 0x000fea0003800000 */
.L_x_3:
[----:B------:R-:W2:Y:S02]  /*0230*/  LDCU UR4, c[0x0][0x8a0] ;  /* 0x00011400ff0477ac */ /* 0x000ea40008000800 */
[----:B--2---:R-:W-:Y:S02]  /*0240*/  MOV R70, UR4 ;  /* 0x0000000400467c02 */ /* 0x004fe40008000f00 */
.L_x_2:
[----:B------:R-:W-:Y:S01]  /*0250*/  IMAD.U32 R0, RZ, RZ, UR17 ;  /* 0x00000011ff007e24 */ /* 0x000fe2000f8e00ff */
[----:B------:R-:W-:Y:S04]  /*0260*/  BSSY.RECONVERGENT B0, `(.L_x_4) ;  /* 0x000000c000007945 */ /* 0x000fe80003800200 */
[C---:B------:R-:W-:Y:S02]  /*0270*/  ISETP.NE.OR P1, PT, R0.reuse, 0x1, !P3 ;  /* 0x000000010000780c */ /* 0x040fe40005f25670 */
[----:B------:R-:W-:-:S11]  /*0280*/  ISETP.NE.OR P0, PT, R0, 0x3, !P3 ;  /* 0x000000030000780c */ /* 0x000fd60005f05670 */
[----:B------:R-:W-:Y:S05]  /*0290*/  @P1 BRA `(.L_x_5) ;  /* 0x0000000000201947 */ /* 0x000fea0003800000 */
[----:B------:R-:W3:Y:S02]  /*02a0*/  LDCU.64 UR4, c[0x0][0x348] ;  /* 0x00006900ff0477ac */ /* 0x000ee40008000a00 */
[----:B---3--:R-:W-:Y:S02]  /*02b0*/  UIADD3 UR6, UP1, UPT, UR4, 0x80, URZ ;  /* 0x0000008004067890 */ /* 0x008fe4000ff3e0ff */
[----:B------:R-:W-:Y:S02]  /*02c0*/  UIADD3 UR4, UP0, UPT, UR4, 0x180, URZ ;  /* 0x0000018004047890 */ /* 0x000fe4000ff1e0ff */
[----:B------:R-:W-:Y:S02]  /*02d0*/  UIADD3.X UR7, UPT, UPT, URZ, UR5, URZ, UP1, !UPT ;  /* 0x00000005ff077290 */ /* 0x000fe40008ffe4ff */
[----:B------:R-:W-:-:S07]  /*02e0*/  UIADD3.X UR5, UPT, UPT, URZ, UR5, URZ, UP0, !UPT ;  /* 0x00000005ff057290 */ /* 0x000fce00087fe4ff */
[----:B------:R3:W-:Y:S02]  /*02f0*/  UTMACCTL.PF [UR6] ;  /* 0x00000000060079b9 */ /* 0x0007e40008040000 */
[----:B------:R3:W-:Y:S02]  /*0300*/  UTMACCTL.PF [UR4] ;  /* 0x00000000040079b9 */ /* 0x0007e40008040000 */
[----:B---3--:R-:W-:Y:S01]  /*0310*/  NOP ;  /* 0x0000000000007918 */ /* 0x008fe20000000000 */
.L_x_5:
[----:B------:R-:W-:Y:S05]  /*0320*/  BSYNC.RECONVERGENT B0 ;  /* 0x0000000000007941 */ /* 0x000fea0003800200 */
.L_x_4:
[----:B------:R-:W-:Y:S04]  /*0330*/  BSSY.RECONVERGENT B0, `(.L_x_6) ;  /* 0x000000a000007945 */ /* 0x000fe80003800200 */
        /* <DEDUP_REMOVED lines=9> */
.L_x_7:
[----:B------:R-:W-:Y:S05]  /*03d0*/  BSYNC.RECONVERGENT B0 ;  /* 0x0000000000007941 */ /* 0x000fea0003800200 */
.L_x_6:
[----:B------:R-:W3:Y:S01]  /*03e0*/  LDCU.64 UR4, c[0x0][0x888] ;  /* 0x00011100ff0477ac */ /* 0x000ee20008000a00 */
[----:B------:R-:W-:Y:S02]  /*03f0*/  UISETP.EQ.U32.AND UP1, UPT, UR8, URZ, UPT ;  /* 0x000000ff0800728c */ /* 0x000fe4000bf22070 */
[----:B------:R-:W-:Y:S02]  /*0400*/  UPLOP3.LUT UP3, UPT, UPT, UPT, UPT, 0x80, 0x8 ;  /* 0x000000000008789c */ /* 0x000fe40003f6f070 */
[----:B---3--:R-:W-:-:S04]  /*0410*/  UISETP.NE.U32.AND UP0, UPT, UR4, URZ, UPT ;  /* 0x000000ff0400728c */ /* 0x008fc8000bf05070 */
[----:B------:R-:W-:-:S04]  /*0420*/  UISETP.NE.AND.EX UP0, UPT, UR5, URZ, UPT, UP0 ;  /* 0x000000ff0500728c */ /* 0x000fc8000bf05300 */
[----:B------:R-:W-:-:S04]  /*0430*/  UISETP.EQ.OR.EX UP2, UPT, UR9, URZ, !UP0, UP1 ;  /* 0x000000ff0900728c */ /* 0x000fc8000c742710 */
[----:B------:R-:W-:-:S06]  /*0440*/  UP2UR UR4, UPR, URZ, 0x4 ;  /* 0x00000004ff047883 */ /* 0x000fcc0008000000 */
[----:B------:R-:W-:Y:S01]  /*0450*/  MOV R144, UR4 ;  /* 0x0000000400907c02 */ /* 0x000fe20008000f00 */
[----:B------:R-:W-:Y:S06]  /*0460*/  BRA.U !UP2, `(.L_x_8) ;  /* 0x000000010a207547 */ /* 0x000fec000b800000 */
[----:B-----5:R-:W-:Y:S01]  /*0470*/  R2UR UR5, R72 ;  /* 0x00000000480572ca */ /* 0x020fe200000e0000 */
[----:B------:R-:W-:Y:S02]  /*0480*/  UISETP.NE.U32.AND UP1, UPT, UR8, URZ, UPT ;  /* 0x000000ff0800728c */ /* 0x000fe4000bf25070 */
[----:B------:R-:W-:Y:S02]  /*0490*/  USEL UR4, URZ, 0xffffffff, UP0 ;  /* 0xffffffffff047887 */ /* 0x000fe40008000000 */
[----:B------:R-:W-:-:S08]  /*04a0*/  UISETP.NE.AND.EX UP1, UPT, UR9, URZ, UPT, UP1 ;  /* 0x000000ff0900728c */ /* 0x000fd0000bf25310 */
[----:B------:R-:W-:-:S04]  /*04b0*/  UISETP.NE.AND UP0, UPT, UR5, URZ, UPT ;  /* 0x000000ff0500728c */ /* 0x000fc8000bf05270 */
[----:B------:R-:W-:-:S04]  /*04c0*/  @!UP1 USEL UR4, URZ, 0xffffffff, UP0 ;  /* 0xffffffffff049887 */ /* 0x000fc80008000000 */
[----:B------:R-:W-:-:S04]  /*04d0*/  ULOP3.LUT UR4, UR4, 0x1, URZ, 0xc0, !UPT ;  /* 0x0000000104047892 */ /* 0x000fc8000f8ec0ff */
[----:B------:R-:W-:-:S11]  /*04e0*/  UISETP.NE.U32.AND UP3, UPT, UR4, 0x1, UPT ;  /* 0x000000010400788c */ /* 0x000fd6000bf65070 */
.L_x_8:
[----:B------:R-:W3:Y:S01]  /*04f0*/  SHFL.IDX PT, R2, R141, RZ, 0x1f ;  /* 0x00001fff8d027589 */ /* 0x000ee200000e0000 */
[----:B------:R-:W-:-:S04]  /*0500*/  UISETP.NE.AND UP0, UPT, UR17, 0x2, UPT ;  /* 0x000000021100788c */ /* 0x000fc8000bf05270 */
[----:B------:R-:W-:Y:S01]  /*0510*/  USEL UR43, URZ, 0x1, UP0 ;  /* 0x00000001ff2b7887 */ /* 0x000fe20008000000 */
[----:B---3--:R-:W-:-:S13]  /*0520*/  ISETP.NE.AND P0, PT, R2, RZ, PT ;  /* 0x000000ff0200720c */ /* 0x008fda0003f05270 */
[----:B------:R-:W-:Y:S05]  /*0530*/  @P0 BRA `(.L_x_9) ;  /* 0x0000000000700947 */ /* 0x000fea0003800000 */
[----:B------:R-:W3:Y:S01]  /*0540*/  S2UR UR4, SR_CgaCtaId ;  /* 0x00000000000479c3 */ /* 0x000ee20000008800 */
[----:B------:R-:W-:Y:S01]  /*0550*/  UMOV UR5, 0x400 ;  /* 0x0000040000057882 */ /* 0x000fe20000000000 */
[----:B------:R-:W-:Y:S01]  /*0560*/  UMOV UR8, 0x1 ;  /* 0x0000000100087882 */ /* 0x000fe20000000000 */
[----:B------:R-:W-:Y:S01]  /*0570*/  UMOV UR6, 0x2 ;  /* 0x0000000200067882 */ /* 0x000fe20000000000 */
[----:B------:R-:W-:-:S04]  /*0580*/  UIADD3 UR8, UPT, UPT, -UR8, 0x100000, URZ ;  /* 0x0010000008087890 */ /* 0x000fc8000fffe1ff */
[----:B------:R-:W-:Y:S02]  /*0590*/  USHF.L.U32 UR9, UR8, 0xb, URZ ;  /* 0x0000000b08097899 */ /* 0x000fe400080006ff */
[----:B------:R-:W-:Y:S02]  /*05a0*/  USHF.L.U32 UR8, UR8, 0x1, URZ ;  /* 0x0000000108087899 */ /* 0x000fe400080006ff */
[----:B------:R-:W-:-:S04]  /*05b0*/  UIADD3 UR6, UPT, UPT, -UR6, 0x100000, URZ ;  /* 0x0010000006067890 */ /* 0x000fc8000fffe1ff */
[----:B------:R-:W-:Y:S02]  /*05c0*/  USHF.L.U32 UR7, UR6, 0xb, URZ ;  /* 0x0000000b06077899 */ /* 0x000fe400080006ff */
[----:B------:R-:W-:Y:S01]  /*05d0*/  USHF.L.U32 UR6, UR6, 0x1, URZ ;  /* 0x0000000106067899 */ /* 0x000fe200080006ff */
[----:B------:R-:W-:Y:S01]  /*05e0*/  ELECT P0, URZ, PT ;  /* 0x0000000000ff782f */ /* 0x000fe20003800000 */
[----:B---3--:R-:W-:Y:S01]  /*05f0*/  ULEA UR4, UR4, UR5, 0x18 ;  /* 0x0000000504047291 */ /* 0x008fe2000f8ec0ff */
[----:B------:R-:W3:Y:S11]  /*0600*/  FENCE.VIEW.ASYNC.S ;  /* 0x00000000000073c6 */ /* 0x000ef60000000000 */
[----:B---3--:R3:W4:Y:S01]  /*0610*/  SYNCS.EXCH.64 URZ, [UR4], UR8 ;  /* 0x0000000804ff75b2 */ /* 0x0087220008000100 */
[----:B------:R3:W1:Y:S01]  /*0620*/  SYNCS.EXCH.64 URZ, [UR4+0x38], UR6 ;  /* 0x0000380604ff75b2 */ /* 0x0006620008000100 */
        /* <DEDUP_REMOVED lines=11> */
[----:B------:R3:W1:Y:S02]  /*06e0*/  SYNCS.EXCH.64 URZ, [UR4+0x68], UR6 ;  /* 0x0000680604ff75b2 */ /* 0x0006640008000100 */
[----:B---3--:R-:W-:Y:S01]  /*06f0*/  NOP ;  /* 0x0000000000007918 */ /* 0x008fe20000000000 */
.L_x_9:
[----:B------:R-:W3:Y:S01]  /*0700*/  SHFL.IDX PT, R2, R141, RZ, 0x1f ;  /* 0x00001fff8d027589 */ /* 0x000ee200000e0000 */
[----:B------:R-:W-:Y:S01]  /*0710*/  NOP ;  /* 0x0000000000007918 */ /* 0x000fe20000000000 */
[----:B---3--:R-:W-:-:S13]  /*0720*/  ISETP.NE.AND P0, PT, R2, 0x1, PT ;  /* 0x000000010200780c */ /* 0x008fda0003f05270 */
        /* <DEDUP_REMOVED lines=14> */
[----:B---3--:R3:W1:Y:S01]  /*0810*/  SYNCS.EXCH.64 URZ, [UR4+0x70], UR8 ;  /* 0x0000700804ff75b2 */ /* 0x0086620008000100 */
[----:B------:R3:W1:Y:S01]  /*0820*/  SYNCS.EXCH.64 URZ, [UR4+0x90], UR6 ;  /* 0x0000900604ff75b2 */ /* 0x0006620008000100 */
[----:B------:R3:W1:Y:S01]  /*0830*/  SYNCS.EXCH.64 URZ, [UR4+0x78], UR8 ;  /* 0x0000780804ff75b2 */ /* 0x0006620008000100 */
[----:B------:R3:W1:Y:S01]  /*0840*/  SYNCS.EXCH.64 URZ, [UR4+0x98], UR6 ;  /* 0x0000980604ff75b2 */ /* 0x0006620008000100 */
[----:B------:R3:W1:Y:S01]  /*0850*/  SYNCS.EXCH.64 URZ, [UR4+0x80], UR8 ;  /* 0x0000800804ff75b2 */ /* 0x0006620008000100 */
[----:B------:R3:W1:Y:S01]  /*0860*/  SYNCS.EXCH.64 URZ, [UR4+0xa0], UR6 ;  /* 0x0000a00604ff75b2 */ /* 0x0006620008000100 */
[----:B------:R3:W1:Y:S01]  /*0870*/  SYNCS.EXCH.64 URZ, [UR4+0x88], UR8 ;  /* 0x0000880804ff75b2 */ /* 0x0006620008000100 */
[----:B------:R3:W1:Y:S01]  /*0880*/  SYNCS.EXCH.64 URZ, [UR4+0xa8], UR6 ;  /* 0x0000a80604ff75b2 */ /* 0x0006620008000100 */
[----:B------:R-:W-:Y:S01]  /*0890*/  NOP ;  /* 0x0000000000007918 */ /* 0x000fe20000000000 */
.L_x_10:
[----:B------:R-:W2:Y:S01]  /*08a0*/  SHFL.IDX PT, R2, R141, RZ, 0x1f ;  /* 0x00001fff8d027589 */ /* 0x000ea200000e0000 */
[----:B------:R-:W-:Y:S01]  /*08b0*/  NOP ;  /* 0x0000000000007918 */ /* 0x000fe20000000000 */
[----:B--2---:R-:W-:-:S13]  /*08c0*/  ISETP.NE.AND P0, PT, R2, 0x3, PT ;  /* 0x000000030200780c */ /* 0x004fda0003f05270 */
[----:B------:R-:W-:Y:S05]  /*08d0*/  @P0 BRA `(.L_x_11) ;  /* 0x0000000000300947 */ /* 0x000fea0003800000 */
[----:B---3--:R-:W2:Y:S01]  /*08e0*/  S2UR UR6, SR_CgaCtaId ;  /* 0x00000000000679c3 */ /* 0x008ea20000008800 */
[----:B------:R-:W-:Y:S01]  /*08f0*/  UMOV UR4, 0x400 ;  /* 0x0000040000047882 */ /* 0x000fe20000000000 */
[----:B------:R-:W-:Y:S01]  /*0900*/  UMOV UR5, 0x20 ;  /* 0x0000002000057882 */ /* 0x000fe20000000000 */
[----:B------:R-:W-:Y:S01]  /*0910*/  ELECT P0, URZ, PT ;  /* 0x0000000000ff782f */ /* 0x000fe20003800000 */
[----:B--2---:R-:W-:Y:S02]  /*0920*/  ULEA UR6, UR6, UR4, 0x18 ;  /* 0x0000000406067291 */ /* 0x004fe4000f8ec0ff */
[----:B------:R-:W-:-:S04]  /*0930*/  UIADD3 UR4, UPT, UPT, -UR5, 0x100000, URZ ;  /* 0x0010000005047890 */ /* 0x000fc8000fffe1ff */
[----:B------:R-:W-:Y:S02]  /*0940*/  USHF.L.U32 UR5, UR4, 0xb, URZ ;  /* 0x0000000b04057899 */ /* 0x000fe400080006ff */
[----:B------:R-:W-:Y:S01]  /*0950*/  USHF.L.U32 UR4, UR4, 0x1, URZ ;  /* 0x0000000104047899 */ /* 0x000fe200080006ff */
[----:B------:R-:W2:Y:S11]  /*0960*/  FENCE.VIEW.ASYNC.S ;  /* 0x00000000000073c6 */ /* 0x000eb60000000000 */
[----:B--2---:R2:W3:Y:S01]  /*0970*/  SYNCS.EXCH.64 URZ, [UR6+0xb0], UR4 ;  /* 0x0000b00406ff75b2 */ /* 0x0044e20008000100 */
[----:B------:R2:W1:Y:S01]  /*0980*/  SYNCS.EXCH.64 URZ, [UR6+0xb8], UR4 ;  /* 0x0000b80406ff75b2 */ /* 0x0004620008000100 */
[----:B------:R-:W-:Y:S01]  /*0990*/  NOP ;  /* 0x0000000000007918 */ /* 0x000fe20000000000 */
.L_x_11:
[----:B------:R-:W4:Y:S01]  /*09a0*/  SHFL.IDX PT, R2, R141, RZ, 0x1f ;  /* 0x00001fff8d027589 */ /* 0x000f2200000e0000 */
[----:B------:R-:W-:Y:S01]  /*09b0*/  NOP ;  /* 0x0000000000007918 */ /* 0x000fe20000000000 */
[----:B----4-:R-:W-:-:S13]  /*09c0*/  ISETP.NE.AND P0, PT, R2, 0x4, PT ;  /* 0x000000040200780c */ /* 0x010fda0003f05270 */
[----:B------:R-:W-:Y:S05]  /*09d0*/  @P0 BRA `(.L_x_12) ;  /* 0x00000000004c0947 */ /* 0x000fea0003800000 */
[----:B--23--:R-:W2:Y:S01]  /*09e0*/  S2UR UR6, SR_CgaCtaId ;  /* 0x00000000000679c3 */ /* 0x00cea20000008800 */
[----:B------:R-:W-:Y:S01]  /*09f0*/  UMOV UR4, 0x1e0 ;  /* 0x000001e000047882 */ /* 0x000fe20000000000 */
[----:B------:R-:W-:Y:S01]  /*0a00*/  UMOV UR5, 0x400 ;  /* 0x0000040000057882 */ /* 0x000fe20000000000 */
[----:B------:R-:W-:Y:S01]  /*0a10*/  USEL UR4, UR4, 0x1a0, UP3 ;  /* 0x000001a004047887 */ /* 0x000fe20009800000 */
[----:B------:R-:W-:Y:S01]  /*0a20*/  UMOV UR8, 0x1 ;  /* 0x0000000100087882 */ /* 0x000fe20000000000 */
[----:B------:R-:W-:Y:S01]  /*0a30*/  ELECT P0, URZ, PT ;  /* 0x0000000000ff782f */ /* 0x000fe20003800000 */
[----:B------:R-:W-:-:S04]  /*0a40*/  UIADD3 UR8, UPT, UPT, -UR8, 0x100000, URZ ;  /* 0x0010000008087890 */ /* 0x000fc8000fffe1ff */
[----:B------:R-:W-:Y:S02]  /*0a50*/  USHF.L.U32 UR9, UR8, 0xb, URZ ;  /* 0x0000000b08097899 */ /* 0x000fe400080006ff */
[----:B------:R-:W-:Y:S02]  /*0a60*/  USHF.L.U32 UR8, UR8, 0x1, URZ ;  /* 0x0000000108087899 */ /* 0x000fe400080006ff */
[----:B--2---:R-:W-:Y:S02]  /*0a70*/  ULEA UR6, UR6, UR5, 0x18 ;  /* 0x0000000506067291 */ /* 0x004fe4000f8ec0ff */
[----:B------:R-:W-:-:S04]  /*0a80*/  UIADD3 UR4, UPT, UPT, -UR4, 0x100000, URZ ;  /* 0x0010000004047890 */ /* 0x000fc8000fffe1ff */
[----:B------:R-:W-:Y:S02]  /*0a90*/  USHF.L.U32 UR5, UR4, 0xb, URZ ;  /* 0x0000000b04057899 */ /* 0x000fe400080006ff */
[----:B------:R-:W-:Y:S01]  /*0aa0*/  USHF.L.U32 UR4, UR4, 0x1, URZ ;  /* 0x0000000104047899 */ /* 0x000fe200080006ff */
[----:B------:R-:W2:Y:S03]  /*0ab0*/  FENCE.VIEW.ASYNC.S ;  /* 0x00000000000073c6 */ /* 0x000ea60000000000 */
[----:B--2---:R4:W2:Y:S08]  /*0ac0*/  SYNCS.EXCH.64 URZ, [UR6+0xc0], UR8 ;  /* 0x0000c00806ff75b2 */ /* 0x0048b00008000100 */
[----:B------:R4:W3:Y:S01]  /*0ad0*/  SYNCS.EXCH.64 URZ, [UR6+0xd0], UR4 ;  /* 0x0000d00406ff75b2 */ /* 0x0008e20008000100 */
[----:B------:R4:W1:Y:S01]  /*0ae0*/  SYNCS.EXCH.64 URZ, [UR6+0xc8], UR8 ;  /* 0x0000c80806ff75b2 */ /* 0x0008620008000100 */
[----:B------:R4:W1:Y:S02]  /*0af0*/  SYNCS.EXCH.64 URZ, [UR6+0xd8], UR4 ;  /* 0x0000d80406ff75b2 */ /* 0x0008640008000100 */
[----:B----4-:R-:W-:Y:S01]  /*0b00*/  NOP ;  /* 0x0000000000007918 */ /* 0x010fe20000000000 */
.L_x_12:
[----:B------:R-:W4:Y:S01]  /*0b10*/  SHFL.IDX PT, R2, R141, RZ, 0x1f ;  /* 0x00001fff8d027589 */ /* 0x000f2200000e0000 */
[----:B------:R-:W-:Y:S01]  /*0b20*/  NOP ;  /* 0x0000000000007918 */ /* 0x000fe20000000000 */
[----:B----4-:R-:W-:-:S13]  /*0b30*/  ISETP.NE.AND P0, PT, R2, 0x5, PT ;  /* 0x000000050200780c */ /* 0x010fda0003f05270 */
[----:B------:R-:W-:Y:S05]  /*0b40*/  @P0 BRA `(.L_x_13) ;  /* 0x0000000000480947 */ /* 0x000fea0003800000 */
[----:B--23--:R-:W2:Y:S01]  /*0b50*/  S2UR UR4, SR_CgaCtaId ;  /* 0x00000000000479c3 */ /* 0x00cea20000008800 */
        /* <DEDUP_REMOVED lines=10> */
[----:B--2---:R-:W-:Y:S01]  /*0c00*/  ULEA UR4, UR4, UR5, 0x18 ;  /* 0x0000000504047291 */ /* 0x004fe2000f8ec0ff */
[----:B------:R-:W2:Y:S11]  /*0c10*/  FENCE.VIEW.ASYNC.S ;  /* 0x00000000000073c6 */ /* 0x000eb60000000000 */
[----:B--2---:R4:W2:Y:S01]  /*0c20*/  SYNCS.EXCH.64 URZ, [UR4+0xe0], UR8 ;  /* 0x0000e00804ff75b2 */ /* 0x0048a20008000100 */
[----:B------:R4:W3:Y:S01]  /*0c30*/  SYNCS.EXCH.64 URZ, [UR4+0xf0], UR6 ;  /* 0x0000f00604ff75b2 */ /* 0x0008e20008000100 */
[----:B------:R4:W1:Y:S01]  /*0c40*/  SYNCS.EXCH.64 URZ, [UR4+0xe8], UR8 ;  /* 0x0000e80804ff75b2 */ /* 0x0008620008000100 */
[----:B------:R4:W1:Y:S02]  /*0c50*/  SYNCS.EXCH.64 URZ, [UR4+0xf8], UR6 ;  /* 0x0000f80604ff75b2 */ /* 0x0008640008000100 */
[----:B----4-:R-:W-:Y:S01]  /*0c60*/  NOP ;  /* 0x0000000000007918 */ /* 0x010fe20000000000 */
.L_x_13:
[----:B------:R-:W4:Y:S01]  /*0c70*/  SHFL.IDX PT, R2, R141, RZ, 0x1f ;  /* 0x00001fff8d027589 */ /* 0x000f2200000e0000 */
[----:B------:R-:W1:Y:S01]  /*0c80*/  S2UR UR45, SR_CgaCtaId ;  /* 0x00000000002d79c3 */ /* 0x000e620000008800 */
[----:B------:R-:W-:Y:S01]  /*0c90*/  NOP ;  /* 0x0000000000007918 */ /* 0x000fe20000000000 */
[----:B----4-:R-:W-:-:S13]  /*0ca0*/  ISETP.NE.AND P0, PT, R2, 0x3, PT ;  /* 0x000000030200780c */ /* 0x010fda0003f05270 */
[----:B-1----:R-:W-:Y:S05]  /*0cb0*/  @P0 BRA `(.L_x_14) ;  /* 0x0000000000340947 */ /* 0x002fea0003800000 */
[----:B--23--:R-:W-:Y:S01]  /*0cc0*/  UMOV UR4, 0x400 ;  /* 0x0000040000047882 */ /* 0x00cfe20000000000 */
[----:B------:R-:W-:Y:S01]  /*0cd0*/  UMOV UR6, 0x20 ;  /* 0x0000002000067882 */ /* 0x000fe20000000000 */
[----:B------:R-:W-:Y:S02]  /*0ce0*/  ULEA UR4, UR45, UR4, 0x18 ;  /* 0x000000042d047291 */ /* 0x000fe4000f8ec0ff */
[----:B------:R-:W-:-:S04]  /*0cf0*/  UIADD3 UR6, UPT, UPT, -UR6, 0x100000, URZ ;  /* 0x0010000006067890 */ /* 0x000fc8000fffe1ff */
[----:B------:R-:W-:Y:S02]  /*0d00*/  USHF.L.U32 UR7, UR6, 0xb, URZ ;  /* 0x0000000b06077899 */ /* 0x000fe400080006ff */
[----:B------:R-:W-:Y:S01]  /*0d10*/  USHF.L.U32 UR6, UR6, 0x1, URZ ;  /* 0x0000000106067899 */ /* 0x000fe200080006ff */
[----:B------:R-:W-:Y:S01]  /*0d20*/  ELECT P0, URZ, PT ;  /* 0x0000000000ff782f */ /* 0x000fe20003800000 */
[----:B------:R-:W1:Y:S10]  /*0d30*/  FENCE.VIEW.ASYNC.S ;  /* 0x00000000000073c6 */ /* 0x000e740000000000 */
[----:B-1----:R1:W4:Y:S01]  /*0d40*/  SYNCS.EXCH.64 URZ, [UR4+0x100], UR6 ;  /* 0x0001000604ff75b2 */ /* 0x0023220008000100 */
[----:B------:R1:W2:Y:S01]  /*0d50*/  SYNCS.EXCH.64 URZ, [UR4+0x110], UR6 ;  /* 0x0001100604ff75b2 */ /* 0x0002a20008000100 */
[----:B------:R1:W3:Y:S01]  /*0d60*/  SYNCS.EXCH.64 URZ, [UR4+0x108], UR6 ;  /* 0x0001080604ff75b2 */ /* 0x0002e20008000100 */
[----:B------:R1:W1:Y:S01]  /*0d70*/  SYNCS.EXCH.64 URZ, [UR4+0x118], UR6 ;  /* 0x0001180604ff75b2 */ /* 0x0002620008000100 */
[----:B------:R-:W-:Y:S01]  /*0d80*/  NOP ;  /* 0x0000000000007918 */ /* 0x000fe20000000000 */
.L_x_14:
[----:B-123--:R-:W1:Y:S01]  /*0d90*/  LDCU UR4, c[0x0][0x36c] ;  /* 0x00006d80ff0477ac */ /* 0x00ee620008000800 */
[----:B------:R-:W-:Y:S01]  /*0da0*/  ISETP.NE.OR P3, PT, R0, 0x2, !P3 ;  /* 0x000000020000780c */ /* 0x000fe20005f65670 */
[----:B------:R-:W-:Y:S01]  /*0db0*/  NOP ;  /* 0x0000000000007918 */ /* 0x000fe20000000000 */
[----:B------:R-:W-:Y:S01]  /*0dc0*/  LOP3.LUT R0, R154, 0x1f, RZ, 0xc0, !PT ;  /* 0x0000001f9a007812 */ /* 0x000fe200078ec0ff */
[----:B------:R-:W-:Y:S02]  /*0dd0*/  UISETP.NE.AND UP4, UPT, UR17, URZ, UPT ;  /* 0x000000ff1100728c */ /* 0x000fe4000bf85270 */
[----:B-1----:R-:W-:-:S09]  /*0de0*/  UISETP.EQ.U32.AND UP5, UPT, UR4, 0x1, UPT ;  /* 0x000000010400788c */ /* 0x002fd2000bfa2070 */
[----:B------:R-:W-:Y:S05]  /*0df0*/  BRA.U !UP5, `(.L_x_15) ;  /* 0x000000010d087547 */ /* 0x000fea000b800000 */
[----:B----4-:R-:W-:Y:S01]  /*0e00*/  UCGABAR_ARV ;  /* 0x00000000000079c7 */ /* 0x010fe20008000000 */
[----:B------:R-:W-:Y:S05]  /*0e10*/  BRA `(.L_x_16) ;  /* 0x0000000000047947 */ /* 0x000fea0003800000 */
.L_x_15:
[----:B----4-:R-:W-:Y:S01]  /*0e20*/  NOP ;  /* 0x0000000000007918 */ /* 0x010fe20000000000 */
.L_x_16:
[----:B------:R-:W1:Y:S01]  /*0e30*/  S2UR UR7, SR_CTAID.X ;  /* 0x00000000000779c3 */ /* 0x000e620000002500 */
[----:B------:R-:W-:-:S05]  /*0e40*/  CS2R.32 R143, SR_CgaSize ;  /* 0x00000000008f7805 */ /* 0x000fca0000008a00 */
[----:B------:R-:W-:-:S05]  /*0e50*/  IMAD R143, R143, -0xa0, RZ ;  /* 0xffffff608f8f7824 */ /* 0x000fca00078e02ff */
[----:B------:R-:W-:-:S14]  /*0e60*/  R2UR UR5, R143 ;  /* 0x000000008f0572ca */ /* 0x000fdc00000e0000 */
[----:B------:R-:W2:Y:S01]  /*0e70*/  LDCU UR5, c[0x0][UR5+0x2b0] ;  /* 0x00005600050577ac */ /* 0x000ea20008000800 */
[----:B------:R-:W-:-:S05]  /*0e80*/  CS2R.32 R143, SR_CgaSize ;  /* 0x00000000008f7805 */ /* 0x000fca0000008a00 */
[----:B------:R-:W-:-:S05]  /*0e90*/  IMAD R143, R143, -0xa0, RZ ;  /* 0xffffff608f8f7824 */ /* 0x000fca00078e02ff */
[----:B------:R-:W-:-:S14]  /*0ea0*/  R2UR UR4, R143 ;  /* 0x000000008f0472ca */ /* 0x000fdc00000e0000 */
[----:B------:R-:W3:Y:S01]  /*0eb0*/  LDCU UR4, c[0x0][UR4+0x2b4] ;  /* 0x00005680040477ac */ /* 0x000ee20008000800 */
[----:B------:R-:W4:Y:S01]  /*0ec0*/  S2UR UR8, SR_CTAID.Y ;  /* 0x00000000000879c3 */ /* 0x000f220000002600 */
[----:B------:R-:W-:-:S05]  /*0ed0*/  CS2R.32 R143, SR_CgaSize ;  /* 0x00000000008f7805 */ /* 0x000fca0000008a00 */
[----:B------:R-:W-:-:S05]  /*0ee0*/  IMAD R143, R143, -0xa0, RZ ;  /* 0xffffff608f8f7824 */ /* 0x000fca00078e02ff */
[----:B------:R-:W-:-:S14]  /*0ef0*/  R2UR UR9, R143 ;  /* 0x000000008f0972ca */ /* 0x000fdc00000e0000 */
[----:B------:R-:W3:Y:S01]  /*0f00*/  LDCU UR9, c[0x0][UR9+0x2a0] ;  /* 0x00005400090977ac */ /* 0x000ee20008000800 */
[----:B------:R-:W-:-:S05]  /*0f10*/  CS2R.32 R143, SR_CgaSize ;  /* 0x00000000008f7805 */ /* 0x000fca0000008a00 */
[----:B------:R-:W-:-:S05]  /*0f20*/  IMAD R143, R143, -0xa0, RZ ;  /* 0xffffff608f8f7824 */ /* 0x000fca00078e02ff */
[----:B------:R-:W-:-:S14]  /*0f30*/  R2UR UR10, R143 ;  /* 0x000000008f0a72ca */ /* 0x000fdc00000e0000 */
[----:B------:R-:W3:Y:S01]  /*0f40*/  LDCU UR10, c[0x0][UR10+0x2a4] ;  /* 0x000054800a0a77ac */ /* 0x000ee20008000800 */
[----:B------:R-:W3:Y:S01]  /*0f50*/  S2UR UR36, SR_CTAID.Z ;  /* 0x00000000002479c3 */ /* 0x000ee20000002700 */
[----:B------:R-:W3:Y:S01]  /*0f60*/  LDCU UR21, c[0x0][0xb24] ;  /* 0x00016480ff1577ac */ /* 0x000ee20008000800 */
[----:B------:R-:W3:Y:S01]  /*0f70*/  LDCU UR42, c[0x0][0xb24] ;  /* 0x00016480ff2a77ac */ /* 0x000ee20008000800 */
[----:B-1----:R-:W-:Y:S01]  /*0f80*/  I2FP.F32.U32 R3, UR7 ;  /* 0x0000000700037c45 */ /* 0x002fe20008201000 */
[----:B------:R-:W1:Y:S04]  /*0f90*/  LDCU UR28, c[0x0][0xb30] ;  /* 0x00016600ff1c77ac */ /* 0x000e680008000800 */
[----:B--2---:R-:W-:Y:S01]  /*0fa0*/  FMUL R3, R3, UR5 ;  /* 0x0000000503037c20 */ /* 0x004fe20008400000 */
[----:B------:R-:W-:Y:S01]  /*0fb0*/  USHF.L.U32 UR26, UR45, 0xc, URZ ;  /* 0x0000000c2d1a7899 */ /* 0x000fe200080006ff */
[----:B----4-:R-:W-:Y:S01]  /*0fc0*/  I2FP.F32.U32 R2, UR8 ;  /* 0x0000000800027c45 */ /* 0x010fe20008201000 */
[----:B------:R-:W-:Y:S01]  /*0fd0*/  UMOV UR16, UR7 ;  /* 0x0000000700107c82 */ /* 0x000fe20008000000 */
[----:B------:R-:W-:-:S02]  /*0fe0*/  UMOV UR20, UR8 ;  /* 0x0000000800147c82 */ /* 0x000fc40008000000 */
[----:B------:R-:W2:Y:S01]  /*0ff0*/  F2I.U32.TRUNC.NTZ R3, R3 ;  /* 0x0000000300037305 */ /* 0x000ea2000020f000 */
[----:B---3--:R-:W-:Y:S01]  /*1000*/  UISETP.GE.AND UP2, UPT, UR21, 0x1, UPT ;  /* 0x000000011500788c */ /* 0x008fe2000bf46270 */
[----:B------:R-:W-:-:S06]  /*1010*/  FMUL R2, R2, UR4 ;  /* 0x0000000402027c20 */ /* 0x000fcc0008400000 */
[----:B------:R-:W3:Y:S01]  /*1020*/  F2I.U32.TRUNC.NTZ R2, R2 ;  /* 0x0000000200027305 */ /* 0x000ee2000020f000 */
[----:B--2---:R-:W-:Y:S02]  /*1030*/  R2UR UR4, R3 ;  /* 0x00000000030472ca */ /* 0x004fe400000e0000 */
[----:B---3--:R-:W-:Y:S02]  /*1040*/  R2UR UR6, R2 ;  /* 0x00000000020672ca */ /* 0x008fe400000e0000 */
[----:B------:R-:W-:-:S09]  /*1050*/  PRMT R2, RZ, 0x7610, R2 ;  /* 0x00007610ff027816 */ /* 0x000fd20000000002 */
[----:B------:R-:W-:-:S04]  /*1060*/  UIADD3 UR5, UPT, UPT, -UR4, URZ, URZ ;  /* 0x000000ff04057290 */ /* 0x000fc8000fffe1ff */
[----:B------:R-:W-:Y:S02]  /*1070*/  UIMAD UR5, UR9, UR5, UR7 ;  /* 0x00000005090572a4 */ /* 0x000fe4000f8e0207 */
[----:B------:R-:W-:-:S04]  /*1080*/  UIADD3 UR4, UPT, UPT, -UR6, URZ, URZ ;  /* 0x000000ff06047290 */ /* 0x000fc8000fffe1ff */
[----:B------:R-:W-:Y:S01]  /*1090*/  IMAD.U32 R143, RZ, RZ, UR5 ;  /* 0x00000005ff8f7e24 */ /* 0x000fe2000f8e00ff */
[----:B------:R-:W-:-:S06]  /*10a0*/  UIMAD UR4, UR10, UR4, UR8 ;  /* 0x000000040a0472a4 */ /* 0x000fcc000f8e0208 */
[----:B------:R-:W-:Y:S01]  /*10b0*/  IMAD.U32 R142, RZ, RZ, UR4 ;  /* 0x00000004ff8e7e24 */ /* 0x000fe2000f8e00ff */
[----:B-1----:R-:W-:Y:S06]  /*10c0*/  BRA.U UP4, `(.L_x_17) ;  /* 0x00000001042c7547 */ /* 0x002fec000b800000 */
[----:B------:R-:W-:Y:S02]  /*10d0*/  R2UR UR5, R142 ;  /* 0x000000008e0572ca */ /* 0x000fe400000e0000 */
[----:B------:R-:W-:-:S11]  /*10e0*/  R2UR UR4, R143 ;  /* 0x000000008f0472ca */ /* 0x000fd600000e0000 */
[----:B------:R-:W-:Y:S02]  /*10f0*/  UISETP.NE.AND UP0, UPT, UR5, URZ, UPT ;  /* 0x000000ff0500728c */ /* 0x000fe4000bf05270 */
[----:B------:R-:W-:Y:S02]  /*1100*/  UISETP.NE.AND UP1, UPT, UR5, 0x1, UPT ;  /* 0x000000010500788c */ /* 0x000fe4000bf25270 */
[----:B------:R-:W-:-:S04]  /*1110*/  UISETP.EQ.OR UP0, UPT, UR4, URZ, !UP0 ;  /* 0x000000ff0400728c */ /* 0x000fc8000c702670 */
[----:B------:R-:W-:Y:S02]  /*1120*/  USEL UR5, URZ, 0x1, !UP0 ;  /* 0x00000001ff057887 */ /* 0x000fe4000c000000 */
[----:B------:R-:W-:Y:S02]  /*1130*/  UISETP.NE.AND UP0, UPT, UR4, URZ, UPT ;  /* 0x000000ff0400728c */ /* 0x000fe4000bf05270 */
[----:B------:R-:W-:-:S04]  /*1140*/  USEL UR4, URZ, 0x2, UP1 ;  /* 0x00000002ff047887 */ /* 0x000fc80008800000 */
[----:B------:R-:W-:-:S04]  /*1150*/  USEL UR4, UR4, 0x2, UP0 ;  /* 0x0000000204047887 */ /* 0x000fc80008000000 */
[----:B------:R-:W-:-:S06]  /*1160*/  UIADD3 UR4, UPT, UPT, UR5, UR4, URZ ;  /* 0x0000000405047290 */ /* 0x000fcc000fffe0ff */
[----:B------:R-:W-:Y:S02]  /*1170*/  IMAD.U32 R2, RZ, RZ, UR4 ;  /* 0x00000004ff027e24 */ /* 0x000fe4000f8e00ff */
.L_x_17:
[----:B------:R-:W-:Y:S05]  /*1180*/  BRA.U !UP2, `(.L_x_18) ;  /* 0x000000010ad47547 */ /* 0x000fea000b800000 */
[----:B------:R-:W1:Y:S01]  /*1190*/  LDCU.128 UR12, c[0x0][0xb10] ;  /* 0x00016200ff0c77ac */ /* 0x000e620008000c00 */
[----:B------:R-:W2:Y:S01]  /*11a0*/  LDCU UR6, c[0x0][0x370] ;  /* 0x00006e00ff0677ac */ /* 0x000ea20008000800 */
[----:B------:R-:W3:Y:S01]  /*11b0*/  LDCU UR5, c[0x0][0x374] ;  /* 0x00006e80ff0577ac */ /* 0x000ee20008000800 */
[----:B------:R-:W4:Y:S01]  /*11c0*/  LDCU UR27, c[0x0][0xb0c] ;  /* 0x00016180ff1b77ac */ /* 0x000f220008000800 */
[----:B------:R-:W4:Y:S01]  /*11d0*/  LDCU UR4, c[0x0][0xb20] ;  /* 0x00016400ff0477ac */ /* 0x000f220008000800 */
[----:B------:R-:W4:Y:S01]  /*11e0*/  LDCU.64 UR8, c[0x0][0xb28] ;  /* 0x00016500ff0877ac */ /* 0x000f220008000a00 */
[----:B-1----:R-:W-:Y:S02]  /*11f0*/  UISETP.NE.AND UP0, UPT, UR14, 0x1, UPT ;  /* 0x000000010e00788c */ /* 0x002fe4000bf05270 */
[----:B---3--:R-:W-:Y:S02]  /*1200*/  UIMAD.WIDE.U32 UR10, UR5, UR15, URZ ;  /* 0x0000000f050a72a5 */ /* 0x008fe4000f8e00ff */
[----:B--2---:R-:W-:-:S02]  /*1210*/  UIMAD.WIDE.U32 UR22, UR6, UR12, URZ ;  /* 0x0000000c061672a5 */ /* 0x004fc4000f8e00ff */
[----:B----4-:R-:W-:Y:S02]  /*1220*/  UISETP.NE.AND UP1, UPT, UR27, 0x1, UPT ;  /* 0x000000011b00788c */ /* 0x010fe4000bf25270 */
[----:B------:R-:W-:Y:S01]  /*1230*/  UISETP.NE.AND UP2, UPT, UR21, 0x1, UPT ;  /* 0x000000011500788c */ /* 0x000fe2000bf45270 */
[----:B------:R-:W-:Y:S02]  /*1240*/  UMOV UR10, UR11 ;  /* 0x0000000b000a7c82 */ /* 0x000fe40008000000 */
[----:B------:R-:W-:Y:S01]  /*1250*/  UMOV UR22, UR23 ;  /* 0x0000001700167c82 */ /* 0x000fe20008000000 */
[----:B------:R-:W-:Y:S02]  /*1260*/  @UP0 USHF.R.U32.HI UR5, URZ, UR4, UR10 ;  /* 0x00000004ff050299 */ /* 0x000fe4000801160a */
[----:B------:R-:W-:Y:S02]  /*1270*/  UIMAD.WIDE.U32 UR24, UR20, UR15, URZ ;  /* 0x0000000f141872a5 */ /* 0x000fe4000f8e00ff */
[----:B------:R-:W-:-:S02]  /*1280*/  UIMAD.WIDE.U32 UR10, UR5, UR8, URZ ;  /* 0x00000008050a72a5 */ /* 0x000fc4000f8e00ff */
[----:B------:R-:W-:Y:S02]  /*1290*/  @UP1 USHF.R.U32.HI UR6, URZ, UR13, UR22 ;  /* 0x0000000dff061299 */ /* 0x000fe40008011616 */
[----:B------:R-:W-:Y:S02]  /*12a0*/  UIMAD.WIDE.U32 UR18, UR16, UR12, URZ ;  /* 0x0000000c101272a5 */ /* 0x000fe4000f8e00ff */
[----:B------:R-:W-:Y:S01]  /*12b0*/  UIMAD.WIDE.U32 UR22, UR6, UR8, URZ ;  /* 0x00000008061672a5 */ /* 0x000fe2000f8e00ff */
[----:B------:R-:W-:Y:S01]  /*12c0*/  UMOV UR24, UR25 ;  /* 0x0000001900187c82 */ /* 0x000fe20008000000 */
[----:B------:R-:W-:Y:S01]  /*12d0*/  UMOV UR10, UR11 ;  /* 0x0000000b000a7c82 */ /* 0x000fe20008000000 */
[----:B------:R-:W-:Y:S02]  /*12e0*/  USHF.R.U32.HI UR24, URZ, UR4, UR24 ;  /* 0x00000004ff187299 */ /* 0x000fe40008011618 */
[----:B------:R-:W-:Y:S02]  /*12f0*/  @UP2 USHF.R.U32.HI UR5, URZ, UR9, UR10 ;  /* 0x00000009ff052299 */ /* 0x000fe4000801160a */
[----:B------:R-:W-:Y:S01]  /*1300*/  UMOV UR7, UR23 ;  /* 0x0000001700077c82 */ /* 0x000fe20008000000 */
[----:B------:R-:W-:Y:S01]  /*1310*/  UMOV UR18, UR19 ;  /* 0x0000001300127c82 */ /* 0x000fe20008000000 */
[----:B------:R-:W-:-:S02]  /*1320*/  @UP2 USHF.R.U32.HI UR6, URZ, UR9, UR7 ;  /* 0x00000009ff062299 */ /* 0x000fc40008011607 */
[----:B------:R-:W-:Y:S02]  /*1330*/  USHF.R.U32.HI UR13, URZ, UR13, UR18 ;  /* 0x0000000dff0d7299 */ /* 0x000fe40008011612 */
[----:B------:R-:W-:Y:S02]  /*1340*/  USEL UR4, UR20, UR24, !UP0 ;  /* 0x0000001814047287 */ /* 0x000fe4000c000000 */
[----:B------:R-:W-:Y:S02]  /*1350*/  UIMAD UR7, UR5, UR21, URZ ;  /* 0x00000015050772a4 */ /* 0x000fe4000f8e02ff */
[----:B------:R-:W-:Y:S02]  /*1360*/  USEL UR5, UR16, UR13, !UP1 ;  /* 0x0000000d10057287 */ /* 0x000fe4000c800000 */
[----:B------:R-:W-:Y:S02]  /*1370*/  UIMAD UR12, UR6, UR21, URZ ;  /* 0x00000015060c72a4 */ /* 0x000fe4000f8e02ff */
[----:B------:R-:W-:-:S02]  /*1380*/  UISETP.GE.AND UP0, UPT, UR4, UR7, UPT ;  /* 0x000000070400728c */ /* 0x000fc4000bf06270 */
[----:B------:R-:W-:Y:S02]  /*1390*/  UIMAD.WIDE.U32 UR10, UR4, UR8, URZ ;  /* 0x00000008040a72a5 */ /* 0x000fe4000f8e00ff */
[----:B------:R-:W-:Y:S02]  /*13a0*/  UISETP.GE.OR UP0, UPT, UR5, UR12, UP0 ;  /* 0x0000000c0500728c */ /* 0x000fe40008706670 */
[----:B------:R-:W-:Y:S02]  /*13b0*/  UIMAD.WIDE.U32 UR12, UR5, UR8, URZ ;  /* 0x00000008050c72a5 */ /* 0x000fe4000f8e00ff */
[----:B------:R-:W-:Y:S01]  /*13c0*/  UIADD3 UR10, UPT, UPT, -UR4, URZ, URZ ;  /* 0x000000ff040a7290 */ /* 0x000fe2000fffe1ff */
[----:B------:R-:W-:Y:S01]  /*13d0*/  UMOV UR8, UR11 ;  /* 0x0000000b00087c82 */ /* 0x000fe20008000000 */
[----:B------:R-:W-:Y:S02]  /*13e0*/  UIADD3 UR11, UPT, UPT, -UR5, URZ, URZ ;  /* 0x000000ff050b7290 */ /* 0x000fe4000fffe1ff */
[----:B------:R-:W-:-:S03]  /*13f0*/  USHF.R.U32.HI UR8, URZ, UR9, UR8 ;  /* 0x00000009ff087299 */ /* 0x000fc60008011608 */
[----:B------:R-:W-:Y:S01]  /*1400*/  @!UP0 UMOV UR7, UR13 ;  /* 0x0000000d00078c82 */ /* 0x000fe20008000000 */
[----:B------:R-:W-:Y:S02]  /*1410*/  UIMAD UR20, UR14, UR10, UR20 ;  /* 0x0000000a0e1472a4 */ /* 0x000fe4000f8e0214 */
[----:B------:R-:W-:Y:S02]  /*1420*/  USEL UR8, UR4, UR8, !UP2 ;  /* 0x0000000804087287 */ /* 0x000fe4000d000000 */
[----:B------:R-:W-:Y:S02]  /*1430*/  @!UP0 USHF.R.U32.HI UR7, URZ, UR9, UR7 ;  /* 0x00000009ff078299 */ /* 0x000fe40008011607 */
[----:B------:R-:W-:Y:S02]  /*1440*/  UIADD3 UR9, UPT, UPT, -UR8, URZ, URZ ;  /* 0x000000ff08097290 */ /* 0x000fe4000fffe1ff */
[----:B------:R-:W-:Y:S02]  /*1450*/  @!UP0 USEL UR7, UR5, UR7, !UP2 ;  /* 0x0000000705078287 */ /* 0x000fe4000d000000 */
[----:B------:R-:W-:-:S02]  /*1460*/  UIMAD UR9, UR21, UR9, UR4 ;  /* 0x00000009150972a4 */ /* 0x000fc4000f8e0204 */
[----:B------:R-:W-:Y:S02]  /*1470*/  @!UP0 UIADD3 UR8, UPT, UPT, UR8, -UR7, URZ ;  /* 0x8000000708088290 */ /* 0x000fe4000fffe0ff */
[----:B------:R-:W-:Y:S02]  /*1480*/  @!UP0 UIMAD UR6, UR9, UR6, UR7 ;  /* 0x00000006090682a4 */ /* 0x000fe4000f8e0207 */
[----:B------:R-:W-:Y:S02]  /*1490*/  @!UP0 UIMAD UR4, UR8, UR21, UR5 ;  /* 0x00000015080482a4 */ /* 0x000fe4000f8e0205 */
[----:B------:R-:W-:Y:S02]  /*14a0*/  UIMAD UR16, UR27, UR11, UR16 ;  /* 0x0000000b1b1072a4 */ /* 0x000fe4000f8e0210 */
[----:B------:R-:W-:Y:S01]  /*14b0*/  UIMAD UR20, UR4, UR14, UR20 ;  /* 0x0000000e041472a4 */ /* 0x000fe2000f8e0214 */
[----:B------:R-:W-:Y:S02]  /*14c0*/  @!UP0 UMOV UR5, UR6 ;  /* 0x0000000600058c82 */ /* 0x000fe40008000000 */
[----:B------:R-:W-:-:S12]  /*14d0*/  UIMAD UR16, UR5, UR27, UR16 ;  /* 0x0000001b051072a4 */ /* 0x000fd8000f8e0210 */
.L_x_18:
[----:B------:R-:W-:Y:S02]  /*14e0*/  UISETP.NE.AND UP1, UPT, UR28, 0x1, UPT ;  /* 0x000000011c00788c */ /* 0x000fe4000bf25270 */
[----:B------:R-:W-:Y:S02]  /*14f0*/  UISETP.NE.AND UP0, UPT, UR17, 0x2, UPT ;  /* 0x000000021100788c */ /* 0x000fe4000bf05270 */
[----:B------:R-:W-:-:S05]  /*1500*/  ULOP3.LUT UR24, UR26, 0x1000, URZ, 0xc0, !UPT ;  /* 0x000010001a187892 */ /* 0x000fca000f8ec0ff */
[----:B------:R-:W-:Y:S07]  /*1510*/  BRA.U UP1, `(.L_x_19) ;  /* 0x0000000101447547 */ /* 0x000fee000b800000 */
[----:B------:R-:W1:Y:S01]  /*1520*/  LDCU.128 UR8, c[0x0][0xb10] ;  /* 0x00016200ff0877ac */ /* 0x000e620008000c00 */
[----:B------:R-:W2:Y:S01]  /*1530*/  LDCU UR12, c[0x0][0xb0c] ;  /* 0x00016180ff0c77ac */ /* 0x000ea20008000800 */
[----:B------:R-:W3:Y:S01]  /*1540*/  LDCU UR13, c[0x0][0xb20] ;  /* 0x00016400ff0d77ac */ /* 0x000ee20008000800 */
[----:B-1----:R-:W-:Y:S02]  /*1550*/  UIMAD.WIDE.U32 UR6, UR16, UR8, URZ ;  /* 0x00000008100672a5 */ /* 0x002fe4000f8e00ff */
[----:B------:R-:W-:Y:S02]  /*1560*/  UIMAD.WIDE.U32 UR4, UR20, UR11, URZ ;  /* 0x0000000b140472a5 */ /* 0x000fe4000f8e00ff */
[----:B--2---:R-:W-:Y:S02]  /*1570*/  UISETP.NE.AND UP2, UPT, UR12, 0x1, UPT ;  /* 0x000000010c00788c */ /* 0x004fe4000bf45270 */
[----:B------:R-:W-:Y:S01]  /*1580*/  UISETP.NE.AND UP1, UPT, UR10, 0x1, UPT ;  /* 0x000000010a00788c */ /* 0x000fe2000bf25270 */
[----:B------:R-:W-:-:S02]  /*1590*/  UMOV UR6, UR7 ;  /* 0x0000000700067c82 */ /* 0x000fc40008000000 */
[----:B------:R-:W-:Y:S01]  /*15a0*/  UMOV UR4, UR5 ;  /* 0x0000000500047c82 */ /* 0x000fe20008000000 */
[----:B------:R-:W-:Y:S02]  /*15b0*/  USHF.R.U32.HI UR6, URZ, UR9, UR6 ;  /* 0x00000009ff067299 */ /* 0x000fe40008011606 */
[----:B---3--:R-:W-:Y:S02]  /*15c0*/  USHF.R.U32.HI UR4, URZ, UR13, UR4 ;  /* 0x0000000dff047299 */ /* 0x008fe40008011604 */
[----:B------:R-:W-:Y:S02]  /*15d0*/  USEL UR5, UR16, UR6, !UP2 ;  /* 0x0000000610057287 */ /* 0x000fe4000d000000 */
[----:B------:R-:W-:-:S04]  /*15e0*/  USEL UR4, UR20, UR4, !UP1 ;  /* 0x0000000414047287 */ /* 0x000fc8000c800000 */
[----:B------:R-:W-:Y:S02]  /*15f0*/  UIADD3 UR6, UPT, UPT, UR5, -UR4, URZ ;  /* 0x8000000405067290 */ /* 0x000fe4000fffe0ff */
[----:B------:R-:W-:Y:S02]  /*1600*/  UIADD3 UR4, UPT, UPT, -UR5, UR4, URZ ;  /* 0x0000000405047290 */ /* 0x000fe4000fffe1ff */
[----:B------:R-:W-:Y:S02]  /*1610*/  UIMAD UR20, UR6, UR10, UR20 ;  /* 0x0000000a061472a4 */ /* 0x000fe4000f8e0214 */
[----:B------:R-:W-:-:S12]  /*1620*/  UIMAD UR16, UR4, UR12, UR16 ;  /* 0x0000000c041072a4 */ /* 0x000fd8000f8e0210 */
.L_x_19:
[----:B------:R-:W-:Y:S05]  /*1630*/  BRA.U !UP5, `(.L_x_20) ;  /* 0x000000010d0c7547 */ /* 0x000fea000b800000 */
[----:B------:R-:W-:Y:S01]  /*1640*/  UCGABAR_WAIT ;  /* 0x0000000000007dc7 */ /* 0x000fe20008000000 */
[----:B------:R-:W-:Y:S01]  /*1650*/  CCTL.IVALL ;  /* 0x00000000ff00798f */ /* 0x000fe20002000000 */
[----:B------:R-:W-:Y:S05]  /*1660*/  BRA `(.L_x_21) ;  /* 0x0000000000047947 */ /* 0x000fea0003800000 */
.L_x_20:
[----:B------:R-:W-:Y:S06]  /*1670*/  BAR.SYNC.DEFER_BLOCKING 0x0 ;  /* 0x0000000000007b1d */ /* 0x000fec0000010000 */
.L_x_21:
[----:B------:R-:W-:Y:S05]  /*1680*/  BRA.U UP0, `(.L_x_22) ;  /* 0x0000001500307547 */ /* 0x000fea000b800000 */
[----:B------:R-:W1:Y:S01]  /*1690*/  LDCU UR6, c[0x0][0x38c] ;  /* 0x00007180ff0677ac */ /* 0x000e620008000800 */
[----:B------:R-:W-:Y:S01]  /*16a0*/  PLOP3.LUT P1, PT, PT, PT, UP3, 0x80, 0x8 ;  /* 0x000000000008781c */ /* 0x000fe20003f2f038 */
[----:B------:R-:W-:Y:S01]  /*16b0*/  IMAD.MOV.U32 R12, RZ, RZ, 0x1 ;  /* 0x00000001ff0c7424 */ /* 0x000fe200078e00ff */
[----:B------:R-:W-:Y:S01]  /*16c0*/  ISETP.EQ.OR P2, PT, R0, RZ, P3 ;  /* 0x000000ff0000720c */ /* 0x000fe20001f42670 */
[----:B------:R-:W-:Y:S01]  /*16d0*/  UISETP.NE.AND UP1, UPT, UR17, URZ, UPT ;  /* 0x000000ff1100728c */ /* 0x000fe2000bf25270 */
[----:B------:R-:W-:Y:S02]  /*16e0*/  PLOP3.LUT P1, PT, P1, PT, PT, 0x8, 0x80 ;  /* 0x000000000080781c */ /* 0x000fe40000f2e170 */
[----:B------:R-:W-:Y:S01]  /*16f0*/  CS2R R10, SRZ ;  /* 0x00000000000a7805 */ /* 0x000fe2000001ff00 */
[----:B------:R-:W-:Y:S01]  /*1700*/  IMAD.MOV.U32 R9, RZ, RZ, RZ ;  /* 0x000000ffff097224 */ /* 0x000fe200078e00ff */
[----:B------:R-:W2:Y:S01]  /*1710*/  LDCU UR39, c[0x0][0x370] ;  /* 0x00006e00ff2777ac */ /* 0x000ea20008000800 */
[----:B------:R-:W-:Y:S01]  /*1720*/  IMAD.MOV.U32 R8, RZ, RZ, 0x1 ;  /* 0x00000001ff087424 */ /* 0x000fe200078e00ff */
[----:B------:R-:W-:Y:S01]  /*1730*/  USEL UR25, UR43, 0x2, UP1 ;  /* 0x000000022b197887 */ /* 0x000fe20008800000 */
[----:B------:R-:W3:Y:S01]  /*1740*/  LDCU.64 UR28, c[0x0][0x348] ;  /* 0x00006900ff1c77ac */ /* 0x000ee20008000a00 */
[----:B-1----:R-:W-:-:S02]  /*1750*/  UIADD3 UR5, UPT, UPT, UR6, 0x3f, URZ ;  /* 0x0000003f06057890 */ /* 0x002fc4000fffe0ff */
[----:B------:R-:W-:Y:S02]  /*1760*/  USHF.R.U32.HI UR44, URZ, 0x6, UR24 ;  /* 0x00000006ff2c7899 */ /* 0x000fe40008011618 */
[----:B------:R-:W-:Y:S02]  /*1770*/  USHF.R.S32.HI UR4, URZ, 0x1f, UR5 ;  /* 0x0000001fff047899 */ /* 0x000fe40008011405 */
[----:B------:R-:W-:Y:S02]  /*1780*/  UIADD3 UR46, UPT, UPT, UR6, 0x7e, URZ ;  /* 0x0000007e062e7890 */ /* 0x000fe4000fffe0ff */
[----:B------:R-:W-:Y:S01]  /*1790*/  ULEA.HI UR4, UR4, UR5, URZ, 0x6 ;  /* 0x0000000504047291 */ /* 0x000fe2000f8f30ff */
[----:B------:R-:W1:Y:S03]  /*17a0*/  LDCU UR38, c[0x0][0x374] ;  /* 0x00006e80ff2677ac */ /* 0x000e660008000800 */
[----:B------:R-:W-:-:S02]  /*17b0*/  USHF.R.S32.HI UR41, URZ, 0x6, UR4 ;  /* 0x00000006ff297899 */ /* 0x000fc40008011404 */
[----:B------:R-:W-:Y:S02]  /*17c0*/  UIADD3 UR4, UPT, UPT, UR6, -0x1, URZ ;  /* 0xffffffff06047890 */ /* 0x000fe4000fffe0ff */
[----:B------:R-:W-:Y:S02]  /*17d0*/  UISETP.LT.U32.AND UP0, UPT, UR41, 0x7, UPT ;  /* 0x000000072900788c */ /* 0x000fe4000bf01070 */
[----:B------:R-:W-:Y:S02]  /*17e0*/  UISETP.GE.U32.AND UP2, UPT, UR4, -0x7f, UPT ;  /* 0xffffff810400788c */ /* 0x000fe4000bf46070 */
[----:B------:R-:W-:Y:S01]  /*17f0*/  USEL UR40, UR41, 0x7, UP0 ;  /* 0x0000000729287887 */ /* 0x000fe20008000000 */
[----:B------:R-:W-:-:S03]  /*1800*/  UMOV UR5, URZ ;  /* 0x000000ff00057c82 */ /* 0x000fc60008000000 */
[----:B------:R-:W-:Y:S02]  /*1810*/  UIADD3 UR21, UPT, UPT, UR40, -0x1, URZ ;  /* 0xffffffff28157890 */ /* 0x000fe4000fffe0ff */
[----:B------:R-:W-:-:S03]  /*1820*/  UIADD3 UR43, UPT, UPT, UR41, -UR40, URZ ;  /* 0x80000028292b7290 */ /* 0x000fc6000fffe0ff */
[----:B------:R-:W-:-:S04]  /*1830*/  @UP2 UIADD3 UR21, UPT, UPT, UR40, URZ, URZ ;  /* 0x000000ff28152290 */ /* 0x000fc8000fffe0ff */
[----:B-123--:R-:W-:-:S12]  /*1840*/  UIADD3 UR21, UPT, UPT, UR21, 0x1, URZ ;  /* 0x0000000115157890 */ /* 0x00efd8000fffe0ff */
.L_x_42:
[----:B------:R-:W-:Y:S01]  /*1850*/  UISETP.NE.AND UP0, UPT, UR45, URZ, UPT ;  /* 0x000000ff2d00728c */ /* 0x000fe2000bf05270 */
[----:B-1----:R-:W1:Y:S08]  /*1860*/  S2UR UR45, SR_CgaCtaId ;  /* 0x00000000002d79c3 */ /* 0x002e700000008800 */
[----:B------:R-:W-:Y:S05]  /*1870*/  BRA.U UP0, `(.L_x_23) ;  /* 0x0000000100347547 */ /* 0x000fea000b800000 */
[----:B------:R-:W2:Y:S01]  /*1880*/  S2R R0, SR_CgaCtaId ;  /* 0x0000000000007919 */ /* 0x000ea20000008800 */
[----:B------:R-:W-:Y:S02]  /*1890*/  MOV R3, 0x400 ;  /* 0x0000040000037802 */ /* 0x000fe40000000f00 */
[----:B------:R-:W-:Y:S02]  /*18a0*/  SHF.L.U32 R2, R8, 0x1f, RZ ;  /* 0x0000001f08027819 */ /* 0x000fe400000006ff */
[----:B--2---:R-:W-:-:S05]  /*18b0*/  LEA R0, R0, R3, 0x18 ;  /* 0x0000000300007211 */ /* 0x004fca00078ec0ff */
[----:B------:R-:W-:-:S04]  /*18c0*/  IMAD R3, R9, 0x8, R0 ;  /* 0x0000000809037824 */ /* 0x000fc800078e0200 */
[----:B------:R-:W2:Y:S02]  /*18d0*/  SYNCS.PHASECHK.TRANS64.TRYWAIT P0, [R3+URZ+0x110], R2 ;  /* 0x00011002030075a7 */ /* 0x000ea400080011ff */
[----:B--2---:R-:W-:Y:S05]  /*18e0*/  @!P0 BRA `(.L_x_24) ;  /* 0x0000009c00f48947 */ /* 0x004fea0003800000 */
.L_x_133:
[----:B------:R-:W-:Y:S01]  /*18f0*/  VIADD R9, R9, 0x1 ;  /* 0x0000000109097836 */ /* 0x000fe20000000000 */
[----:B------:R2:W-:Y:S04]  /*1900*/  SYNCS.ARRIVE.TRANS64.A1T0 RZ, [R3+URZ+0x100], RZ ;  /* 0x000100ff03ff79a7 */ /* 0x0005e800081000ff */
[----:B------:R-:W-:-:S04]  /*1910*/  ISETP.NE.AND P0, PT, R9, 0x2, PT ;  /* 0x000000020900780c */ /* 0x000fc80003f05270 */
[----:B------:R-:W-:Y:S02]  /*1920*/  SEL R9, R9, RZ, P0 ;  /* 0x000000ff09097207 */ /* 0x000fe40000000000 */
[----:B--2---:R-:W-:-:S04]  /*1930*/  SEL R3, RZ, 0x1, P0 ;  /* 0x00000001ff037807 */ /* 0x004fc80000000000 */
[----:B------:R-:W-:-:S07]  /*1940*/  LOP3.LUT R8, R8, R3, RZ, 0x3c, !PT ;  /* 0x0000000308087212 */ /* 0x000fce00078e3cff */
.L_x_23:
[----:B------:R-:W-:Y:S01]  /*1950*/  UMOV UR6, 0x400 ;  /* 0x0000040000067882 */ /* 0x000fe20000000000 */
[----:B------:R-:W-:Y:S01]  /*1960*/  SHF.L.U32 R0, R12, 0x1f, RZ ;  /* 0x0000001f0c007819 */ /* 0x000fe200000006ff */
[----:B-1----:R-:W-:Y:S02]  /*1970*/  ULEA UR6, UR45, UR6, 0x18 ;  /* 0x000000062d067291 */ /* 0x002fe4000f8ec0ff */
[----:B------:R-:W-:Y:S02]  /*1980*/  UISETP.GE.U32.AND UP0, UPT, UR46, 0x7f, UPT ;  /* 0x0000007f2e00788c */ /* 0x000fe4000bf06070 */
[----:B------:R-:W-:Y:S02]  /*1990*/  ULEA UR4, UR5, UR6, 0x3 ;  /* 0x0000000605047291 */ /* 0x000fe4000f8e18ff */
[----:B------:R-:W-:Y:S02]  /*19a0*/  USHF.L.U32 UR11, UR20, 0x8, URZ ;  /* 0x00000008140b7899 */ /* 0x000fe400080006ff */
[----:B------:R-:W-:Y:S01]  /*19b0*/  ULEA UR35, UR16, UR44, 0x7 ;  /* 0x0000002c10237291 */ /* 0x000fe2000f8e38ff */
[----:B------:R-:W-:-:S04]  /*19c0*/  UMOV UR13, URZ ;  /* 0x000000ff000d7c82 */ /* 0x000fc80008000000 */
[----:B------:R1:W2:Y:S01]  /*19d0*/  SYNCS.PHASECHK.TRANS64.TRYWAIT P0, [UR4+0x38], R0 ;  /* 0x00003800ff0075a7 */ /* 0x0002a20008001104 */
[----:B------:R-:W-:Y:S06]  /*19e0*/  BRA.U !UP0, `(.L_x_25) ;  /* 0x0000000108bc7547 */ /* 0x000fec000b800000 */
[----:B------:R-:W-:Y:S01]  /*19f0*/  UMOV UR7, URZ ;  /* 0x000000ff00077c82 */ /* 0x000fe20008000000 */
[----:B------:R-:W-:-:S05]  /*1a00*/  UMOV UR4, UR5 ;  /* 0x0000000500047c82 */ /* 0x000fca0008000000 */
.L_x_31:
[----:B------:R-:W-:Y:S01]  /*1a10*/  ULEA UR33, UR4, UR6, 0x3 ;  /* 0x0000000604217291 */ /* 0x000fe2000f8e18ff */
[----:B--2---:R-:W-:Y:S01]  /*1a20*/  @!P3 MOV R2, 0x6000 ;  /* 0x000060000002b802 */ /* 0x004fe20000000f00 */
[----:B--2-4-:R-:W-:Y:S10]  /*1a30*/  @P0 BRA `(.L_x_26) ;  /* 0x00000000000c0947 */ /* 0x014ff40003800000 */
[----:B------:R-:W-:-:S04]  /*1a40*/  SHF.L.U32 R3, R12, 0x1f, RZ ;  /* 0x0000001f0c037819 */ /* 0x000fc800000006ff */
[----:B------:R-:W2:Y:S02]  /*1a50*/  SYNCS.PHASECHK.TRANS64.TRYWAIT P0, [UR33+0x38], R3 ;  /* 0x00003803ff0075a7 */ /* 0x000ea40008001121 */
[----:B--2---:R-:W-:Y:S05]  /*1a60*/  @!P0 BRA `(.L_x_27) ;  /* 0x0000009c00a88947 */ /* 0x004fea0003800000 */
.L_x_26:
[----:B------:R2:W-:Y:S01]  /*1a70*/  @!P3 SYNCS.ARRIVE.TRANS64 RZ, [UR33], R2 ;  /* 0x00000002ffffb9a7 */ /* 0x0005e20008000021 */
[----:B------:R-:W-:-:S04]  /*1a80*/  ULOP3.LUT UR5, UR25, 0x2, URZ, 0xfc, !UPT ;  /* 0x0000000219057892 */ /* 0x000fc8000f8efcff */
[----:B------:R-:W-:-:S09]  /*1a90*/  UISETP.NE.AND UP0, UPT, UR5, 0x2, UPT ;  /* 0x000000020500788c */ /* 0x000fd2000bf05270 */
[----:B------:R-:W-:Y:S05]  /*1aa0*/  BRA.U UP0, `(.L_x_28) ;  /* 0x0000000100047547 */ /* 0x000fea000b800000 */
[----:B------:R-:W-:Y:S05]  /*1ab0*/  BPT.TRAP 0x1 ;  /* 0x000000040000795c */ /* 0x000fea0000300000 */
.L_x_28:
[----:B------:R-:W-:Y:S04]  /*1ac0*/  BSSY.RECONVERGENT B0, `(.L_x_29) ;  /* 0x0000003000007945 */ /* 0x000fe80003800200 */
[----:B------:R-:W-:Y:S05]  /*1ad0*/  @P2 BRA `(.L_x_30) ;  /* 0x0000000000042947 */ /* 0x000fea0003800000 */
[----:B------:R-:W-:Y:S05]  /*1ae0*/  BPT.TRAP 0x1 ;  /* 0x000000040000795c */ /* 0x000fea0000300000 */
.L_x_30:
[----:B------:R-:W-:Y:S05]  /*1af0*/  BSYNC.RECONVERGENT B0 ;  /* 0x0000000000007941 */ /* 0x000fea0003800200 */
.L_x_29:
[----:B------:R-:W-:Y:S02]  /*1b00*/  UIADD3 UR5, UPT, UPT, UR4, 0x1, URZ ;  /* 0x0000000104057890 */ /* 0x000fe4000fffe0ff */
[----:B------:R-:W-:Y:S02]  /*1b10*/  ULEA UR32, UR4, UR24, 0xd ;  /* 0x0000001804207291 */ /* 0x000fe4000f8e68ff */
[----:B------:R-:W-:Y:S02]  /*1b20*/  UISETP.NE.AND UP0, UPT, UR5, 0x7, UPT ;  /* 0x000000070500788c */ /* 0x000fe4000bf05270 */
[----:B------:R-:W-:Y:S02]  /*1b30*/  UIADD3 UR16, UP1, UPT, UR28, 0x80, URZ ;  /* 0x000000801c107890 */ /* 0x000fe4000ff3e0ff */
[----:B------:R-:W-:Y:S02]  /*1b40*/  USEL UR9, URZ, 0x1, UP0 ;  /* 0x00000001ff097887 */ /* 0x000fe40008000000 */
[----:B------:R-:W-:-:S02]  /*1b50*/  USEL UR5, UR5, URZ, UP0 ;  /* 0x000000ff05057287 */ /* 0x000fc40008000000 */
[----:B------:R-:W-:Y:S02]  /*1b60*/  UIADD3 UR14, UP0, UPT, UR28, 0x180, URZ ;  /* 0x000001801c0e7890 */ /* 0x000fe4000ff1e0ff */
[----:B------:R-:W-:Y:S01]  /*1b70*/  ULEA UR8, UR5, UR6, 0x3 ;  /* 0x0000000605087291 */ /* 0x000fe2000f8e18ff */
[----:B------:R-:W-:Y:S01]  /*1b80*/  LOP3.LUT R12, R12, UR9, RZ, 0x3c, !PT ;  /* 0x000000090c0c7c12 */ /* 0x000fe2000f8e3cff */
[----:B------:R-:W-:Y:S02]  /*1b90*/  USHF.L.U32 UR34, UR7, 0x6, URZ ;  /* 0x0000000607227899 */ /* 0x000fe400080006ff */
[----:B------:R-:W-:Y:S01]  /*1ba0*/  UIADD3.X UR17, UPT, UPT, URZ, UR29, URZ, UP1, !UPT ;  /* 0x0000001dff117290 */ /* 0x000fe20008ffe4ff */
[----:B-1----:R-:W-:Y:S01]  /*1bb0*/  SHF.L.U32 R0, R12, 0x1f, RZ ;  /* 0x0000001f0c007819 */ /* 0x002fe200000006ff */
[----:B------:R-:W-:Y:S02]  /*1bc0*/  UIADD3 UR32, UPT, UPT, UR6, 0xc400, UR32 ;  /* 0x0000c40006207890 */ /* 0x000fe4000fffe020 */
[----:B------:R-:W-:Y:S01]  /*1bd0*/  UIADD3.X UR15, UPT, UPT, URZ, UR29, URZ, UP0, !UPT ;  /* 0x0000001dff0f7290 */ /* 0x000fe200087fe4ff */
[----:B------:R3:W4:Y:S01]  /*1be0*/  SYNCS.PHASECHK.TRANS64.TRYWAIT P0, [UR8+0x38], R0 ;  /* 0x00003800ff0075a7 */ /* 0x0007220008001108 */
[----:B------:R-:W-:Y:S01]  /*1bf0*/  ULEA UR8, UR4, UR6, 0xe ;  /* 0x0000000604087291 */ /* 0x000fe2000f8e70ff */
[----:B------:R-:W-:Y:S01]  /*1c00*/  UMOV UR13, 0x30000 ;  /* 0x00030000000d7882 */ /* 0x000fe20000000000 */
[----:B------:R-:W-:-:S02]  /*1c10*/  UMOV UR18, 0x0 ;  /* 0x0000000000127882 */ /* 0x000fc40000000000 */
[----:B------:R-:W-:Y:S01]  /*1c20*/  UIADD3 UR8, UPT, UPT, UR8, 0x1a400, URZ ;  /* 0x0001a40008087890 */ /* 0x000fe2000fffe0ff */
[----:B------:R-:W-:Y:S01]  /*1c30*/  UMOV UR19, 0x10000000 ;  /* 0x1000000000137882 */ /* 0x000fe20000000000 */
[----:B------:R-:W-:Y:S01]  /*1c40*/  UMOV UR12, UR36 ;  /* 0x00000024000c7c82 */ /* 0x000fe20008000000 */
[----:B------:R-:W-:Y:S01]  /*1c50*/  UMOV UR9, UR33 ;  /* 0x0000002100097c82 */ /* 0x000fe20008000000 */
[----:B------:R-:W-:Y:S01]  /*1c60*/  UMOV UR10, UR34 ;  /* 0x00000022000a7c82 */ /* 0x000fe20008000000 */
[----:B------:R1:W-:Y:S01]  /*1c70*/  UTMALDG.3D.MULTICAST [UR32], [UR16], UR13, desc[UR18] ;  /* 0x00001220100073b4 */ /* 0x0003e2000801180d */
[----:B------:R-:W-:Y:S01]  /*1c80*/  UIADD3 UR7, UPT, UPT, UR7, 0x1, URZ ;  /* 0x0000000107077890 */ /* 0x000fe2000fffe0ff */
[----:B------:R-:W-:-:S03]  /*1c90*/  UMOV UR4, UR5 ;  /* 0x0000000500047c82 */ /* 0x000fc60008000000 */
[----:B------:R-:W-:Y:S01]  /*1ca0*/  UISETP.NE.AND UP0, UPT, UR7, UR21, UPT ;  /* 0x000000150700728c */ /* 0x000fe2000bf05270 */
[----:B------:R3:W-:Y:S01]  /*1cb0*/  UTMALDG.3D [UR8], [UR14], desc[UR18] ;  /* 0x000012080e0075b4 */ /* 0x0007e20008011000 */
[----:B-1----:R-:W-:-:S07]  /*1cc0*/  UMOV UR13, UR21 ;  /* 0x00000015000d7c82 */ /* 0x002fce0008000000 */
[----:B---3--:R-:W-:Y:S05]  /*1cd0*/  BRA.U UP0, `(.L_x_31) ;  /* 0xfffffffd004c7547 */ /* 0x008fea000b83ffff */
.L_x_25:
[----:B------:R-:W-:Y:S01]  /*1ce0*/  ULEA UR4, UR5, UR6, 0x3 ;  /* 0x0000000605047291 */ /* 0x000fe2000f8e18ff */
[----:B-1----:R-:W-:Y:S01]  /*1cf0*/  SHF.L.U32 R0, R12, 0x1f, RZ ;  /* 0x0000001f0c007819 */ /* 0x002fe200000006ff */
[----:B------:R-:W-:Y:S01]  /*1d00*/  @!P1 SYNCS.ARRIVE.TRANS64.A1T0 RZ, [UR6+0xb8], RZ ;  /* 0x0000b8ffffff99a7 */ /* 0x000fe20008100006 */
[----:B------:R-:W-:-:S06]  /*1d10*/  UISETP.GT.AND UP0, UPT, UR41, UR40, UPT ;  /* 0x000000282900728c */ /* 0x000fcc000bf04270 */
[----:B--2-4-:R1:W2:Y:S03]  /*1d20*/  SYNCS.PHASECHK.TRANS64.TRYWAIT P0, [UR4+0x38], R0 ;  /* 0x00003800ff0075a7 */ /* 0x0142a60008001104 */
[----:B------:R-:W-:Y:S05]  /*1d30*/  BRA.U !UP0, `(.L_x_32) ;  /* 0x0000000108c07547 */ /* 0x000fea000b800000 */
[----:B------:R-:W-:Y:S01]  /*1d40*/  UIADD3 UR26, UPT, UPT, UR43, UR13, URZ ;  /* 0x0000000d2b1a7290 */ /* 0x000fe2000fffe0ff */
[----:B------:R-:W-:-:S11]  /*1d50*/  UMOV UR4, UR5 ;  /* 0x0000000500047c82 */ /* 0x000fd60008000000 */
.L_x_38:
[----:B------:R-:W-:Y:S01]  /*1d60*/  ULEA UR17, UR4, UR6, 0x3 ;  /* 0x0000000604117291 */ /* 0x000fe2000f8e18ff */
[----:B--2---:R-:W-:Y:S01]  /*1d70*/  @!P3 MOV R2, 0x6000 ;  /* 0x000060000002b802 */ /* 0x004fe20000000f00 */
[----:B--2-4-:R-:W-:Y:S10]  /*1d80*/  @P0 BRA `(.L_x_33) ;  /* 0x00000000000c0947 */ /* 0x014ff40003800000 */
[----:B------:R-:W-:-:S04]  /*1d90*/  SHF.L.U32 R3, R12, 0x1f, RZ ;  /* 0x0000001f0c037819 */ /* 0x000fc800000006ff */
[----:B------:R-:W2:Y:S02]  /*1da0*/  SYNCS.PHASECHK.TRANS64.TRYWAIT P0, [UR17+0x38], R3 ;  /* 0x00003803ff0075a7 */ /* 0x000ea40008001111 */
[----:B--2---:R-:W-:Y:S05]  /*1db0*/  @!P0 BRA `(.L_x_34) ;  /* 0x0000009800ec8947 */ /* 0x004fea0003800000 */
.L_x_33:
[----:B------:R2:W-:Y:S01]  /*1dc0*/  @!P3 SYNCS.ARRIVE.TRANS64 RZ, [UR17], R2 ;  /* 0x00000002ffffb9a7 */ /* 0x0005e20008000011 */
[----:B------:R-:W-:-:S04]  /*1dd0*/  ULOP3.LUT UR5, UR25, 0x2, URZ, 0xfc, !UPT ;  /* 0x0000000219057892 */ /* 0x000fc8000f8efcff */
[----:B------:R-:W-:-:S09]  /*1de0*/  UISETP.NE.AND UP0, UPT, UR5, 0x2, UPT ;  /* 0x000000020500788c */ /* 0x000fd2000bf05270 */
[----:B------:R-:W-:Y:S05]  /*1df0*/  BRA.U UP0, `(.L_x_35) ;  /* 0x0000000100047547 */ /* 0x000fea000b800000 */
[----:B------:R-:W-:Y:S05]  /*1e00*/  BPT.TRAP 0x1 ;  /* 0x000000040000795c */ /* 0x000fea0000300000 */
.L_x_35:
[----:B------:R-:W-:Y:S04]  /*1e10*/  BSSY.RECONVERGENT B0, `(.L_x_36) ;  /* 0x0000003000007945 */ /* 0x000fe80003800200 */
[----:B------:R-:W-:Y:S05]  /*1e20*/  @P2 BRA `(.L_x_37) ;  /* 0x0000000000042947 */ /* 0x000fea0003800000 */
[----:B------:R-:W-:Y:S05]  /*1e30*/  BPT.TRAP 0x1 ;  /* 0x000000040000795c */ /* 0x000fea0000300000 */
.L_x_37:
[----:B------:R-:W-:Y:S05]  /*1e40*/  BSYNC.RECONVERGENT B0 ;  /* 0x0000000000007941 */ /* 0x000fea0003800200 */
.L_x_36:
[----:B------:R-:W-:Y:S02]  /*1e50*/  UIADD3 UR5, UPT, UPT, UR4, 0x1, URZ ;  /* 0x0000000104057890 */ /* 0x000fe4000fffe0ff */
[----:B------:R-:W-:Y:S02]  /*1e60*/  ULEA UR16, UR4, UR24, 0xd ;  /* 0x0000001804107291 */ /* 0x000fe4000f8e68ff */
[----:B------:R-:W-:Y:S02]  /*1e70*/  UISETP.NE.AND UP0, UPT, UR5, 0x7, UPT ;  /* 0x000000070500788c */ /* 0x000fe4000bf05270 */
[----:B------:R-:W-:Y:S02]  /*1e80*/  UIADD3 UR22, UP1, UPT, UR28, 0x80, URZ ;  /* 0x000000801c167890 */ /* 0x000fe4000ff3e0ff */
[----:B------:R-:W-:Y:S02]  /*1e90*/  USEL UR8, URZ, 0x1, UP0 ;  /* 0x00000001ff087887 */ /* 0x000fe40008000000 */
[----:B------:R-:W-:-:S02]  /*1ea0*/  USEL UR5, UR5, URZ, UP0 ;  /* 0x000000ff05057287 */ /* 0x000fc40008000000 */
[----:B------:R-:W-:Y:S02]  /*1eb0*/  UIADD3 UR14, UP0, UPT, UR28, 0x180, URZ ;  /* 0x000001801c0e7890 */ /* 0x000fe4000ff1e0ff */
[----:B------:R-:W-:Y:S01]  /*1ec0*/  LOP3.LUT R12, R12, UR8, RZ, 0x3c, !PT ;  /* 0x000000080c0c7c12 */ /* 0x000fe2000f8e3cff */
[----:B------:R-:W-:Y:S02]  /*1ed0*/  ULEA UR7, UR5, UR6, 0x3 ;  /* 0x0000000605077291 */ /* 0x000fe4000f8e18ff */
[----:B------:R-:W-:Y:S01]  /*1ee0*/  ULEA UR8, UR4, UR6, 0xe ;  /* 0x0000000604087291 */ /* 0x000fe2000f8e70ff */
[----:B-1----:R-:W-:Y:S01]  /*1ef0*/  SHF.L.U32 R0, R12, 0x1f, RZ ;  /* 0x0000001f0c007819 */ /* 0x002fe200000006ff */
[----:B------:R-:W-:Y:S02]  /*1f00*/  USHF.L.U32 UR18, UR13, 0x6, URZ ;  /* 0x000000060d127899 */ /* 0x000fe400080006ff */
[----:B------:R-:W-:Y:S02]  /*1f10*/  UIADD3 UR16, UPT, UPT, UR6, 0xc400, UR16 ;  /* 0x0000c40006107890 */ /* 0x000fe4000fffe010 */
[----:B------:R-:W-:Y:S01]  /*1f20*/  UIADD3.X UR23, UPT, UPT, URZ, UR29, URZ, UP1, !UPT ;  /* 0x0000001dff177290 */ /* 0x000fe20008ffe4ff */
[----:B------:R3:W4:Y:S01]  /*1f30*/  SYNCS.PHASECHK.TRANS64.TRYWAIT P0, [UR7+0x38], R0 ;  /* 0x00003800ff0075a7 */ /* 0x0007220008001107 */
[----:B------:R-:W-:-:S02]  /*1f40*/  UIADD3 UR8, UPT, UPT, UR8, 0x1a400, URZ ;  /* 0x0001a40008087890 */ /* 0x000fc4000fffe0ff */
[----:B------:R-:W-:Y:S01]  /*1f50*/  UIADD3.X UR15, UPT, UPT, URZ, UR29, URZ, UP0, !UPT ;  /* 0x0000001dff0f7290 */ /* 0x000fe200087fe4ff */
[----:B------:R-:W-:Y:S01]  /*1f60*/  UMOV UR7, 0x30000 ;  /* 0x0003000000077882 */ /* 0x000fe20000000000 */
[----:B------:R-:W-:Y:S01]  /*1f70*/  UMOV UR30, 0x0 ;  /* 0x00000000001e7882 */ /* 0x000fe20000000000 */
[----:B------:R-:W-:Y:S01]  /*1f80*/  UMOV UR31, 0x10000000 ;  /* 0x10000000001f7882 */ /* 0x000fe20000000000 */
[----:B------:R-:W-:Y:S01]  /*1f90*/  UMOV UR19, UR35 ;  /* 0x0000002300137c82 */ /* 0x000fe20008000000 */
[----:B------:R-:W-:Y:S01]  /*1fa0*/  UMOV UR20, UR36 ;  /* 0x0000002400147c82 */ /* 0x000fe20008000000 */
[----:B------:R-:W-:Y:S01]  /*1fb0*/  UMOV UR12, UR36 ;  /* 0x00000024000c7c82 */ /* 0x000fe20008000000 */
[----:B------:R-:W-:Y:S01]  /*1fc0*/  UMOV UR9, UR17 ;  /* 0x0000001100097c82 */ /* 0x000fe20008000000 */
[----:B------:R-:W-:Y:S01]  /*1fd0*/  UMOV UR10, UR18 ;  /* 0x00000012000a7c82 */ /* 0x000fe20008000000 */
[----:B------:R3:W-:Y:S01]  /*1fe0*/  UTMALDG.3D.MULTICAST [UR16], [UR22], UR7, desc[UR30] ;  /* 0x00001e10160073b4 */ /* 0x0007e20008011807 */
[----:B------:R-:W-:Y:S01]  /*1ff0*/  UIADD3 UR13, UPT, UPT, UR13, 0x1, URZ ;  /* 0x000000010d0d7890 */ /* 0x000fe2000fffe0ff */
[----:B------:R-:W-:-:S03]  /*2000*/  UMOV UR4, UR5 ;  /* 0x0000000500047c82 */ /* 0x000fc60008000000 */
[----:B------:R-:W-:Y:S01]  /*2010*/  UISETP.NE.AND UP0, UPT, UR13, UR26, UPT ;  /* 0x0000001a0d00728c */ /* 0x000fe2000bf05270 */
[----:B------:R3:W-:Y:S08]  /*2020*/  UTMALDG.3D [UR8], [UR14], desc[UR30] ;  /* 0x00001e080e0075b4 */ /* 0x0007f00008011000 */
[----:B---3--:R-:W-:Y:S05]  /*2030*/  BRA.U UP0, `(.L_x_38) ;  /* 0xfffffffd00487547 */ /* 0x008fea000b83ffff */
.L_x_32:
[C---:B------:R-:W-:Y:S01]  /*2040*/  LEA R3, R11.reuse, UR6, 0x3 ;  /* 0x000000060b037c11 */ /* 0x040fe2000f8e18ff */
[----:B------:R-:W-:Y:S01]  /*2050*/  NOP ;  /* 0x0000000000007918 */ /* 0x000fe20000000000 */
[----:B-1----:R-:W-:Y:S02]  /*2060*/  SHF.L.U32 R0, R10, 0x1f, RZ ;  /* 0x0000001f0a007819 */ /* 0x002fe400000006ff */
[----:B------:R-:W-:Y:S02]  /*2070*/  LEA R5, R11, UR6, 0x4 ;  /* 0x000000060b057c11 */ /* 0x000fe4000f8e20ff */
[----:B--2-4-:R-:W1:Y:S02]  /*2080*/  SYNCS.PHASECHK.TRANS64.TRYWAIT P0, [R3+URZ+0xc0], R0 ;  /* 0x0000c000030075a7 */ /* 0x014e6400080011ff */
[----:B-1----:R-:W-:Y:S05]  /*2090*/  @!P0 BRA `(.L_x_39) ;  /* 0x00000098004c8947 */ /* 0x002fea0003800000 */
.L_x_136:
[----:B------:R-:W2:Y:S01]  /*20a0*/  LDS.128 R4, [R5+0x130] ;  /* 0x0001300005047984 */ /* 0x000ea20000000c00 */
[----:B------:R-:W-:Y:S01]  /*20b0*/  UISETP.GE.AND UP0, UPT, UR42, 0x1, UPT ;  /* 0x000000012a00788c */ /* 0x000fe2000bf06270 */
[----:B------:R-:W-:Y:S01]  /*20c0*/  @!PT LDS RZ, [RZ] ;  /* 0x00000000fffff984 */ /* 0x000fe20000000800 */
[----:B------:R-:W-:Y:S01]  /*20d0*/  @!PT LDS RZ, [RZ] ;  /* 0x00000000fffff984 */ /* 0x000fe20000000800 */
[----:B------:R-:W-:Y:S01]  /*20e0*/  @!PT LDS RZ, [RZ] ;  /* 0x00000000fffff984 */ /* 0x000fe20000000800 */
[----:B------:R-:W-:Y:S01]  /*20f0*/  @!PT LDS RZ, [RZ] ;  /* 0x00000000fffff984 */ /* 0x000fe20000000800 */
[----:B------:R3:W-:Y:S06]  /*2100*/  MEMBAR.ALL.CTA ;  /* 0x0000000000007992 */ /* 0x0007ec0000008000 */
[----:B---3--:R-:W3:Y:S01]  /*2110*/  FENCE.VIEW.ASYNC.S ;  /* 0x00000000000073c6 */ /* 0x008ee20000000000 */
[----:B--2---:R-:W-:-:S13]  /*2120*/  LOP3.LUT P0, RZ, R6, 0x1, RZ, 0xc0, !PT ;  /* 0x0000000106ff7812 */ /* 0x004fda000780c0ff */
[----:B---3--:R-:W-:Y:S01]  /*2130*/  VOTEU.ANY UP1, P0 ;  /* 0x0000000000ff7886 */ /* 0x008fe20000020100 */
[----:B------:R-:W-:-:S13]  /*2140*/  PLOP3.LUT P0, PT, PT, PT, UP1, 0x80, 0x8 ;  /* 0x000000000008781c */ /* 0x000fda0003f0f018 */
[----:B-1----:R-:W-:Y:S02]  /*2150*/  @P0 LOP3.LUT R0, R5, 0xffff, RZ, 0xc0, !PT ;  /* 0x0000ffff05000812 */ /* 0x002fe400078ec0ff */
[----:B------:R-:W-:Y:S02]  /*2160*/  @P0 MOV R2, R4 ;  /* 0x0000000400020202 */ /* 0x000fe40000000f00 */
[----:B------:R-:W-:Y:S01]  /*2170*/  @P0 R2UR UR7, R0 ;  /* 0x00000000000702ca */ /* 0x000fe200000e0000 */
[----:B------:R-:W-:Y:S01]  /*2180*/  VIADD R0, R3, 0xd0 ;  /* 0x000000d003007836 */ /* 0x000fe20000000000 */
[----:B------:R-:W-:Y:S02]  /*2190*/  @P0 SHF.R.U32.HI R4, RZ, 0x10, R5 ;  /* 0x00000010ff040819 */ /* 0x000fe40000011605 */
[----:B------:R-:W-:Y:S02]  /*21a0*/  @P0 R2UR UR8, R2 ;  /* 0x00000000020802ca */ /* 0x000fe400000e0000 */
[----:B------:R-:W-:-:S02]  /*21b0*/  PRMT R0, RZ, 0x654, R0 ;  /* 0x00000654ff007816 */ /* 0x000fc40000000000 */
[----:B------:R-:W-:Y:S02]  /*21c0*/  @P0 R2UR UR4, R4 ;  /* 0x00000000040402ca */ /* 0x000fe400000e0000 */
[----:B------:R1:W-:Y:S03]  /*21d0*/  SYNCS.ARRIVE.TRANS64.RED.A1T0 RZ, [R0+URZ], RZ ;  /* 0x000000ff00ff79a7 */ /* 0x0003e600081004ff */
[----:B------:R-:W-:-:S04]  /*21e0*/  @UP1 UMOV UR27, UR7 ;  /* 0x00000007001b1c82 */ /* 0x000fc80008000000 */
[----:B------:R-:W-:-:S04]  /*21f0*/  @UP1 UMOV UR37, UR8 ;  /* 0x0000000800251c82 */ /* 0x000fc80008000000 */
[----:B------:R-:W-:Y:S01]  /*2200*/  @UP1 UMOV UR36, UR4 ;  /* 0x0000000400241c82 */ /* 0x000fe20008000000 */
[----:B------:R-:W-:Y:S05]  /*2210*/  BRA.U !UP0, `(.L_x_40) ;  /* 0x0000000108d47547 */ /* 0x000fea000b800000 */
[----:B------:R-:W2:Y:S01]  /*2220*/  LDCU.128 UR12, c[0x0][0xb10] ;  /* 0x00016200ff0c77ac */ /* 0x000ea20008000c00 */
[----:B------:R-:W3:Y:S01]  /*2230*/  LDCU UR26, c[0x0][0xb20] ;  /* 0x00016400ff1a77ac */ /* 0x000ee20008000800 */
[----:B------:R-:W4:Y:S01]  /*2240*/  LDCU UR20, c[0x0][0xb0c] ;  /* 0x00016180ff1477ac */ /* 0x000f220008000800 */
[----:B------:R-:W1:Y:S01]  /*2250*/  LDCU.64 UR10, c[0x0][0xb28] ;  /* 0x00016500ff0a77ac */ /* 0x000e620008000a00 */
[----:B------:R-:W-:Y:S02]  /*2260*/  UISETP.NE.AND UP3, UPT, UR42, 0x1, UPT ;  /* 0x000000012a00788c */ /* 0x000fe4000bf65270 */
[----:B--2---:R-:W-:Y:S02]  /*2270*/  UIMAD.WIDE.U32 UR16, UR38, UR15, URZ ;  /* 0x0000000f261072a5 */ /* 0x004fe4000f8e00ff */
[----:B------:R-:W-:Y:S02]  /*2280*/  UIMAD.WIDE.U32 UR8, UR39, UR12, URZ ;  /* 0x0000000c270872a5 */ /* 0x000fe4000f8e00ff */
[----:B------:R-:W-:-:S02]  /*2290*/  UISETP.NE.AND UP0, UPT, UR14, 0x1, UPT ;  /* 0x000000010e00788c */ /* 0x000fc4000bf05270 */
[----:B------:R-:W-:Y:S01]  /*22a0*/  UIMAD.WIDE.U32 UR22, UR27, UR15, URZ ;  /* 0x0000000f1b1672a5 */ /* 0x000fe2000f8e00ff */
[----:B------:R-:W-:Y:S02]  /*22b0*/  UMOV UR16, UR17 ;  /* 0x0000001100107c82 */ /* 0x000fe40008000000 */
[----:B------:R-:W-:Y:S01]  /*22c0*/  UMOV UR8, UR9 ;  /* 0x0000000900087c82 */ /* 0x000fe20008000000 */
[----:B---3--:R-:W-:Y:S02]  /*22d0*/  USHF.R.U32.HI UR16, URZ, UR26, UR16 ;  /* 0x0000001aff107299 */ /* 0x008fe40008011610 */
[----:B----4-:R-:W-:Y:S02]  /*22e0*/  UISETP.NE.AND UP2, UPT, UR20, 0x1, UPT ;  /* 0x000000011400788c */ /* 0x010fe4000bf45270 */
[----:B------:R-:W-:Y:S02]  /*22f0*/  USHF.R.U32.HI UR8, URZ, UR13, UR8 ;  /* 0x0000000dff087299 */ /* 0x000fe40008011608 */
[----:B------:R-:W-:-:S02]  /*2300*/  USEL UR7, UR38, UR16, !UP0 ;  /* 0x0000001026077287 */ /* 0x000fc4000c000000 */
[----:B------:R-:W-:Y:S02]  /*2310*/  USEL UR8, UR39, UR8, !UP2 ;  /* 0x0000000827087287 */ /* 0x000fe4000d000000 */
[----:B-1----:R-:W-:Y:S01]  /*2320*/  UIMAD.WIDE.U32 UR16, UR7, UR10, URZ ;  /* 0x0000000a071072a5 */ /* 0x002fe2000f8e00ff */
[----:B------:R-:W-:Y:S01]  /*2330*/  UMOV UR4, UR23 ;  /* 0x0000001700047c82 */ /* 0x000fe20008000000 */
[----:B------:R-:W-:Y:S02]  /*2340*/  UIMAD.WIDE.U32 UR18, UR37, UR12, URZ ;  /* 0x0000000c251272a5 */ /* 0x000fe4000f8e00ff */
[----:B------:R-:W-:-:S03]  /*2350*/  UIMAD.WIDE.U32 UR22, UR8, UR10, URZ ;  /* 0x0000000a081672a5 */ /* 0x000fc6000f8e00ff */
[----:B------:R-:W-:Y:S01]  /*2360*/  UMOV UR16, UR17 ;  /* 0x0000001100107c82 */ /* 0x000fe20008000000 */
[----:B------:R-:W-:Y:S02]  /*2370*/  USHF.R.U32.HI UR4, URZ, UR26, UR4 ;  /* 0x0000001aff047299 */ /* 0x000fe40008011604 */
[----:B------:R-:W-:Y:S01]  /*2380*/  @UP3 USHF.R.U32.HI UR7, URZ, UR11, UR16 ;  /* 0x0000000bff073299 */ /* 0x000fe20008011610 */
[----:B------:R-:W-:Y:S01]  /*2390*/  UMOV UR18, UR19 ;  /* 0x0000001300127c82 */ /* 0x000fe20008000000 */
[----:B------:R-:W-:Y:S01]  /*23a0*/  UMOV UR22, UR23 ;  /* 0x0000001700167c82 */ /* 0x000fe20008000000 */
[----:B------:R-:W-:Y:S02]  /*23b0*/  USHF.R.U32.HI UR13, URZ, UR13, UR18 ;  /* 0x0000000dff0d7299 */ /* 0x000fe40008011612 */
[----:B------:R-:W-:Y:S02]  /*23c0*/  USEL UR4, UR27, UR4, !UP0 ;  /* 0x000000041b047287 */ /* 0x000fe4000c000000 */
[----:B------:R-:W-:-:S02]  /*23d0*/  @UP3 USHF.R.U32.HI UR8, URZ, UR11, UR22 ;  /* 0x0000000bff083299 */ /* 0x000fc40008011616 */
[----:B------:R-:W-:Y:S02]  /*23e0*/  UIMAD UR9, UR42, UR7, URZ ;  /* 0x000000072a0972a4 */ /* 0x000fe4000f8e02ff */
[----:B------:R-:W-:Y:S02]  /*23f0*/  USEL UR7, UR37, UR13, !UP2 ;  /* 0x0000000d25077287 */ /* 0x000fe4000d000000 */
[----:B------:R-:W-:Y:S02]  /*2400*/  UIMAD UR12, UR42, UR8, URZ ;  /* 0x000000082a0c72a4 */ /* 0x000fe4000f8e02ff */
[----:B------:R-:W-:Y:S02]  /*2410*/  UISETP.GE.AND UP0, UPT, UR4, UR9, UPT ;  /* 0x000000090400728c */ /* 0x000fe4000bf06270 */
[----:B------:R-:W-:Y:S02]  /*2420*/  UIMAD.WIDE.U32 UR16, UR4, UR10, URZ ;  /* 0x0000000a041072a5 */ /* 0x000fe4000f8e00ff */
[----:B------:R-:W-:-:S02]  /*2430*/  UISETP.GE.OR UP0, UPT, UR7, UR12, UP0 ;  /* 0x0000000c0700728c */ /* 0x000fc40008706670 */
        /* <DEDUP_REMOVED lines=19> */
.L_x_40:
[----:B------:R-:W2:Y:S02]  /*2570*/  LDCU UR4, c[0x0][0xb30] ;  /* 0x00016600ff0477ac */ /* 0x000ea40008000800 */
[----:B--2---:R-:W-:-:S09]  /*2580*/  UISETP.NE.AND UP0, UPT, UR4, 0x1, UPT ;  /* 0x000000010400788c */ /* 0x004fd2000bf05270 */
[----:B------:R-:W-:Y:S05]  /*2590*/  BRA.U UP0, `(.L_x_41) ;  /* 0x0000000100447547 */ /* 0x000fea000b800000 */
[----:B------:R-:W2:Y:S01]  /*25a0*/  LDCU.128 UR12, c[0x0][0xb10] ;  /* 0x00016200ff0c77ac */ /* 0x000ea20008000c00 */
[----:B------:R-:W3:Y:S01]  /*25b0*/  LDCU UR16, c[0x0][0xb0c] ;  /* 0x00016180ff1077ac */ /* 0x000ee20008000800 */
[----:B------:R-:W4:Y:S01]  /*25c0*/  LDCU UR17, c[0x0][0xb20] ;  /* 0x00016400ff1177ac */ /* 0x000f220008000800 */
[----:B--2---:R-:W-:Y:S02]  /*25d0*/  UIMAD.WIDE.U32 UR10, UR37, UR12, URZ ;  /* 0x0000000c250a72a5 */ /* 0x004fe4000f8e00ff */
[----:B------:R-:W-:Y:S02]  /*25e0*/  UIMAD.WIDE.U32 UR8, UR27, UR15, URZ ;  /* 0x0000000f1b0872a5 */ /* 0x000fe4000f8e00ff */
[----:B---3--:R-:W-:Y:S02]  /*25f0*/  UISETP.NE.AND UP2, UPT, UR16, 0x1, UPT ;  /* 0x000000011000788c */ /* 0x008fe4000bf45270 */
[----:B------:R-:W-:Y:S01]  /*2600*/  UISETP.NE.AND UP0, UPT, UR14, 0x1, UPT ;  /* 0x000000010e00788c */ /* 0x000fe2000bf05270 */
[----:B------:R-:W-:-:S02]  /*2610*/  UMOV UR7, UR11 ;  /* 0x0000000b00077c82 */ /* 0x000fc40008000000 */
[----:B------:R-:W-:Y:S01]  /*2620*/  UMOV UR4, UR9 ;  /* 0x0000000900047c82 */ /* 0x000fe20008000000 */
[----:B------:R-:W-:Y:S02]  /*2630*/  USHF.R.U32.HI UR7, URZ, UR13, UR7 ;  /* 0x0000000dff077299 */ /* 0x000fe40008011607 */
[----:B----4-:R-:W-:Y:S02]  /*2640*/  USHF.R.U32.HI UR4, URZ, UR17, UR4 ;  /* 0x00000011ff047299 */ /* 0x010fe40008011604 */
[----:B------:R-:W-:Y:S02]  /*2650*/  USEL UR7, UR37, UR7, !UP2 ;  /* 0x0000000725077287 */ /* 0x000fe4000d000000 */
[----:B------:R-:W-:-:S04]  /*2660*/  USEL UR4, UR27, UR4, !UP0 ;  /* 0x000000041b047287 */ /* 0x000fc8000c000000 */
[----:B------:R-:W-:Y:S02]  /*2670*/  UIADD3 UR8, UPT, UPT, UR7, -UR4, URZ ;  /* 0x8000000407087290 */ /* 0x000fe4000fffe0ff */
[----:B------:R-:W-:Y:S02]  /*2680*/  UIADD3 UR4, UPT, UPT, -UR7, UR4, URZ ;  /* 0x0000000407047290 */ /* 0x000fe4000fffe1ff */
[----:B------:R-:W-:Y:S02]  /*2690*/  UIMAD UR27, UR8, UR14, UR27 ;  /* 0x0000000e081b72a4 */ /* 0x000fe4000f8e021b */
[----:B------:R-:W-:-:S12]  /*26a0*/  UIMAD UR37, UR4, UR16, UR37 ;  /* 0x00000010042572a4 */ /* 0x000fd8000f8e0225 */
.L_x_41:
[----:B------:R-:W-:Y:S01]  /*26b0*/  VIADD R11, R11, 0x1 ;  /* 0x000000010b0b7836 */ /* 0x000fe20000000000 */
[----:B------:R-:W-:Y:S02]  /*26c0*/  R2UR UR7, R143 ;  /* 0x000000008f0772ca */ /* 0x000fe400000e0000 */
[----:B------:R-:W-:Y:S02]  /*26d0*/  R2UR UR4, R142 ;  /* 0x000000008e0472ca */ /* 0x000fe400000e0000 */
[C---:B------:R-:W-:Y:S02]  /*26e0*/  ISETP.NE.AND P0, PT, R11.reuse, 0x2, PT ;  /* 0x000000020b00780c */ /* 0x040fe40003f05270 */
[----:B------:R-:W-:Y:S02]  /*26f0*/  PLOP3.LUT P1, PT, PT, PT, PT, 0x80, 0x8 ;  /* 0x000000000008781c */ /* 0x000fe40003f2f070 */
[----:B------:R-:W-:Y:S02]  /*2700*/  SEL R3, RZ, 0x1, P0 ;  /* 0x00000001ff037807 */ /* 0x000fe40000000000 */
[----:B------:R-:W-:-:S02]  /*2710*/  SEL R11, R11, RZ, P0 ;  /* 0x000000ff0b0b7207 */ /* 0x000fc40000000000 */
[----:B------:R-:W-:Y:S01]  /*2720*/  LOP3.LUT R10, R10, R3, RZ, 0x3c, !PT ;  /* 0x000000030a0a7212 */ /* 0x000fe200078e3cff */
[----:B------:R-:W-:Y:S02]  /*2730*/  UIADD3 UR16, UPT, UPT, UR37, UR7, URZ ;  /* 0x0000000725107290 */ /* 0x000fe4000fffe0ff */
[----:B------:R-:W-:Y:S01]  /*2740*/  UIADD3 UR20, UPT, UPT, UR27, UR4, URZ ;  /* 0x000000041b147290 */ /* 0x000fe2000fffe0ff */
[----:B------:R-:W-:Y:S11]  /*2750*/  BRA.U UP1, `(.L_x_42) ;  /* 0xfffffff1013c7547 */ /* 0x000ff6000b83ffff */
[----:B------:R-:W-:Y:S01]  /*2760*/  UIADD3 UR7, UPT, UPT, UR6, 0x38, URZ ;  /* 0x0000003806077890 */ /* 0x000fe2000fffe0ff */
[----:B------:R-:W-:-:S03]  /*2770*/  SHF.L.U32 R3, R12, 0x1f, RZ ;  /* 0x0000001f0c037819 */ /* 0x000fc600000006ff */
[----:B------:R-:W-:-:S09]  /*2780*/  ULEA UR4, UR5, UR7, 0x3 ;  /* 0x0000000705047291 */ /* 0x000fd2000f8e18ff */
[----:B------:R-:W2:Y:S02]  /*2790*/  SYNCS.PHASECHK.TRANS64.TRYWAIT P0, [UR4], R3 ;  /* 0x00000003ff0075a7 */ /* 0x000ea40008001104 */
[----:B--2---:R-:W-:Y:S05]  /*27a0*/  @!P0 BRA `(.L_x_43) ;  /* 0x00000090009c8947 */ /* 0x004fea0003800000 */
.L_x_138:
[----:B------:R-:W-:-:S04]  /*27b0*/  UIADD3 UR4, UPT, UPT, UR5, 0x1, URZ ;  /* 0x0000000105047890 */ /* 0x000fc8000fffe0ff */
[----:B------:R-:W-:-:S04]  /*27c0*/  UISETP.NE.AND UP0, UPT, UR4, 0x7, UPT ;  /* 0x000000070400788c */ /* 0x000fc8000bf05270 */
[----:B------:R-:W-:Y:S02]  /*27d0*/  USEL UR6, URZ, 0x1, UP0 ;  /* 0x00000001ff067887 */ /* 0x000fe40008000000 */
[----:B------:R-:W-:-:S04]  /*27e0*/  USEL UR4, UR4, URZ, UP0 ;  /* 0x000000ff04047287 */ /* 0x000fc80008000000 */
[----:B------:R-:W-:Y:S01]  /*27f0*/  ULEA UR5, UR4, UR7, 0x3 ;  /* 0x0000000704057291 */ /* 0x000fe2000f8e18ff */
[----:B------:R-:W-:-:S04]  /*2800*/  LOP3.LUT R2, R12, UR6, RZ, 0x3c, !PT ;  /* 0x000000060c027c12 */ /* 0x000fc8000f8e3cff */
[----:B-1----:R-:W-:-:S04]  /*2810*/  SHF.L.U32 R3, R2, 0x1f, RZ ;  /* 0x0000001f02037819 */ /* 0x002fc800000006ff */
[----:B------:R-:W1:Y:S02]  /*2820*/  SYNCS.PHASECHK.TRANS64.TRYWAIT P0, [UR5], R3 ;  /* 0x00000003ff0075a7 */ /* 0x000e640008001105 */
[----:B-1----:R-:W-:Y:S05]  /*2830*/  @!P0 BRA `(.L_x_44) ;  /* 0x0000009000908947 */ /* 0x002fea0003800000 */
.L_x_140:
        /* <DEDUP_REMOVED lines=9> */
.L_x_142:
        /* <DEDUP_REMOVED lines=9> */
.L_x_144:
        /* <DEDUP_REMOVED lines=9> */
.L_x_146:
        /* <DEDUP_REMOVED lines=9> */
.L_x_148:
[----:B------:R-:W-:-:S04]  /*2a80*/  UIADD3 UR4, UPT, UPT, UR4, 0x1, URZ ;  /* 0x0000000104047890 */ /* 0x000fc8000fffe0ff */
[----:B------:R-:W-:-:S04]  /*2a90*/  UISETP.NE.AND UP0, UPT, UR4, 0x7, UPT ;  /* 0x000000070400788c */ /* 0x000fc8000bf05270 */
[----:B------:R-:W-:Y:S02]  /*2aa0*/  USEL UR5, URZ, 0x1, UP0 ;  /* 0x00000001ff057887 */ /* 0x000fe40008000000 */
[----:B------:R-:W-:-:S04]  /*2ab0*/  USEL UR4, UR4, URZ, UP0 ;  /* 0x000000ff04047287 */ /* 0x000fc80008000000 */
[----:B------:R-:W-:Y:S01]  /*2ac0*/  ULEA UR4, UR4, UR7, 0x3 ;  /* 0x0000000704047291 */ /* 0x000fe2000f8e18ff */
[----:B-1----:R-:W-:-:S04]  /*2ad0*/  LOP3.LUT R3, R2, UR5, RZ, 0x3c, !PT ;  /* 0x0000000502037c12 */ /* 0x002fc8000f8e3cff */
[----:B------:R-:W-:Y:S01]  /*2ae0*/  SHF.L.U32 R3, R3, 0x1f, RZ ;  /* 0x0000001f03037819 */ /* 0x000fe200000006ff */
[----:B------:R-:W-:-:S07]  /*2af0*/  IMAD.U32 R0, RZ, RZ, UR4 ;  /* 0x00000004ff007e24 */ /* 0x000fce000f8e00ff */
.L_x_49:
[----:B-1----:R1:W2:Y:S02]  /*2b00*/  SYNCS.PHASECHK.TRANS64.TRYWAIT P0, [R0+URZ], R3 ;  /* 0x00000003000075a7 */ /* 0x0022a400080011ff */
[----:B--2---:R-:W-:Y:S05]  /*2b10*/  @!P0 NANOSLEEP.SYNCS 0x989680 ;  /* 0x009896800000895d */ /* 0x004fea0003900000 */
[----:B------:R-:W2:Y:S02]  /*2b20*/  @!P0 SYNCS.PHASECHK.TRANS64 P0, [R0+URZ], R3 ;  /* 0x00000003000085a7 */ /* 0x000ea400080010ff */
[----:B--2---:R-:W-:Y:S05]  /*2b30*/  @P0 EXIT ;  /* 0x000000000000094d */ /* 0x004fea0003800000 */
[----:B------:R-:W-:Y:S05]  /*2b40*/  BRA `(.L_x_49) ;  /* 0xfffffffc00ec7947 */ /* 0x000fea000383ffff */
.L_x_22:
[----:B------:R-:W-:-:S04]  /*2b50*/  UISETP.NE.AND UP0, UPT, UR45, URZ, UPT ;  /* 0x000000ff2d00728c */ /* 0x000fc8000bf05270 */
[----:B------:R-:W-:-:S09]  /*2b60*/  UISETP.NE.OR UP0, UPT, UR17, 0x1, UP0 ;  /* 0x000000011100788c */ /* 0x000fd20008705670 */
[----:B------:R-:W-:Y:S05]  /*2b70*/  BRA.U UP0, `(.L_x_50) ;  /* 0x0000000500487547 */ /* 0x000fea000b800000 */
[----:B------:R-:W-:Y:S01]  /*2b80*/  ISETP.GE.U32.AND P2, PT, R0, 0x2, PT ;  /* 0x000000020000780c */ /* 0x000fe20003f46070 */
[----:B------:R-:W-:Y:S01]  /*2b90*/  IMAD.MOV.U32 R12, RZ, RZ, 0x1 ;  /* 0x00000001ff0c7424 */ /* 0x000fe200078e00ff */
[----:B------:R-:W-:Y:S02]  /*2ba0*/  CS2R R10, SRZ ;  /* 0x00000000000a7805 */ /* 0x000fe4000001ff00 */
[----:B------:R-:W-:Y:S01]  /*2bb0*/  CS2R R8, SRZ ;  /* 0x0000000000087805 */ /* 0x000fe2000001ff00 */
[----:B------:R-:W-:Y:S01]  /*2bc0*/  UMOV UR6, 0x400 ;  /* 0x0000040000067882 */ /* 0x000fe20000000000 */
[----:B------:R-:W-:Y:S01]  /*2bd0*/  UMOV UR5, URZ ;  /* 0x000000ff00057c82 */ /* 0x000fe20008000000 */
[----:B------:R-:W-:-:S12]  /*2be0*/  ULEA UR6, UR45, UR6, 0x18 ;  /* 0x000000062d067291 */ /* 0x000fd8000f8ec0ff */
.L_x_54:
[----:B------:R-:W-:Y:S02]  /*2bf0*/  LEA R2, R8, UR6, 0x3 ;  /* 0x0000000608027c11 */ /* 0x000fe4000f8e18ff */
[----:B------:R-:W-:-:S03]  /*2c00*/  SHF.L.U32 R5, R9, 0x1f, RZ ;  /* 0x0000001f09057819 */ /* 0x000fc600000006ff */
[----:B------:R-:W-:Y:S01]  /*2c10*/  VIADD R4, R2, 0x110 ;  /* 0x0000011002047836 */ /* 0x000fe20000000000 */
[----:B------:R-:W1:Y:S02]  /*2c20*/  SYNCS.PHASECHK.TRANS64.TRYWAIT P0, [R2+URZ+0x100], R5 ;  /* 0x00010005020075a7 */ /* 0x000e6400080011ff */
[----:B-1----:R-:W-:Y:S05]  /*2c30*/  @!P0 BRA `(.L_x_51) ;  /* 0x0000009000088947 */ /* 0x002fea0003800000 */
.L_x_149:
[----:B------:R-:W-:Y:S01]  /*2c40*/  ULEA UR4, UR5, UR6, 0x3 ;  /* 0x0000000605047291 */ /* 0x000fe2000f8e18ff */
[----:B------:R-:W-:Y:S02]  /*2c50*/  PRMT R4, RZ, 0x654, R4 ;  /* 0x00000654ff047816 */ /* 0x000fe40000000004 */
[----:B-1----:R-:W-:Y:S01]  /*2c60*/  SHF.L.U32 R5, R12, 0x1f, RZ ;  /* 0x0000001f0c057819 */ /* 0x002fe200000006ff */
[----:B------:R-:W-:Y:S01]  /*2c70*/  UIADD3 UR7, UPT, UPT, UR4, 0xc0, URZ ;  /* 0x000000c004077890 */ /* 0x000fe2000fffe0ff */
[----:B------:R1:W-:Y:S05]  /*2c80*/  SYNCS.ARRIVE.TRANS64.RED.A1T0 RZ, [R4+URZ], RZ ;  /* 0x000000ff04ff79a7 */ /* 0x0003ea00081004ff */
[----:B------:R-:W-:Y:S01]  /*2c90*/  IMAD.U32 R7, RZ, RZ, UR7 ;  /* 0x00000007ff077e24 */ /* 0x000fe2000f8e00ff */
[----:B------:R-:W2:Y:S04]  /*2ca0*/  SYNCS.PHASECHK.TRANS64.TRYWAIT P0, [UR4+0xd0], R5 ;  /* 0x0000d005ff0075a7 */ /* 0x000ea80008001104 */
[----:B------:R-:W-:Y:S01]  /*2cb0*/  PRMT R6, R0, 0x654, R7 ;  /* 0x0000065400067816 */ /* 0x000fe20000000007 */
[----:B-1----:R-:W-:Y:S01]  /*2cc0*/  @!P2 IMAD.MOV.U32 R4, RZ, RZ, 0x10 ;  /* 0x00000010ff04a424 */ /* 0x002fe200078e00ff */
[----:B--2---:R-:W-:Y:S06]  /*2cd0*/  @!P0 BRA `(.L_x_52) ;  /* 0x0000008c00f48947 */ /* 0x004fec0003800000 */
.L_x_151:
[----:B------:R-:W-:Y:S01]  /*2ce0*/  ULEA UR8, UR5, UR6, 0x4 ;  /* 0x0000000605087291 */ /* 0x000fe2000f8e20ff */
[----:B------:R-:W-:Y:S01]  /*2cf0*/  SEL R3, R6, R3, !P2 ;  /* 0x0000000306037207 */ /* 0x000fe20005000000 */
[----:B------:R-:W-:Y:S01]  /*2d00*/  UIADD3 UR9, UPT, UPT, UR4, 0xc0, URZ ;  /* 0x000000c004097890 */ /* 0x000fe2000fffe0ff */
[----:B-1----:R-:W-:Y:S01]  /*2d10*/  LEA R2, R11, UR6, 0x3 ;  /* 0x000000060b027c11 */ /* 0x002fe2000f8e18ff */
[----:B------:R-:W-:Y:S01]  /*2d20*/  UIADD3 UR8, UPT, UPT, UR8, 0x130, URZ ;  /* 0x0000013008087890 */ /* 0x000fe2000fffe0ff */
[----:B------:R-:W-:Y:S01]  /*2d30*/  SHF.L.U32 R5, R10, 0x1f, RZ ;  /* 0x0000001f0a057819 */ /* 0x000fe200000006ff */
[----:B------:R1:W-:Y:S01]  /*2d40*/  @!P2 SYNCS.ARRIVE.TRANS64.RED RZ, [R3+URZ], R4 ;  /* 0x0000000403ffa9a7 */ /* 0x0003e200080004ff */
[----:B------:R-:W-:Y:S01]  /*2d50*/  UIADD3 UR4, UPT, UPT, UR5, 0x1, URZ ;  /* 0x0000000105047890 */ /* 0x000fe2000fffe0ff */
[----:B------:R-:W-:-:S03]  /*2d60*/  VIADD R8, R8, 0x1 ;  /* 0x0000000108087836 */ /* 0x000fc60000000000 */
[----:B------:R-:W-:Y:S02]  /*2d70*/  UISETP.NE.AND UP0, UPT, UR4, 0x2, UPT ;  /* 0x000000020400788c */ /* 0x000fe4000bf05270 */
[----:B------:R-:W-:Y:S06]  /*2d80*/  UGETNEXTWORKID.BROADCAST [UR8], [UR9] ;  /* 0x00000000080073ca */ /* 0x000fec0008000100 */
[----:B------:R-:W-:Y:S01]  /*2d90*/  USEL UR7, URZ, 0x1, UP0 ;  /* 0x00000001ff077887 */ /* 0x000fe20008000000 */
[----:B------:R-:W-:Y:S01]  /*2da0*/  ISETP.NE.AND P0, PT, R8, 0x2, PT ;  /* 0x000000020800780c */ /* 0x000fe20003f05270 */
[----:B------:R-:W-:Y:S01]  /*2db0*/  USEL UR5, UR4, URZ, UP0 ;  /* 0x000000ff04057287 */ /* 0x000fe20008000000 */
[----:B------:R-:W2:Y:S03]  /*2dc0*/  SYNCS.PHASECHK.TRANS64.TRYWAIT P1, [R2+URZ+0xc0], R5 ;  /* 0x0000c005020075a7 */ /* 0x000ea600080211ff */
[----:B------:R-:W-:Y:S01]  /*2dd0*/  LOP3.LUT R12, R12, UR7, RZ, 0x3c, !PT ;  /* 0x000000070c0c7c12 */ /* 0x000fe2000f8e3cff */
[----:B-12---:R-:W-:Y:S07]  /*2de0*/  @!P1 BRA `(.L_x_53) ;  /* 0x0000008c00c89947 */ /* 0x006fee0003800000 */
.L_x_152:
[C---:B------:R-:W-:Y:S01]  /*2df0*/  LEA R4, R11.reuse, UR6, 0x4 ;  /* 0x000000060b047c11 */ /* 0x040fe2000f8e20ff */
[----:B-1----:R-:W-:Y:S01]  /*2e00*/  VIADD R2, R2, 0xd0 ;  /* 0x000000d002027836 */ /* 0x002fe20000000000 */
[----:B------:R-:W-:Y:S01]  /*2e10*/  SEL R8, R8, RZ, P0 ;  /* 0x000000ff08087207 */ /* 0x000fe20000000000 */
[----:B------:R-:W-:-:S03]  /*2e20*/  VIADD R11, R11, 0x1 ;  /* 0x000000010b0b7836 */ /* 0x000fc60000000000 */
[----:B------:R-:W1:Y:S01]  /*2e30*/  LDS.128 R4, [R4+0x130] ;  /* 0x0001300004047984 */ /* 0x000e620000000c00 */
[----:B------:R-:W-:Y:S02]  /*2e40*/  PRMT R2, RZ, 0x654, R2 ;  /* 0x00000654ff027816 */ /* 0x000fe40000000002 */
[C---:B------:R-:W-:Y:S01]  /*2e50*/  ISETP.NE.AND P1, PT, R11.reuse, 0x2, PT ;  /* 0x000000020b00780c */ /* 0x040fe20003f25270 */
[----:B------:R-:W-:Y:S01]  /*2e60*/  @!PT LDS RZ, [RZ] ;  /* 0x00000000fffff984 */ /* 0x000fe20000000800 */
[----:B------:R-:W-:Y:S01]  /*2e70*/  @!PT LDS RZ, [RZ] ;  /* 0x00000000fffff984 */ /* 0x000fe20000000800 */
[----:B------:R-:W-:Y:S01]  /*2e80*/  @!PT LDS RZ, [RZ] ;  /* 0x00000000fffff984 */ /* 0x000fe20000000800 */
[----:B------:R-:W-:Y:S01]  /*2e90*/  @!PT LDS RZ, [RZ] ;  /* 0x00000000fffff984 */ /* 0x000fe20000000800 */
[----:B------:R2:W-:Y:S06]  /*2ea0*/  MEMBAR.ALL.CTA ;  /* 0x0000000000007992 */ /* 0x0005ec0000008000 */
[----:B--2---:R-:W2:Y:S01]  /*2eb0*/  FENCE.VIEW.ASYNC.S ;  /* 0x00000000000073c6 */ /* 0x004ea20000000000 */
[----:B------:R-:W-:Y:S01]  /*2ec0*/  SEL R11, R11, RZ, P1 ;  /* 0x000000ff0b0b7207 */ /* 0x000fe20000800000 */
[----:B--2---:R2:W-:Y:S01]  /*2ed0*/  SYNCS.ARRIVE.TRANS64.RED.A1T0 RZ, [R2+URZ], RZ ;  /* 0x000000ff02ff79a7 */ /* 0x0045e200081004ff */
[----:B-1----:R-:W-:-:S02]  /*2ee0*/  LOP3.LUT P3, RZ, R6, 0x1, RZ, 0xc0, !PT ;  /* 0x0000000106ff7812 */ /* 0x002fc4000786c0ff */
[----:B------:R-:W-:-:S04]  /*2ef0*/  SEL R5, RZ, 0x1, P1 ;  /* 0x00000001ff057807 */ /* 0x000fc80000800000 */
[----:B------:R-:W-:Y:S02]  /*2f00*/  LOP3.LUT R10, R10, R5, RZ, 0x3c, !PT ;  /* 0x000000050a0a7212 */ /* 0x000fe400078e3cff */
[----:B--2---:R-:W-:-:S04]  /*2f10*/  SEL R2, RZ, 0x1, P0 ;  /* 0x00000001ff027807 */ /* 0x004fc80000000000 */
[----:B------:R-:W-:Y:S01]  /*2f20*/  LOP3.LUT R9, R9, R2, RZ, 0x3c, !PT ;  /* 0x0000000209097212 */ /* 0x000fe200078e3cff */
[----:B------:R-:W-:Y:S06]  /*2f30*/  @P3 BRA `(.L_x_54) ;  /* 0xfffffffc002c3947 */ /* 0x000fec000383ffff */
[----:B------:R-:W-:Y:S01]  /*2f40*/  ULEA UR4, UR5, UR6, 0x3 ;  /* 0x0000000605047291 */ /* 0x000fe2000f8e18ff */
[----:B------:R-:W-:-:S08]  /*2f50*/  SHF.L.U32 R3, R12, 0x1f, RZ ;  /* 0x0000001f0c037819 */ /* 0x000fd000000006ff */
[----:B------:R-:W1:Y:S02]  /*2f60*/  SYNCS.PHASECHK.TRANS64 P0, [UR4+0xd0], R3 ;  /* 0x0000d003ff0075a7 */ /* 0x000e640008001004 */
[----:B-1----:R-:W-:Y:S05]  /*2f70*/  @P0 BRA `(.L_x_55) ;  /* 0x0000000000080947 */ /* 0x002fea0003800000 */
[----:B------:R-:W1:Y:S02]  /*2f80*/  SYNCS.PHASECHK.TRANS64.TRYWAIT P0, [UR4+0xd0], R3 ;  /* 0x0000d003ff0075a7 */ /* 0x000e640008001104 */
[----:B-1----:R-:W-:Y:S05]  /*2f90*/  @!P0 BRA `(.L_x_56) ;  /* 0x0000008c00708947 */ /* 0x002fea0003800000 */
.L_x_55:
[----:B------:R-:W-:-:S04]  /*2fa0*/  UIADD3 UR7, UPT, UPT, UR5, 0x1, URZ ;  /* 0x0000000105077890 */ /* 0x000fc8000fffe0ff */
[----:B------:R-:W-:-:S04]  /*2fb0*/  UISETP.NE.AND UP0, UPT, UR7, 0x2, UPT ;  /* 0x000000020700788c */ /* 0x000fc8000bf05270 */
[----:B------:R-:W-:Y:S02]  /*2fc0*/  USEL UR8, URZ, 0x1, UP0 ;  /* 0x00000001ff087887 */ /* 0x000fe40008000000 */
[----:B------:R-:W-:-:S04]  /*2fd0*/  USEL UR7, UR7, URZ, UP0 ;  /* 0x000000ff07077287 */ /* 0x000fc80008000000 */
[----:B------:R-:W-:Y:S01]  /*2fe0*/  ULEA UR7, UR7, UR6, 0x3 ;  /* 0x0000000607077291 */ /* 0x000fe2000f8e18ff */
[----:B-1----:R-:W-:-:S04]  /*2ff0*/  LOP3.LUT R3, R12, UR8, RZ, 0x3c, !PT ;  /* 0x000000080c037c12 */ /* 0x002fc8000f8e3cff */
[----:B------:R-:W-:-:S04]  /*3000*/  SHF.L.U32 R0, R3, 0x1f, RZ ;  /* 0x0000001f03007819 */ /* 0x000fc800000006ff */
[----:B------:R-:W1:Y:S02]  /*3010*/  SYNCS.PHASECHK.TRANS64 P0, [UR7+0xd0], R0 ;  /* 0x0000d000ff0075a7 */ /* 0x000e640008001007 */
[----:B-1----:R-:W-:Y:S05]  /*3020*/  @P0 EXIT ;  /* 0x000000000000094d */ /* 0x002fea0003800000 */
[----:B------:R-:W-:Y:S02]  /*3030*/  SHF.L.U32 R3, R3, 0x1f, RZ ;  /* 0x0000001f03037819 */ /* 0x000fe400000006ff */
[----:B------:R-:W-:-:S07]  /*3040*/  MOV R0, UR7 ;  /* 0x0000000700007c02 */ /* 0x000fce0008000f00 */
.L_x_57:
[----:B-1----:R1:W2:Y:S02]  /*3050*/  SYNCS.PHASECHK.TRANS64.TRYWAIT P0, [R0+URZ+0xd0], R3 ;  /* 0x0000d003000075a7 */ /* 0x0022a400080011ff */
[----:B--2---:R-:W-:Y:S05]  /*3060*/  @!P0 NANOSLEEP.SYNCS 0x989680 ;  /* 0x009896800000895d */ /* 0x004fea0003900000 */
[----:B------:R-:W2:Y:S02]  /*3070*/  @!P0 SYNCS.PHASECHK.TRANS64 P0, [R0+URZ+0xd0], R3 ;  /* 0x0000d003000085a7 */ /* 0x000ea400080010ff */
[----:B--2---:R-:W-:Y:S05]  /*3080*/  @P0 EXIT ;  /* 0x000000000000094d */ /* 0x004fea0003800000 */
[----:B------:R-:W-:Y:S05]  /*3090*/  BRA `(.L_x_57) ;  /* 0xfffffffc00ec7947 */ /* 0x000fea000383ffff */
.L_x_50:
[----:B------:R-:W-:Y:S05]  /*30a0*/  BRA.U UP4, `(.L_x_58) ;  /* 0x0000000d043c7547 */ /* 0x000fea000b800000 */
[----:B------:R-:W-:Y:S01]  /*30b0*/  UMOV UR4, 0x40 ;  /* 0x0000004000047882 */ /* 0x000fe20000000000 */
[----:B------:R-:W-:Y:S01]  /*30c0*/  NOP ;  /* 0x0000000000007918 */ /* 0x000fe20000000000 */
[----:B------:R-:W-:Y:S01]  /*30d0*/  ULEA UR5, UR45, UR4, 0x18 ;  /* 0x000000042d057291 */ /* 0x000fe2000f8ec0ff */
[----:B------:R-:W-:Y:S02]  /*30e0*/  UMOV UR6, 0x400 ;  /* 0x0000040000067882 */ /* 0x000fe40000000000 */
[----:B------:R-:W-:-:S06]  /*30f0*/  ULEA UR6, UR45, UR6, 0x18 ;  /* 0x000000062d067291 */ /* 0x000fcc000f8ec0ff */
[----:B------:R-:W1:Y:S02]  /*3100*/  LDS.U8 R0, [UR5+0x1c] ;  /* 0x00001c05ff007984 */ /* 0x000e640008000000 */
[----:B-1----:R-:W-:-:S13]  /*3110*/  ISETP.NE.AND P0, PT, R0, RZ, PT ;  /* 0x000000ff0000720c */ /* 0x002fda0003f05270 */
[----:B------:R-:W-:Y:S05]  /*3120*/  @P0 BRA `(.L_x_59) ;  /* 0x0000000000580947 */ /* 0x000fea0003800000 */
[----:B------:R-:W-:-:S13]  /*3130*/  ELECT P0, URZ, PT ;  /* 0x0000000000ff782f */ /* 0x000fda0003800000 */
[----:B------:R-:W-:Y:S05]  /*3140*/  @!P0 BRA `(.L_x_60) ;  /* 0x0000000000608947 */ /* 0x000fea0003800000 */
[----:B------:R-:W-:Y:S01]  /*3150*/  UMOV UR4, 0x10 ;  /* 0x0000001000047882 */ /* 0x000fe20000000000 */
[----:B------:R-:W-:Y:S01]  /*3160*/  HFMA2 R0, -RZ, RZ, 0, 5.9604644775390625e-08 ;  /* 0x00000001ff007431 */ /* 0x000fe200000001ff */
[----:B------:R-:W-:-:S03]  /*3170*/  MOV R3, 0xffff ;  /* 0x0000ffff00037802 */ /* 0x000fc60000000f00 */
[----:B------:R-:W-:Y:S04]  /*3180*/  DEPBAR.LE SB1, 0x36 ;  /* 0x00009d800000791a */ /* 0x000fe80000000000 */
[----:B------:R-:W1:Y:S02]  /*3190*/  UTCATOMSWS.FIND_AND_SET.ALIGN UP0, UR4, UR4 ;  /* 0x00000004000475e3 */ /* 0x000e640008000800 */
[----:B-1----:R-:W-:Y:S01]  /*31a0*/  MOV R4, UR4 ;  /* 0x0000000400047c02 */ /* 0x002fe20008000f00 */
[----:B------:R-:W-:Y:S06]  /*31b0*/  BRA.U UP0, `(.L_x_61) ;  /* 0x0000000100187547 */ /* 0x000fec000b800000 */
.L_x_62:
[----:B------:R-:W-:Y:S05]  /*31c0*/  NANOSLEEP 0x64 ;  /* 0x000000640000795d */ /* 0x000fea0003800000 */
[----:B------:R-:W-:-:S05]  /*31d0*/  UMOV UR4, 0x10 ;  /* 0x0000001000047882 */ /* 0x000fca0000000000 */
[----:B------:R-:W-:Y:S04]  /*31e0*/  DEPBAR.LE SB1, 0x36 ;  /* 0x00009d800000791a */ /* 0x000fe80000000000 */
[----:B------:R-:W1:Y:S02]  /*31f0*/  UTCATOMSWS.FIND_AND_SET.ALIGN UP0, UR4, UR4 ;  /* 0x00000004000475e3 */ /* 0x000e640008000800 */
[----:B-1----:R-:W-:Y:S01]  /*3200*/  MOV R4, UR4 ;  /* 0x0000000400047c02 */ /* 0x002fe20008000f00 */
[----:B------:R-:W-:Y:S05]  /*3210*/  BRA.U !UP0, `(.L_x_62) ;  /* 0xfffffffd08e87547 */ /* 0x000fea000b83ffff */
.L_x_61:
[-C--:B------:R-:W-:Y:S02]  /*3220*/  SHF.L.U32 R3, R3, R4.reuse, RZ ;  /* 0x0000000403037219 */ /* 0x080fe400000006ff */
[----:B------:R-:W-:Y:S01]  /*3230*/  SHF.L.U32 R0, R0, R4, RZ ;  /* 0x0000000400007219 */ /* 0x000fe200000006ff */
[----:B------:R-:W-:Y:S02]  /*3240*/  IMAD.SHL.U32 R4, R4, 0x20, RZ ;  /* 0x0000002004047824 */ /* 0x000fe400078e00ff */
[----:B------:R1:W-:Y:S04]  /*3250*/  ATOMS.OR RZ, [UR5+0x14], R3 ;  /* 0x00001403ffff798c */ /* 0x0003e8000b000005 */
[----:B------:R1:W-:Y:S04]  /*3260*/  ATOMS.OR RZ, [UR5+0x18], R0 ;  /* 0x00001800ffff798c */ /* 0x0003e8000b000005 */
[----:B------:R1:W-:Y:S01]  /*3270*/  STS [UR6+0x150], R4 ;  /* 0x00015004ff007988 */ /* 0x0003e20008000806 */
[----:B------:R-:W-:Y:S05]  /*3280*/  BRA `(.L_x_60) ;  /* 0x0000000000107947 */ /* 0x000fea0003800000 */
.L_x_59:
[----:B------:R-:W-:Y:S02]  /*3290*/  MOV R0, 0xffffffff ;  /* 0xffffffff00007802 */ /* 0x000fe40000000f00 */
[----:B------:R-:W-:-:S03]  /*32a0*/  MOV R4, 0x32d0 ;  /* 0x000032d000047802 */ /* 0x000fc60000000f00 */
[----:B------:R1:W-:Y:S04]  /*32b0*/  STS [UR6+0x150], R0 ;  /* 0x00015000ff007988 */ /* 0x0003e80008000806 */
[----:B-1---5:R-:W-:Y:S05]  /*32c0*/  CALL.REL.NOINC `($__internal_1_$__cuda_sm10x_tcgen05_guardrail_trap_phase_invalid_during_alloc) ;  /* 0x0000009000887944 */ /* 0x022fea0003c00000 */
.L_x_60:
[----:B------:R-:W-:Y:S05]  /*32d0*/  WARPSYNC.ALL ;  /* 0x0000000000007948 */ /* 0x000fea0003800000 */
[----:B------:R-:W2:Y:S01]  /*32e0*/  S2UR UR4, SR_CgaCtaId ;  /* 0x00000000000479c3 */ /* 0x000ea20000008800 */
[----:B------:R-:W-:Y:S01]  /*32f0*/  UMOV UR17, 0x400 ;  /* 0x0000040000117882 */ /* 0x000fe20000000000 */
[----:B------:R-:W-:-:S06]  /*3300*/  NOP ;  /* 0x0000000000007918 */ /* 0x000fcc0000000000 */
[----:B------:R-:W-:Y:S06]  /*3310*/  BAR.ARV 0x6, 0xa0 ;  /* 0x0182800000007b1d */ /* 0x000fec0000002000 */
[----:B------:R-:W3:Y:S01]  /*3320*/  LDCU UR5, c[0x0][0x38c] ;  /* 0x00007180ff0577ac */ /* 0x000ee20008000800 */
[----:B------:R-:W-:Y:S01]  /*3330*/  LOP3.LUT R2, R2, 0xffff, RZ, 0xc0, !PT ;  /* 0x0000ffff02027812 */ /* 0x000fe200078ec0ff */
[----:B------:R-:W-:Y:S01]  /*3340*/  IMAD.MOV.U32 R11, RZ, RZ, 0x1 ;  /* 0x00000001ff0b7424 */ /* 0x000fe200078e00ff */
[----:B------:R-:W-:Y:S01]  /*3350*/  CS2R R8, SRZ ;  /* 0x0000000000087805 */ /* 0x000fe2000001ff00 */
[----:B------:R-:W4:Y:S01]  /*3360*/  LDCU UR8, c[0x0][0x38c] ;  /* 0x00007180ff0877ac */ /* 0x000f220008000800 */
[----:B------:R-:W-:Y:S01]  /*3370*/  R2UR UR19, R2 ;  /* 0x00000000021372ca */ /* 0x000fe200000e0000 */
[----:B------:R-:W-:Y:S01]  /*3380*/  IMAD.MOV.U32 R10, RZ, RZ, RZ ;  /* 0x000000ffff0a7224 */ /* 0x000fe200078e00ff */
[----:B------:R-:W-:Y:S01]  /*3390*/  UMOV UR23, URZ ;  /* 0x000000ff00177c82 */ /* 0x000fe20008000000 */
[----:B------:R-:W-:Y:S01]  /*33a0*/  UMOV UR14, URZ ;  /* 0x000000ff000e7c82 */ /* 0x000fe20008000000 */
[----:B--2---:R-:W-:Y:S01]  /*33b0*/  ULEA UR17, UR4, UR17, 0x18 ;  /* 0x0000001104117291 */ /* 0x004fe2000f8ec0ff */
[----:B------:R-:W-:Y:S01]  /*33c0*/  UMOV UR26, 0x0 ;  /* 0x00000000001a7882 */ /* 0x000fe20000000000 */
[----:B------:R-:W-:-:S02]  /*33d0*/  UMOV UR27, 0x84004a0 ;  /* 0x084004a0001b7882 */ /* 0x000fc40000000000 */
[----:B------:R-:W-:Y:S02]  /*33e0*/  UIADD3 UR6, UPT, UPT, UR17, 0xc400, URZ ;  /* 0x0000c40011067890 */ /* 0x000fe4000fffe0ff */
[----:B------:R-:W-:Y:S02]  /*33f0*/  UIADD3 UR7, UPT, UPT, UR17, 0x1a400, URZ ;  /* 0x0001a40011077890 */ /* 0x000fe4000fffe0ff */
[----:B---3--:R-:W-:Y:S01]  /*3400*/  UIADD3 UR5, UPT, UPT, UR5, 0x3f, URZ ;  /* 0x0000003f05057890 */ /* 0x008fe2000fffe0ff */
[----:B-1----:R-:W1:Y:S01]  /*3410*/  LDS R0, [UR17+0x150] ;  /* 0x00015011ff007984 */ /* 0x002e620008000800 */
[----:B------:R-:W-:Y:S02]  /*3420*/  USHF.R.U32.HI UR6, URZ, 0x4, UR6 ;  /* 0x00000004ff067899 */ /* 0x000fe40008011606 */
[----:B------:R-:W-:Y:S02]  /*3430*/  USHF.R.S32.HI UR4, URZ, 0x1f, UR5 ;  /* 0x0000001fff047899 */ /* 0x000fe40008011405 */
[----:B------:R-:W-:-:S02]  /*3440*/  ULOP3.LUT UR6, UR6, 0x3fff, URZ, 0xc0, !UPT ;  /* 0x00003fff06067892 */ /* 0x000fc4000f8ec0ff */
[----:B------:R-:W-:Y:S02]  /*3450*/  ULEA.HI UR4, UR4, UR5, URZ, 0x6 ;  /* 0x0000000504047291 */ /* 0x000fe4000f8f30ff */
[----:B------:R-:W-:Y:S02]  /*3460*/  USHF.R.U32.HI UR5, URZ, 0x4, UR7 ;  /* 0x00000004ff057899 */ /* 0x000fe40008011607 */
[----:B------:R-:W-:Y:S02]  /*3470*/  USHF.R.S32.HI UR28, URZ, 0x6, UR4 ;  /* 0x00000006ff1c7899 */ /* 0x000fe40008011404 */
[----:B------:R-:W-:Y:S02]  /*3480*/  ULOP3.LUT UR5, UR5, 0x3fff, URZ, 0xc0, !UPT ;  /* 0x00003fff05057892 */ /* 0x000fe4000f8ec0ff */
[----:B------:R-:W-:Y:S02]  /*3490*/  UISETP.LT.AND UP0, UPT, UR28, 0x1, UPT ;  /* 0x000000011c00788c */ /* 0x000fe4000bf01270 */
[----:B------:R-:W-:-:S02]  /*34a0*/  ULOP3.LUT UR20, UR6, 0x10000, URZ, 0xfc, !UPT ;  /* 0x0001000006147892 */ /* 0x000fc4000f8efcff */
[----:B------:R-:W-:Y:S02]  /*34b0*/  USEL UR29, UR28, 0x1, !UP0 ;  /* 0x000000011c1d7887 */ /* 0x000fe4000c000000 */
[----:B------:R-:W-:Y:S02]  /*34c0*/  ULOP3.LUT UR21, UR5, 0x10000, URZ, 0xfc, !UPT ;  /* 0x0001000005157892 */ /* 0x000fe4000f8efcff */
[----:B------:R-:W-:Y:S02]  /*34d0*/  UIADD3 UR29, UPT, UPT, -UR29, URZ, URZ ;  /* 0x000000ff1d1d7290 */ /* 0x000fe4000fffe1ff */
[----:B----4-:R-:W-:Y:S01]  /*34e0*/  UISETP.GE.AND UP4, UPT, UR8, 0x1, UPT ;  /* 0x000000010800788c */ /* 0x010fe2000bf86270 */
[----:B------:R-:W-:Y:S01]  /*34f0*/  UMOV UR24, 0x0 ;  /* 0x0000000000187882 */ /* 0x000fe20000000000 */
[----:B------:R-:W-:Y:S01]  /*3500*/  UMOV UR25, 0x84004a0 ;  /* 0x084004a000197882 */ /* 0x000fe20000000000 */
[----:B-1----:R-:W-:-:S15]  /*3510*/  R2UR UR30, R0 ;  /* 0x00000000001e72ca */ /* 0x002fde00000e0000 */
.L_x_69:
[----:B------:R-:W-:Y:S02]  /*3520*/  LEA R0, R10, UR17, 0x3 ;  /* 0x000000110a007c11 */ /* 0x000fe4000f8e18ff */
[----:B------:R-:W-:Y:S02]  /*3530*/  SHF.L.U32 R5, R9, 0x1f, RZ ;  /* 0x0000001f09057819 */ /* 0x000fe400000006ff */
[----:B------:R-:W-:Y:S01]  /*3540*/  PLOP3.LUT P0, PT, PT, PT, UP4, 0x80, 0x8 ;  /* 0x000000000008781c */ /* 0x000fe20003f0f048 */
[----:B------:R-:W-:Y:S01]  /*3550*/  VIADD R3, R0, 0xd0 ;  /* 0x000000d000037836 */ /* 0x000fe20000000000 */
[----:B-1----:R-:W1:Y:S02]  /*3560*/  SYNCS.PHASECHK.TRANS64.TRYWAIT P1, [R0+URZ+0xc0], R5 ;  /* 0x0000c005000075a7 */ /* 0x002e6400080211ff */
[----:B-1-3--:R-:W-:Y:S09]  /*3570*/  @!P1 BRA `(.L_x_63) ;  /* 0x0000008800109947 */ /* 0x00aff20003800000 */
.L_x_154:
[----:B------:R-:W-:Y:S01]  /*3580*/  LEA R4, R10, UR17, 0x4 ;  /* 0x000000110a047c11 */ /* 0x000fe2000f8e20ff */
[----:B------:R-:W-:Y:S01]  /*3590*/  @UP4 ULEA UR4, UR14, UR17, 0x3 ;  /* 0x000000110e044291 */ /* 0x000fe2000f8e18ff */
[----:B------:R-:W-:Y:S01]  /*35a0*/  PLOP3.LUT P2, PT, PT, PT, PT, 0x80, 0x8 ;  /* 0x000000000008781c */ /* 0x000fe20003f4f070 */
[----:B------:R-:W-:Y:S01]  /*35b0*/  ULEA UR22, UR23, UR17, 0x3 ;  /* 0x0000001117167291 */ /* 0x000fe2000f8e18ff */
[----:B------:R-:W-:Y:S01]  /*35c0*/  PRMT R3, RZ, 0x654, R3 ;  /* 0x00000654ff037816 */ /* 0x000fe20000000003 */
[----:B------:R-:W-:Y:S01]  /*35d0*/  ULEA UR18, UR23, UR30, 0x8 ;  /* 0x0000001e17127291 */ /* 0x000fe2000f8e40ff */
[----:B-1----:R-:W1:Y:S01]  /*35e0*/  LDS.128 R4, [R4+0x130] ;  /* 0x0001300004047984 */ /* 0x002e620000000c00 */
[----:B------:R-:W-:Y:S02]  /*35f0*/  @P0 SHF.L.U32 R2, R8, 0x1f, RZ ;  /* 0x0000001f08020819 */ /* 0x000fe400000006ff */
[----:B------:R-:W-:Y:S01]  /*3600*/  SHF.L.U32 R0, R11, 0x1f, RZ ;  /* 0x0000001f0b007819 */ /* 0x000fe200000006ff */
[----:B------:R-:W-:Y:S01]  /*3610*/  @!PT LDS RZ, [RZ] ;  /* 0x00000000fffff984 */ /* 0x000fe20000000800 */
[----:B------:R-:W-:Y:S01]  /*3620*/  @!PT LDS RZ, [RZ] ;  /* 0x00000000fffff984 */ /* 0x000fe20000000800 */
[----:B------:R-:W-:Y:S01]  /*3630*/  @!PT LDS RZ, [RZ] ;  /* 0x00000000fffff984 */ /* 0x000fe20000000800 */
[----:B------:R-:W-:Y:S01]  /*3640*/  @!PT LDS RZ, [RZ] ;  /* 0x00000000fffff984 */ /* 0x000fe20000000800 */
[----:B------:R2:W-:Y:S06]  /*3650*/  MEMBAR.ALL.CTA ;  /* 0x0000000000007992 */ /* 0x0005ec0000008000 */
[----:B--2---:R-:W2:Y:S02]  /*3660*/  FENCE.VIEW.ASYNC.S ;  /* 0x00000000000073c6 */ /* 0x004ea40000000000 */
[----:B--2---:R2:W-:Y:S01]  /*3670*/  SYNCS.ARRIVE.TRANS64.RED.A1T0 RZ, [R3+URZ], RZ ;  /* 0x000000ff03ff79a7 */ /* 0x0045e200081004ff */
[----:B------:R2:W3:Y:S01]  /*3680*/  @P0 SYNCS.PHASECHK.TRANS64.TRYWAIT P2, [UR4], R2 ;  /* 0x00000002ff0005a7 */ /* 0x0004e20008041104 */
[----:B-1----:R-:W-:Y:S01]  /*3690*/  LOP3.LUT P1, RZ, R6, 0x1, RZ, 0xc0, !PT ;  /* 0x0000000106ff7812 */ /* 0x002fe2000782c0ff */
[----:B------:R-:W1:Y:S02]  /*36a0*/  SYNCS.PHASECHK.TRANS64.TRYWAIT P0, [UR22+0xf0], R0 ;  /* 0x0000f000ff0075a7 */ /* 0x000e640008001116 */
[----:B-123--:R-:W-:Y:S10]  /*36b0*/  @!P0 BRA `(.L_x_64) ;  /* 0x0000008400d48947 */ /* 0x00eff40003800000 */
.L_x_156:
[----:B------:R-:W-:Y:S01]  /*36c0*/  IADD3 R10, PT, PT, R10, 0x1, RZ ;  /* 0x000000010a0a7810 */ /* 0x000fe20007ffe0ff */
[----:B------:R-:W-:Y:S06]  /*36d0*/  BRA.U !UP4, `(.L_x_65) ;  /* 0x000000010c987547 */ /* 0x000fec000b800000 */
[----:B------:R-:W-:Y:S01]  /*36e0*/  UPLOP3.LUT UP2, UPT, UPT, UPT, UPT, 0x40, 0x4 ;  /* 0x000000000004789c */ /* 0x000fe20003f4e870 */
[----:B------:R-:W-:Y:S01]  /*36f0*/  UMOV UR16, UR29 ;  /* 0x0000001d00107c82 */ /* 0x000fe20008000000 */
[----:B------:R-:W-:Y:S01]  /*3700*/  UMOV UR15, UR28 ;  /* 0x0000001c000f7c82 */ /* 0x000fe20008000000 */
[----:B------:R-:W-:-:S08]  /*3710*/  UMOV UR6, UR14 ;  /* 0x0000000e00067c82 */ /* 0x000fd00008000000 */
.L_x_68:
[----:B------:R-:W-:Y:S02]  /*3720*/  UIADD3 UR16, UPT, UPT, UR16, 0x1, URZ ;  /* 0x0000000110107890 */ /* 0x000fe4000fffe0ff */
[----:B--2---:R-:W-:Y:S02]  /*3730*/  ULEA UR5, UR6, UR17, 0x3 ;  /* 0x0000001106057291 */ /* 0x004fe4000f8e18ff */
[----:B------:R-:W-:Y:S01]  /*3740*/  UISETP.NE.AND UP3, UPT, UR16, URZ, UPT ;  /* 0x000000ff1000728c */ /* 0x000fe2000bf65270 */
[----:B---3--:R-:W-:Y:S10]  /*3750*/  @P2 BRA `(.L_x_66) ;  /* 0x00000000000c2947 */ /* 0x008ff40003800000 */
[----:B-1----:R-:W-:Y:S04]  /*3760*/  SHF.L.U32 R3, R8, 0x1f, RZ ;  /* 0x0000001f08037819 */ /* 0x002fe800000006ff */
[----:B------:R-:W1:Y:S02]  /*3770*/  SYNCS.PHASECHK.TRANS64.TRYWAIT P0, [UR5], R3 ;  /* 0x00000003ff0075a7 */ /* 0x000e640008001105 */
[----:B-1----:R-:W-:Y:S05]  /*3780*/  @!P0 BRA `(.L_x_67) ;  /* 0x0000008400b88947 */ /* 0x002fea0003800000 */
.L_x_66:
[----:B------:R-:W-:Y:S01]  /*3790*/  UISETP.NE.AND UP0, UPT, UR15, 0x1, UPT ;  /* 0x000000010f00788c */ /* 0x000fe2000bf05270 */
[----:B------:R-:W-:Y:S01]  /*37a0*/  PLOP3.LUT P2, PT, PT, PT, PT, 0x80, 0x8 ;  /* 0x000000000008781c */ /* 0x000fe20003f4f070 */
[----:B------:R-:W-:Y:S02]  /*37b0*/  UIADD3 UR4, UPT, UPT, UR6, 0x1, URZ ;  /* 0x0000000106047890 */ /* 0x000fe4000fffe0ff */
[----:B------:R-:W-:Y:S02]  /*37c0*/  ULEA UR12, UR6, UR21, 0xa ;  /* 0x00000015060c7291 */ /* 0x000fe4000f8e50ff */
[----:B------:R-:W-:Y:S01]  /*37d0*/  UISETP.NE.AND UP1, UPT, UR4, 0x7, UPT ;  /* 0x000000070400788c */ /* 0x000fe2000bf25270 */
[----:B------:R-:W-:Y:S01]  /*37e0*/  PLOP3.LUT P0, PT, PT, PT, UP0, 0x80, 0x8 ;  /* 0x000000000008781c */ /* 0x000fe20003f0f008 */
[----:B------:R-:W-:Y:S02]  /*37f0*/  UIADD3 UR10, UPT, UPT, UR12, 0x2, URZ ;  /* 0x000000020c0a7890 */ /* 0x000fe4000fffe0ff */
[----:B------:R-:W-:Y:S02]  /*3800*/  USEL UR7, URZ, 0x1, UP1 ;  /* 0x00000001ff077887 */ /* 0x000fe40008800000 */
[----:B------:R-:W-:Y:S02]  /*3810*/  USEL UR14, UR4, URZ, UP1 ;  /* 0x000000ff040e7287 */ /* 0x000fe40008800000 */
[----:B------:R-:W-:Y:S02]  /*3820*/  UIADD3 UR15, UPT, UPT, UR15, -0x1, URZ ;  /* 0xffffffff0f0f7890 */ /* 0x000fe4000fffe0ff */
[----:B------:R-:W-:Y:S01]  /*3830*/  @UP0 ULEA UR4, UR14, UR17, 0x3 ;  /* 0x000000110e040291 */ /* 0x000fe2000f8e18ff */
[----:B------:R-:W-:Y:S01]  /*3840*/  LOP3.LUT R8, R8, UR7, RZ, 0x3c, !PT ;  /* 0x0000000708087c12 */ /* 0x000fe2000f8e3cff */
[----:B------:R-:W-:Y:S01]  /*3850*/  UIADD3 UR7, UPT, UPT, UR5, 0x38, URZ ;  /* 0x0000003805077890 */ /* 0x000fe2000fffe0ff */
[----:B------:R-:W-:Y:S02]  /*3860*/  UMOV UR13, 0x80004020 ;  /* 0x80004020000d7882 */ /* 0x000fe40000000000 */
[----:B-1----:R-:W-:Y:S01]  /*3870*/  @P0 SHF.L.U32 R0, R8, 0x1f, RZ ;  /* 0x0000001f08000819 */ /* 0x002fe200000006ff */
[----:B------:R-:W-:Y:S01]  /*3880*/  UMOV UR5, 0x80004020 ;  /* 0x8000402000057882 */ /* 0x000fe20000000000 */
[----:B------:R-:W-:Y:S01]  /*3890*/  UMOV UR11, 0x80004020 ;  /* 0x80004020000b7882 */ /* 0x000fe20000000000 */
[----:B------:R-:W-:Y:S01]  /*38a0*/  UMOV UR9, 0x80004020 ;  /* 0x8000402000097882 */ /* 0x000fe20000000000 */
[----:B------:R2:W3:Y:S01]  /*38b0*/  @P0 SYNCS.PHASECHK.TRANS64.TRYWAIT P2, [UR4], R0 ;  /* 0x00000000ff0005a7 */ /* 0x0004e20008041104 */
[----:B------:R-:W-:Y:S03]  /*38c0*/  ULEA UR4, UR6, UR20, 0x9 ;  /* 0x0000001406047291 */ /* 0x000fe6000f8e48ff */
[----:B------:R-:W-:Y:S01]  /*38d0*/  UMOV UR6, UR14 ;  /* 0x0000000e00067c82 */ /* 0x000fe20008000000 */
[----:B------:R-:W-:Y:S05]  /*38e0*/  UIADD3 UR8, UPT, UPT, UR4, 0x2, URZ ;  /* 0x0000000204087890 */ /* 0x000fea000fffe0ff */
[----:B------:R2:W-:Y:S01]  /*38f0*/  UTCIMMA gdesc[UR4], gdesc[UR12], tmem[UR18], tmem[UR26], idesc[UR27], UP2 ;  /* 0x00ff1a0c040075ea */ /* 0x0005e20009000112 */
[----:B------:R-:W-:Y:S03]  /*3900*/  UPLOP3.LUT UP2, UPT, UPT, UPT, UPT, 0x80, 0x8 ;  /* 0x000000000008789c */ /* 0x000fe60003f4f070 */
[----:B------:R2:W-:Y:S01]  /*3910*/  UTCIMMA gdesc[UR8], gdesc[UR10], tmem[UR18], tmem[UR24], idesc[UR25], UPT ;  /* 0x00ff180a080075ea */ /* 0x0005e2000b800112 */
[----:B------:R2:W-:Y:S01]  /*3920*/  UTCBAR.MULTICAST [UR7], URZ, UR19 ;  /* 0x000000ff070073e9 */ /* 0x0005e20008000813 */
[----:B------:R-:W-:Y:S06]  /*3930*/  BRA.U UP3, `(.L_x_68) ;  /* 0xfffffffd03787547 */ /* 0x000fec000b83ffff */
.L_x_65:
[----:B--2---:R-:W-:Y:S01]  /*3940*/  UIADD3 UR4, UPT, UPT, UR23, 0x1, URZ ;  /* 0x0000000117047890 */ /* 0x004fe2000fffe0ff */
[C---:B------:R-:W-:Y:S01]  /*3950*/  ISETP.NE.AND P0, PT, R10.reuse, 0x2, PT ;  /* 0x000000020a00780c */ /* 0x040fe20003f05270 */
[----:B------:R-:W-:Y:S02]  /*3960*/  UIADD3 UR5, UPT, UPT, UR22, 0xe0, URZ ;  /* 0x000000e016057890 */ /* 0x000fe4000fffe0ff */
[----:B------:R-:W-:Y:S01]  /*3970*/  UISETP.NE.AND UP0, UPT, UR4, 0x2, UPT ;  /* 0x000000020400788c */ /* 0x000fe2000bf05270 */
[----:B-1----:R-:W-:Y:S02]  /*3980*/  SEL R0, RZ, 0x1, P0 ;  /* 0x00000001ff007807 */ /* 0x002fe40000000000 */
[----:B------:R-:W-:Y:S01]  /*3990*/  SEL R10, R10, RZ, P0 ;  /* 0x000000ff0a0a7207 */ /* 0x000fe20000000000 */
[----:B------:R-:W-:Y:S01]  /*39a0*/  USEL UR6, URZ, 0x1, UP0 ;  /* 0x00000001ff067887 */ /* 0x000fe20008000000 */
[----:B------:R-:W-:Y:S01]  /*39b0*/  LOP3.LUT R9, R9, R0, RZ, 0x3c, !PT ;  /* 0x0000000009097212 */ /* 0x000fe200078e3cff */
[----:B------:R-:W-:Y:S01]  /*39c0*/  USEL UR23, UR4, URZ, UP0 ;  /* 0x000000ff04177287 */ /* 0x000fe20008000000 */
[----:B------:R1:W-:Y:S03]  /*39d0*/  UTCBAR [UR5], URZ ;  /* 0x000000ff050073e9 */ /* 0x0003e600080000ff */
[----:B------:R-:W-:Y:S01]  /*39e0*/  LOP3.LUT R11, R11, UR6, RZ, 0x3c, !PT ;  /* 0x000000060b0b7c12 */ /* 0x000fe2000f8e3cff */
[----:B------:R-:W-:Y:S07]  /*39f0*/  @P1 BRA `(.L_x_69) ;  /* 0xfffffff800c81947 */ /* 0x000fee000383ffff */
[----:B------:R-:W2:Y:S01]  /*3a00*/  S2UR UR7, SR_CgaCtaId ;  /* 0x00000000000779c3 */ /* 0x000ea20000008800 */
[----:B------:R-:W-:Y:S01]  /*3a10*/  ELECT P0, URZ, PT ;  /* 0x0000000000ff782f */ /* 0x000fe20003800000 */
[----:B------:R-:W-:Y:S01]  /*3a20*/  IMAD.MOV.U32 R0, RZ, RZ, 0x1 ;  /* 0x00000001ff007424 */ /* 0x000fe200078e00ff */
[----:B------:R-:W-:Y:S01]  /*3a30*/  UIADD3 UR17, UPT, UPT, UR17, 0xf0, URZ ;  /* 0x000000f011117890 */ /* 0x000fe2000fffe0ff */
[----:B------:R-:W-:Y:S01]  /*3a40*/  SHF.L.U32 R3, R11, 0x1f, RZ ;  /* 0x0000001f0b037819 */ /* 0x000fe200000006ff */
[----:B------:R-:W-:-:S03]  /*3a50*/  UMOV UR4, 0x40 ;  /* 0x0000004000047882 */ /* 0x000fc60000000000 */
[----:B------:R-:W-:Y:S01]  /*3a60*/  UVIRTCOUNT.DEALLOC.SMPOOL 0x80 ;  /* 0x000000800000784c */ /* 0x000fe20000000000 */
[----:B--2---:R-:W-:Y:S02]  /*3a70*/  ULEA UR7, UR7, UR4, 0x18 ;  /* 0x0000000407077291 */ /* 0x004fe4000f8ec0ff */
[----:B------:R-:W-:-:S07]  /*3a80*/  ULEA UR4, UR23, UR17, 0x3 ;  /* 0x0000001117047291 */ /* 0x000fce000f8e18ff */
[----:B------:R2:W-:Y:S02]  /*3a90*/  @P0 STS.U8 [UR7+0x1c], R0 ;  /* 0x00001c00ff000988 */ /* 0x0005e40008000007 */
[----:B------:R-:W4:Y:S02]  /*3aa0*/  SYNCS.PHASECHK.TRANS64.TRYWAIT P0, [UR4], R3 ;  /* 0x00000003ff0075a7 */ /* 0x000f240008001104 */
[----:B--2-4-:R-:W-:Y:S05]  /*3ab0*/  @!P0 BRA `(.L_x_70) ;  /* 0x0000008400048947 */ /* 0x014fea0003800000 */
.L_x_159:
[----:B------:R-:W-:-:S04]  /*3ac0*/  UIADD3 UR4, UPT, UPT, UR23, 0x1, URZ ;  /* 0x0000000117047890 */ /* 0x000fc8000fffe0ff */
[----:B------:R-:W-:-:S04]  /*3ad0*/  UISETP.NE.AND UP0, UPT, UR4, 0x2, UPT ;  /* 0x000000020400788c */ /* 0x000fc8000bf05270 */
[----:B-1----:R-:W-:Y:S02]  /*3ae0*/  USEL UR5, URZ, 0x1, UP0 ;  /* 0x00000001ff057887 */ /* 0x002fe40008000000 */
[----:B------:R-:W-:-:S04]  /*3af0*/  USEL UR4, UR4, URZ, UP0 ;  /* 0x000000ff04047287 */ /* 0x000fc80008000000 */
[----:B------:R-:W-:Y:S01]  /*3b00*/  ULEA UR4, UR4, UR17, 0x3 ;  /* 0x0000001104047291 */ /* 0x000fe2000f8e18ff */
[----:B--2---:R-:W-:-:S04]  /*3b10*/  LOP3.LUT R3, R11, UR5, RZ, 0x3c, !PT ;  /* 0x000000050b037c12 */ /* 0x004fc8000f8e3cff */
[----:B------:R-:W-:-:S04]  /*3b20*/  SHF.L.U32 R3, R3, 0x1f, RZ ;  /* 0x0000001f03037819 */ /* 0x000fc800000006ff */
[----:B------:R-:W1:Y:S02]  /*3b30*/  SYNCS.PHASECHK.TRANS64.TRYWAIT P0, [UR4], R3 ;  /* 0x00000003ff0075a7 */ /* 0x000e640008001104 */
[----:B-1----:R-:W-:Y:S05]  /*3b40*/  @!P0 BRA `(.L_x_71) ;  /* 0x0000008000f88947 */ /* 0x002fea0003800000 */
.L_x_161:
[----:B------:R-:W-:Y:S01]  /*3b50*/  NOP ;  /* 0x0000000000007918 */ /* 0x000fe20000000000 */
[----:B-1----:R-:W1:Y:S01]  /*3b60*/  LDS R0, [UR7+0x14] ;  /* 0x00001407ff007984 */ /* 0x002e620008000800 */
[----:B------:R-:W-:Y:S01]  /*3b70*/  ULOP3.LUT UR4, UR30, 0xffff, URZ, 0xc0, !UPT ;  /* 0x0000ffff1e047892 */ /* 0x000fe2000f8ec0ff */
[----:B------:R-:W-:Y:S01]  /*3b80*/  UMOV UR5, 0xffff ;  /* 0x0000ffff00057882 */ /* 0x000fe20000000000 */
[----:B------:R-:W-:Y:S02]  /*3b90*/  UMOV UR6, 0x1 ;  /* 0x0000000100067882 */ /* 0x000fe40000000000 */
[----:B------:R-:W-:-:S04]  /*3ba0*/  USHF.R.U32.HI UR4, URZ, 0x5, UR4 ;  /* 0x00000005ff047899 */ /* 0x000fc80008011604 */
[----:B------:R-:W-:Y:S02]  /*3bb0*/  USHF.L.U32 UR5, UR5, UR4, URZ ;  /* 0x0000000405057299 */ /* 0x000fe400080006ff */
[----:B------:R-:W-:-:S04]  /*3bc0*/  USHF.L.U32 UR4, UR6, UR4, URZ ;  /* 0x0000000406047299 */ /* 0x000fc800080006ff */
[----:B-1----:R-:W-:-:S04]  /*3bd0*/  LOP3.LUT R0, R0, UR5, RZ, 0xc0, !PT ;  /* 0x0000000500007c12 */ /* 0x002fc8000f8ec0ff */
[----:B------:R-:W-:-:S13]  /*3be0*/  ISETP.NE.AND P0, PT, R0, UR5, PT ;  /* 0x0000000500007c0c */ /* 0x000fda000bf05270 */
[----:B------:R-:W-:Y:S05]  /*3bf0*/  @P0 BRA `(.L_x_72) ;  /* 0x0000000000580947 */ /* 0x000fea0003800000 */
[----:B------:R-:W1:Y:S02]  /*3c00*/  LDS R0, [UR7+0x18] ;  /* 0x00001807ff007984 */ /* 0x000e640008000800 */
[----:B-1----:R-:W-:-:S04]  /*3c10*/  LOP3.LUT R0, R0, UR4, RZ, 0xc0, !PT ;  /* 0x0000000400007c12 */ /* 0x002fc8000f8ec0ff */
[----:B------:R-:W-:-:S13]  /*3c20*/  ISETP.NE.AND P0, PT, R0, UR4, PT ;  /* 0x0000000400007c0c */ /* 0x000fda000bf05270 */
[----:B------:R-:W-:Y:S05]  /*3c30*/  @P0 BRA `(.L_x_73) ;  /* 0x00000000003c0947 */ /* 0x000fea0003800000 */
[----:B------:R-:W1:Y:S01]  /*3c40*/  S2R R2, SR_LANEID ;  /* 0x0000000000027919 */ /* 0x000e620000000000 */
[----:B------:R-:W-:Y:S01]  /*3c50*/  ULOP3.LUT UR5, URZ, UR5, URZ, 0x33, !UPT ;  /* 0x00000005ff057292 */ /* 0x000fe2000f8e33ff */
[----:B------:R-:W-:Y:S01]  /*3c60*/  LOP3.LUT R4, RZ, UR4, RZ, 0x33, !PT ;  /* 0x00000004ff047c12 */ /* 0x000fe2000f8e33ff */
[----:B------:R-:W-:Y:S02]  /*3c70*/  VOTEU.ANY UR4, UPT, PT ;  /* 0x0000000000047886 */ /* 0x000fe400038e0100 */
[----:B------:R-:W-:Y:S01]  /*3c80*/  UFLO.U32 UR4, UR4 ;  /* 0x00000004000472bd */ /* 0x000fe200080e0000 */
[----:B------:R-:W2:Y:S01]  /*3c90*/  REDUX UR6, R4 ;  /* 0x00000000040673c4 */ /* 0x000ea20000000000 */
[----:B------:R-:W-:-:S06]  /*3ca0*/  IMAD.U32 R0, RZ, RZ, UR5 ;  /* 0x00000005ff007e24 */ /* 0x000fcc000f8e00ff */
[----:B------:R4:W-:Y:S01]  /*3cb0*/  UTCATOMSWS.AND URZ, UR5 ;  /* 0x0000000500ff79e3 */ /* 0x0009e20008000000 */
[----:B------:R-:W3:Y:S01]  /*3cc0*/  REDUX UR8, R0 ;  /* 0x00000000000873c4 */ /* 0x000ee20000000000 */
[----:B-1----:R-:W-:Y:S01]  /*3cd0*/  ISETP.EQ.U32.AND P0, PT, R2, UR4, PT ;  /* 0x0000000402007c0c */ /* 0x002fe2000bf02070 */
[----:B--2---:R-:W-:Y:S01]  /*3ce0*/  IMAD.U32 R2, RZ, RZ, UR6 ;  /* 0x00000006ff027e24 */ /* 0x004fe2000f8e00ff */
[----:B---3--:R-:W-:-:S11]  /*3cf0*/  MOV R3, UR8 ;  /* 0x0000000800037c02 */ /* 0x008fd60008000f00 */
[----:B------:R4:W-:Y:S04]  /*3d00*/  @P0 ATOMS.AND RZ, [UR7+0x14], R3 ;  /* 0x00001403ffff098c */ /* 0x0009e8000a800007 */
[----:B------:R4:W-:Y:S01]  /*3d10*/  @P0 ATOMS.AND RZ, [UR7+0x18], R2 ;  /* 0x00001802ffff098c */ /* 0x0009e2000a800007 */
[----:B------:R-:W-:Y:S05]  /*3d20*/  BRA `(.L_x_74) ;  /* 0x0000000000147947 */ /* 0x000fea0003800000 */
.L_x_73:
[----:B------:R-:W-:Y:S02]  /*3d30*/  MOV R2, 0x3d50 ;  /* 0x00003d5000027802 */ /* 0x000fe40000000f00 */
[----:B---3-5:R-:W-:Y:S05]  /*3d40*/  CALL.REL.NOINC `($__internal_0_$__cuda_sm10x_tcgen05_guardrail_trap_col_being_dealloced_not_returned_by_alloc) ;  /* 0x0000008400dc7944 */ /* 0x028fea0003c00000 */
[----:B------:R-:W-:Y:S05]  /*3d50*/  BRA `(.L_x_74) ;  /* 0x0000000000087947 */ /* 0x000fea0003800000 */
.L_x_72:
[----:B------:R-:W-:Y:S02]  /*3d60*/  MOV R2, 0x3d80 ;  /* 0x00003d8000027802 */ /* 0x000fe40000000f00 */
[----:B---3-5:R-:W-:Y:S05]  /*3d70*/  CALL.REL.NOINC `($__internal_2_$__cuda_sm10x_tcgen05_guardrail_trap_unallocated_columns_being_dealloced) ;  /* 0x0000008400e87944 */ /* 0x028fea0003c00000 */
.L_x_74:
[----:B------:R-:W-:Y:S01]  /*3d80*/  NOP ;  /* 0x0000000000007918 */ /* 0x000fe20000000000 */
[----:B----4-:R-:W-:Y:S05]  /*3d90*/  EXIT ;  /* 0x000000000000794d */ /* 0x010fea0003800000 */
.L_x_58:
[----:B------:R-:W-:-:S09]  /*3da0*/  UISETP.NE.OR UP0, UPT, UR17, 0x3, !UP3 ;  /* 0x000000031100788c */ /* 0x000fd2000df05670 */
[----:B------:R-:W-:Y:S05]  /*3db0*/  BRA.U UP0, `(.L_x_75) ;  /* 0x0000001100587547 */ /* 0x000fea000b800000 */
[----:B------:R-:W1:Y:S01]  /*3dc0*/  LDCU UR31, c[0x0][0x370] ;  /* 0x00006e00ff1f77ac */ /* 0x000e620008000800 */
[----:B------:R-:W2:Y:S01]  /*3dd0*/  LDC.64 R16, c[0x0][0x348] ;  /* 0x0000d200ff107b82 */ /* 0x000ea20000000a00 */
[----:B------:R-:W-:Y:S02]  /*3de0*/  HFMA2 R13, -RZ, RZ, 0, 0 ;  /* 0x00000000ff0d7431 */ /* 0x000fe400000001ff */
[----:B------:R-:W-:Y:S01]  /*3df0*/  IMAD.MOV.U32 R15, RZ, RZ, 0x1 ;  /* 0x00000001ff0f7424 */ /* 0x000fe200078e00ff */
[----:B------:R-:W1:Y:S01]  /*3e00*/  LDCU.128 UR48, c[0x0][0xb10] ;  /* 0x00016200ff3077ac */ /* 0x000e620008000c00 */
[----:B------:R-:W-:Y:S01]  /*3e10*/  IMAD.MOV.U32 R14, RZ, RZ, RZ ;  /* 0x000000ffff0e7224 */ /* 0x000fe200078e00ff */
[----:B------:R-:W-:Y:S01]  /*3e20*/  MOV R7, 0x2000 ;  /* 0x0000200000077802 */ /* 0x000fe20000000f00 */
[----:B------:R-:W3:Y:S01]  /*3e30*/  LDCU UR30, c[0x0][0x374] ;  /* 0x00006e80ff1e77ac */ /* 0x000ee20008000800 */
[----:B------:R-:W4:Y:S01]  /*3e40*/  LDC.64 R2, c[0x0][0x888] ;  /* 0x00022200ff027b82 */ /* 0x000f220000000a00 */
[----:B------:R-:W3:Y:S01]  /*3e50*/  LDCU UR15, c[0x0][0xb0c] ;  /* 0x00016180ff0f77ac */ /* 0x000ee20008000800 */
[----:B------:R-:W2:Y:S06]  /*3e60*/  LDCU UR40, c[0x0][0xb20] ;  /* 0x00016400ff2877ac */ /* 0x000eac0008000800 */
[----:B------:R-:W4:Y:S01]  /*3e70*/  LDC.64 R4, c[0x0][0x890] ;  /* 0x00022400ff047b82 */ /* 0x000f220000000a00 */
[----:B------:R-:W2:Y:S01]  /*3e80*/  LDCU UR4, c[0x0][0xb30] ;  /* 0x00016600ff0477ac */ /* 0x000ea20008000800 */
[----:B------:R-:W-:Y:S01]  /*3e90*/  UMOV UR21, 0x400 ;  /* 0x0000040000157882 */ /* 0x000fe20000000000 */
[----:B-1----:R-:W-:-:S02]  /*3ea0*/  UIMAD.WIDE.U32 UR6, UR31, UR48, URZ ;  /* 0x000000301f0672a5 */ /* 0x002fc4000f8e00ff */
[----:B---3--:R-:W-:Y:S02]  /*3eb0*/  UIMAD.WIDE.U32 UR8, UR30, UR51, URZ ;  /* 0x000000331e0872a5 */ /* 0x008fe4000f8e00ff */
[----:B------:R-:W-:Y:S02]  /*3ec0*/  ULEA UR21, UR45, UR21, 0x18 ;  /* 0x000000152d157291 */ /* 0x000fe4000f8ec0ff */
[----:B------:R-:W-:Y:S02]  /*3ed0*/  UPLOP3.LUT UP3, UPT, UPT, UPT, UPT, 0x40, 0x4 ;  /* 0x000000000004789c */ /* 0x000fe40003f6e870 */
[----:B------:R-:W-:Y:S01]  /*3ee0*/  UIADD3 UR37, UPT, UPT, UR21, 0x88, URZ ;  /* 0x0000008815257890 */ /* 0x000fe2000fffe0ff */
[----:B------:R-:W-:Y:S01]  /*3ef0*/  UMOV UR6, UR7 ;  /* 0x0000000700067c82 */ /* 0x000fe20008000000 */
[----:B------:R-:W-:Y:S01]  /*3f00*/  UMOV UR38, UR9 ;  /* 0x0000000900267c82 */ /* 0x000fe20008000000 */
[----:B------:R-:W-:Y:S02]  /*3f10*/  UISETP.GE.AND UP0, UPT, UR42, 0x1, UPT ;  /* 0x000000012a00788c */ /* 0x000fe4000bf06270 */
[----:B------:R-:W-:Y:S01]  /*3f20*/  UISETP.NE.AND UP4, UPT, UR42, 0x1, UPT ;  /* 0x000000012a00788c */ /* 0x000fe2000bf85270 */
[----:B------:R-:W1:Y:S01]  /*3f30*/  LDCU.64 UR22, c[0x0][0xb28] ;  /* 0x00016500ff1677ac */ /* 0x000e620008000a00 */
[----:B------:R-:W-:-:S02]  /*3f40*/  UISETP.NE.AND UP6, UPT, UR15, 0x1, UPT ;  /* 0x000000010f00788c */ /* 0x000fc4000bfc5270 */
[----:B------:R-:W-:Y:S02]  /*3f50*/  UISETP.NE.AND UP5, UPT, UR50, 0x1, UPT ;  /* 0x000000013200788c */ /* 0x000fe4000bfa5270 */
[----:B------:R-:W-:Y:S02]  /*3f60*/  UIADD3 UR33, UPT, UPT, UR21, 0x70, URZ ;  /* 0x0000007015217890 */ /* 0x000fe4000fffe0ff */
[----:B------:R-:W-:Y:S02]  /*3f70*/  UIADD3 UR25, UPT, UPT, UR21, 0x78, URZ ;  /* 0x0000007815197890 */ /* 0x000fe4000fffe0ff */
[----:B------:R-:W-:Y:S02]  /*3f80*/  UIADD3 UR17, UPT, UPT, UR21, 0x80, URZ ;  /* 0x0000008015117890 */ /* 0x000fe4000fffe0ff */
[----:B------:R-:W-:Y:S02]  /*3f90*/  UPRMT UR37, UR45, 0x654, UR37 ;  /* 0x000006542d257896 */ /* 0x000fe40008000025 */
[----:B------:R-:W-:-:S02]  /*3fa0*/  USHF.R.U32.HI UR39, URZ, UR49, UR6 ;  /* 0x00000031ff277299 */ /* 0x000fc40008011606 */
[----:B--2---:R-:W-:Y:S02]  /*3fb0*/  USHF.R.U32.HI UR38, URZ, UR40, UR38 ;  /* 0x00000028ff267299 */ /* 0x004fe40008011626 */
[----:B------:R-:W-:-:S11]  /*3fc0*/  UISETP.NE.AND UP2, UPT, UR4, 0x1, UPT ;  /* 0x000000010400788c */ /* 0x000fd6000bf45270 */
.L_x_86:
[C---:B------:R-:W-:Y:S02]  /*3fd0*/  LEA R12, R14.reuse, UR21, 0x3 ;  /* 0x000000150e0c7c11 */ /* 0x040fe4000f8e18ff */
[----:B------:R-:W-:Y:S02]  /*3fe0*/  SHF.L.U32 R9, R13, 0x1f, RZ ;  /* 0x0000001f0d097819 */ /* 0x000fe400000006ff */
[----:B------:R-:W-:Y:S02]  /*3ff0*/  LEA R10, R14, UR21, 0x4 ;  /* 0x000000150e0a7c11 */ /* 0x000fe4000f8e20ff */
[----:B--2---:R-:W2:Y:S02]  /*4000*/  SYNCS.PHASECHK.TRANS64.TRYWAIT P0, [R12+URZ+0xc0], R9 ;  /* 0x0000c0090c0075a7 */ /* 0x004ea400080011ff */
[----:B--2---:R-:W-:Y:S05]  /*4010*/  @!P0 BRA `(.L_x_76) ;  /* 0x0000007c00dc8947 */ /* 0x004fea0003800000 */
.L_x_162:
[----:B--2---:R-:W2:Y:S01]  /*4020*/  LDS.128 R8, [R10+0x130] ;  /* 0x000130000a087984 */ /* 0x004ea20000000c00 */
[----:B------:R-:W-:Y:S01]  /*4030*/  UISETP.GE.AND UP0, UPT, UR42, 0x1, UPT ;  /* 0x000000012a00788c */ /* 0x000fe2000bf06270 */
[----:B------:R-:W-:Y:S01]  /*4040*/  @!PT LDS RZ, [RZ] ;  /* 0x00000000fffff984 */ /* 0x000fe20000000800 */
[----:B------:R-:W-:Y:S01]  /*4050*/  @!PT LDS RZ, [RZ] ;  /* 0x00000000fffff984 */ /* 0x000fe20000000800 */
[----:B------:R-:W-:Y:S01]  /*4060*/  @!PT LDS RZ, [RZ] ;  /* 0x00000000fffff984 */ /* 0x000fe20000000800 */
[----:B------:R-:W-:Y:S01]  /*4070*/  @!PT LDS RZ, [RZ] ;  /* 0x00000000fffff984 */ /* 0x000fe20000000800 */
[----:B------:R3:W-:Y:S06]  /*4080*/  MEMBAR.ALL.CTA ;  /* 0x0000000000007992 */ /* 0x0007ec0000008000 */
[----:B---3--:R-:W3:Y:S01]  /*4090*/  FENCE.VIEW.ASYNC.S ;  /* 0x00000000000073c6 */ /* 0x008ee20000000000 */
[----:B--2---:R-:W-:Y:S11]  /*40a0*/  LOP3.LUT P0, RZ, R10, 0x1, RZ, 0xc0, !PT ;  /* 0x000000010aff7812 */ /* 0x004ff6000780c0ff */
[----:B------:R-:W-:Y:S02]  /*40b0*/  @!UPT UIADD3 URZ, UPT, UPT, URZ, URZ, URZ ;  /* 0x000000fffffff290 */ /* 0x000fe4000fffe0ff */
[----:B---3--:R-:W-:Y:S01]  /*40c0*/  VOTEU.ANY UP1, P0 ;  /* 0x0000000000ff7886 */ /* 0x008fe20000020100 */
[----:B------:R-:W-:Y:S11]  /*40d0*/  PLOP3.LUT P0, PT, PT, PT, UP1, 0x80, 0x8 ;  /* 0x000000000008781c */ /* 0x000ff60003f0f018 */
[----:B------:R-:W-:Y:S02]  /*40e0*/  @!UPT UIADD3 URZ, UPT, UPT, URZ, URZ, URZ ;  /* 0x000000fffffff290 */ /* 0x000fe4000fffe0ff */
[----:B------:R-:W-:Y:S02]  /*40f0*/  @P0 SHF.R.U32.HI R0, RZ, 0x10, R9 ;  /* 0x00000010ff000819 */ /* 0x000fe40000011609 */
[----:B------:R-:W-:Y:S02]  /*4100*/  @P0 MOV R6, R8 ;  /* 0x0000000800060202 */ /* 0x000fe40000000f00 */
[----:B------:R-:W-:Y:S01]  /*4110*/  @P0 R2UR UR4, R0 ;  /* 0x00000000000402ca */ /* 0x000fe200000e0000 */
[----:B------:R-:W-:Y:S01]  /*4120*/  VIADD R0, R12, 0xd0 ;  /* 0x000000d00c007836 */ /* 0x000fe20000000000 */
[----:B------:R-:W-:Y:S02]  /*4130*/  @P0 LOP3.LUT R8, R9, 0xffff, RZ, 0xc0, !PT ;  /* 0x0000ffff09080812 */ /* 0x000fe400078ec0ff */
[----:B------:R-:W-:Y:S02]  /*4140*/  @P0 R2UR UR6, R6 ;  /* 0x00000000060602ca */ /* 0x000fe400000e0000 */
[----:B------:R-:W-:Y:S02]  /*4150*/  PRMT R0, RZ, 0x654, R0 ;  /* 0x00000654ff007816 */ /* 0x000fe40000000000 */
[----:B------:R-:W-:Y:S02]  /*4160*/  @P0 R2UR UR5, R8 ;  /* 0x00000000080502ca */ /* 0x000fe400000e0000 */
[----:B------:R2:W-:Y:S03]  /*4170*/  SYNCS.ARRIVE.TRANS64.RED.A1T0 RZ, [R0+URZ], RZ ;  /* 0x000000ff00ff79a7 */ /* 0x0005e600081004ff */
[----:B------:R-:W-:Y:S04]  /*4180*/  @UP1 UMOV UR29, UR4 ;  /* 0x00000004001d1c82 */ /* 0x000fe80008000000 */
[----:B------:R-:W-:Y:S04]  /*4190*/  @UP1 UMOV UR14, UR6 ;  /* 0x00000006000e1c82 */ /* 0x000fe80008000000 */
[----:B------:R-:W-:Y:S01]  /*41a0*/  @UP1 UMOV UR13, UR5 ;  /* 0x00000005000d1c82 */ /* 0x000fe20008000000 */
[----:B------:R-:W-:Y:S05]  /*41b0*/  BRA.U !UP0, `(.L_x_77) ;  /* 0x0000000108a47547 */ /* 0x000fea000b800000 */
[----:B------:R-:W-:Y:S02]  /*41c0*/  UIMAD.WIDE.U32 UR18, UR13, UR51, URZ ;  /* 0x000000330d1272a5 */ /* 0x000fe4000f8e00ff */
[----:B------:R-:W-:Y:S02]  /*41d0*/  UIMAD.WIDE.U32 UR26, UR14, UR48, URZ ;  /* 0x000000300e1a72a5 */ /* 0x000fe4000f8e00ff */
[----:B------:R-:W-:Y:S02]  /*41e0*/  USEL UR4, UR30, UR38, !UP5 ;  /* 0x000000261e047287 */ /* 0x000fe4000e800000 */
[----:B------:R-:W-:Y:S02]  /*41f0*/  USEL UR7, UR31, UR39, !UP6 ;  /* 0x000000271f077287 */ /* 0x000fe4000f000000 */
[----:B-1----:R-:W-:Y:S02]  /*4200*/  UIMAD.WIDE.U32 UR8, UR4, UR22, URZ ;  /* 0x00000016040872a5 */ /* 0x002fe4000f8e00ff */
[----:B------:R-:W-:Y:S01]  /*4210*/  UIMAD.WIDE.U32 UR10, UR7, UR22, URZ ;  /* 0x00000016070a72a5 */ /* 0x000fe2000f8e00ff */
[----:B------:R-:W-:Y:S02]  /*4220*/  UMOV UR5, UR19 ;  /* 0x0000001300057c82 */ /* 0x000fe40008000000 */
[----:B------:R-:W-:Y:S03]  /*4230*/  USHF.R.U32.HI UR6, URZ, UR40, UR5 ;  /* 0x00000028ff067299 */ /* 0x000fe60008011605 */
[----:B------:R-:W-:Y:S01]  /*4240*/  UMOV UR5, UR27 ;  /* 0x0000001b00057c82 */ /* 0x000fe20008000000 */
[----:B------:R-:W-:Y:S02]  /*4250*/  USEL UR6, UR13, UR6, !UP5 ;  /* 0x000000060d067287 */ /* 0x000fe4000e800000 */
[----:B------:R-:W-:Y:S03]  /*4260*/  USHF.R.U32.HI UR12, URZ, UR49, UR5 ;  /* 0x00000031ff0c7299 */ /* 0x000fe60008011605 */
[----:B------:R-:W-:Y:S02]  /*4270*/  UMOV UR5, UR9 ;  /* 0x0000000900057c82 */ /* 0x000fe40008000000 */
[----:B------:R-:W-:Y:S03]  /*4280*/  @UP4 USHF.R.U32.HI UR4, URZ, UR23, UR5 ;  /* 0x00000017ff044299 */ /* 0x000fe60008011605 */
[----:B------:R-:W-:Y:S01]  /*4290*/  UMOV UR5, UR11 ;  /* 0x0000000b00057c82 */ /* 0x000fe20008000000 */
[----:B------:R-:W-:Y:S02]  /*42a0*/  UIMAD UR4, UR42, UR4, URZ ;  /* 0x000000042a0472a4 */ /* 0x000fe4000f8e02ff */
[----:B------:R-:W-:Y:S02]  /*42b0*/  @UP4 USHF.R.U32.HI UR7, URZ, UR23, UR5 ;  /* 0x00000017ff074299 */ /* 0x000fe40008011605 */
[----:B------:R-:W-:Y:S02]  /*42c0*/  UIMAD.WIDE.U32 UR10, UR6, UR22, URZ ;  /* 0x00000016060a72a5 */ /* 0x000fe4000f8e00ff */
[----:B------:R-:W-:Y:S02]  /*42d0*/  USEL UR5, UR14, UR12, !UP6 ;  /* 0x0000000c0e057287 */ /* 0x000fe4000f000000 */
[----:B------:R-:W-:Y:S02]  /*42e0*/  UIMAD UR8, UR42, UR7, URZ ;  /* 0x000000072a0872a4 */ /* 0x000fe4000f8e02ff */
[----:B------:R-:W-:Y:S03]  /*42f0*/  UISETP.GE.AND UP0, UPT, UR6, UR4, UPT ;  /* 0x000000040600728c */ /* 0x000fe6000bf06270 */
[----:B------:R-:W-:Y:S01]  /*4300*/  UMOV UR4, UR11 ;  /* 0x0000000b00047c82 */ /* 0x000fe20008000000 */
[----:B------:R-:W-:Y:S02]  /*4310*/  UISETP.GE.OR UP0, UPT, UR5, UR8, UP0 ;  /* 0x000000080500728c */ /* 0x000fe40008706670 */
[----:B------:R-:W-:Y:S02]  /*4320*/  USHF.R.U32.HI UR4, URZ, UR23, UR4 ;  /* 0x00000017ff047299 */ /* 0x000fe40008011604 */
[----:B------:R-:W-:Y:S02]  /*4330*/  UIMAD.WIDE.U32 UR8, UR5, UR22, URZ ;  /* 0x00000016050872a5 */ /* 0x000fe4000f8e00ff */
[----:B------:R-:W-:Y:S04]  /*4340*/  USEL UR10, UR6, UR4, !UP4 ;  /* 0x00000004060a7287 */ /* 0x000fe8000e000000 */
[----:B------:R-:W-:Y:S01]  /*4350*/  UIADD3 UR11, UPT, UPT, -UR10, URZ, URZ ;  /* 0x000000ff0a0b7290 */ /* 0x000fe2000fffe1ff */
[----:B------:R-:W-:Y:S02]  /*4360*/  @!UP0 UMOV UR4, UR9 ;  /* 0x0000000900048c82 */ /* 0x000fe40008000000 */
[----:B------:R-:W-:Y:S02]  /*4370*/  @!UP0 USHF.R.U32.HI UR4, URZ, UR23, UR4 ;  /* 0x00000017ff048299 */ /* 0x000fe40008011604 */
[----:B------:R-:W-:Y:S02]  /*4380*/  UIMAD UR8, UR42, UR11, UR6 ;  /* 0x0000000b2a0872a4 */ /* 0x000fe4000f8e0206 */
[----:B------:R-:W-:Y:S04]  /*4390*/  @!UP0 USEL UR4, UR5, UR4, !UP4 ;  /* 0x0000000405048287 */ /* 0x000fe8000e000000 */
[----:B------:R-:W-:Y:S02]  /*43a0*/  @!UP0 UIMAD UR8, UR7, UR8, UR4 ;  /* 0x00000008070882a4 */ /* 0x000fe4000f8e0204 */
[----:B------:R-:W-:Y:S02]  /*43b0*/  @!UP0 UIADD3 UR9, UPT, UPT, UR10, -UR4, URZ ;  /* 0x800000040a098290 */ /* 0x000fe4000fffe0ff */
[----:B------:R-:W-:Y:S02]  /*43c0*/  UIADD3 UR4, UPT, UPT, -UR5, URZ, URZ ;  /* 0x000000ff05047290 */ /* 0x000fe4000fffe1ff */
[----:B------:R-:W-:Y:S02]  /*43d0*/  UIADD3 UR7, UPT, UPT, -UR6, URZ, URZ ;  /* 0x000000ff06077290 */ /* 0x000fe4000fffe1ff */
[----:B------:R-:W-:Y:S02]  /*43e0*/  @!UP0 UIMAD UR6, UR9, UR42, UR5 ;  /* 0x0000002a090682a4 */ /* 0x000fe4000f8e0205 */
[----:B------:R-:W-:Y:S02]  /*43f0*/  UIMAD UR14, UR15, UR4, UR14 ;  /* 0x000000040f0e72a4 */ /* 0x000fe4000f8e020e */
[----:B------:R-:W-:Y:S01]  /*4400*/  UIMAD UR13, UR50, UR7, UR13 ;  /* 0x00000007320d72a4 */ /* 0x000fe2000f8e020d */
[----:B------:R-:W-:Y:S02]  /*4410*/  @!UP0 UMOV UR5, UR8 ;  /* 0x0000000800058c82 */ /* 0x000fe40008000000 */
[----:B------:R-:W-:Y:S02]  /*4420*/  UIMAD UR14, UR5, UR15, UR14 ;  /* 0x0000000f050e72a4 */ /* 0x000fe4000f8e020e */
[----:B------:R-:W-:Y:S11]  /*4430*/  UIMAD UR13, UR6, UR50, UR13 ;  /* 0x00000032060d72a4 */ /* 0x000ff6000f8e020d */
[----:B------:R-:W-:Y:S01]  /*4440*/  @!UPT UIADD3 URZ, UPT, UPT, URZ, URZ, URZ ;  /* 0x000000fffffff290 */ /* 0x000fe2000fffe0ff */
.L_x_77:
[----:B------:R-:W3:Y:S01]  /*4450*/  @!UP2 LDCU.128 UR8, c[0x0][0xb10] ;  /* 0x00016200ff08a7ac */ /* 0x000ee20008000c00 */
[C---:B----4-:R-:W-:Y:S02]  /*4460*/  ISETP.NE.U32.AND P1, PT, R4.reuse, RZ, PT ;  /* 0x000000ff0400720c */ /* 0x050fe40003f25070 */
[----:B------:R-:W-:Y:S02]  /*4470*/  ISETP.NE.U32.AND P0, PT, R4, RZ, PT ;  /* 0x000000ff0400720c */ /* 0x000fe40003f05070 */
[C---:B------:R-:W-:Y:S02]  /*4480*/  ISETP.NE.AND.EX P1, PT, R5.reuse, RZ, PT, P1 ;  /* 0x000000ff0500720c */ /* 0x040fe40003f25310 */
[----:B------:R-:W-:Y:S01]  /*4490*/  ISETP.NE.AND.EX P0, PT, R5, RZ, PT, P0 ;  /* 0x000000ff0500720c */ /* 0x000fe20003f05300 */
[----:B------:R-:W4:Y:S01]  /*44a0*/  @!UP2 LDCU UR5, c[0x0][0xb0c] ;  /* 0x00016180ff05a7ac */ /* 0x000f220008000800 */
[----:B------:R-:W-:Y:S01]  /*44b0*/  SHF.L.U32 R9, R15, 0x1f, RZ ;  /* 0x0000001f0f097819 */ /* 0x000fe200000006ff */
[----:B------:R-:W-:Y:S02]  /*44c0*/  USHF.L.U32 UR35, UR16, 0x7, URZ ;  /* 0x0000000710237899 */ /* 0x000fe400080006ff */
[----:B------:R-:W-:Y:S02]  /*44d0*/  USHF.L.U32 UR34, UR20, 0x8, URZ ;  /* 0x0000000814227899 */ /* 0x000fe400080006ff */
[----:B---3--:R-:W-:Y:S07]  /*44e0*/  UIMAD.WIDE.U32 UR6, UR14, UR8, URZ ;  /* 0x000000080e0672a5 */ /* 0x008fee000f8e00ff */
[----:B------:R-:W-:Y:S01]  /*44f0*/  @!UP2 UMOV UR4, UR7 ;  /* 0x000000070004ac82 */ /* 0x000fe20008000000 */
[----:B----4-:R-:W-:Y:S02]  /*4500*/  @!UP2 UISETP.NE.AND UP0, UPT, UR5, 0x1, UPT ;  /* 0x000000010500a88c */ /* 0x010fe4000bf05270 */
[----:B------:R-:W-:Y:S02]  /*4510*/  @!UP2 USHF.R.U32.HI UR4, URZ, UR9, UR4 ;  /* 0x00000009ff04a299 */ /* 0x000fe40008011604 */
[----:B------:R-:W-:Y:S02]  /*4520*/  UIMAD.WIDE.U32 UR6, UR13, UR11, URZ ;  /* 0x0000000b0d0672a5 */ /* 0x000fe4000f8e00ff */
[----:B------:R-:W-:Y:S02]  /*4530*/  @!UP2 USEL UR8, UR14, UR4, !UP0 ;  /* 0x000000040e08a287 */ /* 0x000fe4000c000000 */
[----:B------:R-:W-:Y:S03]  /*4540*/  @!UP2 UISETP.NE.AND UP0, UPT, UR10, 0x1, UPT ;  /* 0x000000010a00a88c */ /* 0x000fe6000bf05270 */
[----:B------:R-:W-:Y:S02]  /*4550*/  @!UP2 UMOV UR6, UR7 ;  /* 0x000000070006ac82 */ /* 0x000fe40008000000 */
[----:B------:R-:W3:Y:S02]  /*4560*/  @!UP2 LDCU UR4, c[0x0][0xb20] ;  /* 0x00016400ff04a7ac */ /* 0x000ee40008000800 */
[----:B---3--:R-:W-:Y:S04]  /*4570*/  @!UP2 USHF.R.U32.HI UR6, URZ, UR4, UR6 ;  /* 0x00000004ff06a299 */ /* 0x008fe80008011606 */
[----:B------:R-:W-:Y:S04]  /*4580*/  @!UP2 USEL UR6, UR13, UR6, !UP0 ;  /* 0x000000060d06a287 */ /* 0x000fe8000c000000 */
[----:B------:R-:W-:Y:S02]  /*4590*/  @!UP2 UIADD3 UR4, UPT, UPT, -UR8, UR6, URZ ;  /* 0x000000060804a290 */ /* 0x000fe4000fffe1ff */
[----:B------:R-:W-:Y:S02]  /*45a0*/  @!UP2 UIADD3 UR6, UPT, UPT, UR8, -UR6, URZ ;  /* 0x800000060806a290 */ /* 0x000fe4000fffe0ff */
[----:B------:R-:W-:Y:S02]  /*45b0*/  @!UP2 UIMAD UR14, UR4, UR5, UR14 ;  /* 0x00000005040ea2a4 */ /* 0x000fe4000f8e020e */
[----:B------:R-:W-:Y:S01]  /*45c0*/  @!UP2 UIMAD UR13, UR6, UR10, UR13 ;  /* 0x0000000a060da2a4 */ /* 0x000fe2000f8e020d */
[----:B------:R-:W-:Y:S11]  /*45d0*/  BRA.U UP3, `(.L_x_78) ;  /* 0x0000000103107547 */ /* 0x000ff6000b800000 */
[----:B--2---:R-:W-:Y:S04]  /*45e0*/  MOV R0, UR43 ;  /* 0x0000002b00007c02 */ /* 0x004fe80008000f00 */
[----:B------:R-:W-:Y:S04]  /*45f0*/  SHF.L.U32 R11, R0, 0x1f, RZ ;  /* 0x0000001f000b7819 */ /* 0x000fe800000006ff */
[----:B------:R-:W2:Y:S02]  /*4600*/  SYNCS.PHASECHK.TRANS64.TRYWAIT P2, [UR21+0xb8], R11 ;  /* 0x0000b80bff0075a7 */ /* 0x000ea40008041115 */
[----:B--2---:R-:W-:Y:S05]  /*4610*/  @!P2 BRA `(.L_x_79) ;  /* 0x000000780070a947 */ /* 0x004fea0003800000 */
.L_x_78:
[----:B------:R-:W-:Y:S05]  /*4620*/  @!P1 BRA `(.L_x_80) ;  /* 0x0000000000309947 */ /* 0x000fea0003800000 */
[----:B------:R-:W-:Y:S01]  /*4630*/  ISETP.NE.U32.AND P1, PT, R2, RZ, PT ;  /* 0x000000ff0200720c */ /* 0x000fe20003f25070 */
[----:B------:R-:W3:Y:S01]  /*4640*/  LDCU.64 UR4, c[0x0][0x358] ;  /* 0x00006b00ff0477ac */ /* 0x000ee20008000a00 */
[----:B------:R-:W-:Y:S02]  /*4650*/  IMAD.MOV.U32 R140, RZ, RZ, 0x1 ;  /* 0x00000001ff8c7424 */ /* 0x000fe400078e00ff */
[----:B------:R-:W-:Y:S11]  /*4660*/  ISETP.NE.AND.EX P1, PT, R3, RZ, PT, P1 ;  /* 0x000000ff0300720c */ /* 0x000ff60003f25310 */
[----:B------:R-:W-:Y:S02]  /*4670*/  @!UPT UIADD3 URZ, UPT, UPT, URZ, URZ, URZ ;  /* 0x000000fffffff290 */ /* 0x000fe4000fffe0ff */
[----:B--2---:R-:W2:Y:S01]  /*4680*/  @P1 LDC.64 R10, c[0x0][0x888] ;  /* 0x00022200ff0a1b82 */ /* 0x004ea20000000a00 */
[----:B------:R-:W-:Y:S04]  /*4690*/  @P1 IMAD R0, R4, UR36, RZ ;  /* 0x0000002404001c24 */ /* 0x000fe8000f8e02ff */
[----:B--2---:R-:W-:Y:S04]  /*46a0*/  @P1 IMAD.WIDE R10, R0, 0x4, R10 ;  /* 0x00000004000a1825 */ /* 0x004fe800078e020a */
[----:B------:R-:W-:Y:S01]  /*46b0*/  HFMA2 R0, -RZ, RZ, 0, 5.9604644775390625e-08 ;  /* 0x00000001ff007431 */ /* 0x000fe200000001ff */
[----:B---3-5:R3:W5:Y:S04]  /*46c0*/  @P1 LDG.E R72, desc[UR4][R10.64] ;  /* 0x000000040a481981 */ /* 0x028768000c1e1900 */
[----:B------:R-:W-:Y:S01]  /*46d0*/  @!P1 PRMT R140, R0, 0x7610, R140 ;  /* 0x00007610008c9816 */ /* 0x000fe2000000008c */
[----:B---3--:R-:W4:Y:S06]  /*46e0*/  @!P1 LDC R72, c[0x0][0x880] ;  /* 0x00022000ff489b82 */ /* 0x008f2c0000000800 */
.L_x_80:
[----:B----45:R-:W-:Y:S01]  /*46f0*/  @!P0 ISETP.EQ.AND P1, PT, R72, RZ, PT ;  /* 0x000000ff4800820c */ /* 0x030fe20003f22270 */
[----:B------:R-:W-:Y:S01]  /*4700*/  @!UPT UIADD3 URZ, UPT, UPT, URZ, URZ, URZ ;  /* 0x000000fffffff290 */ /* 0x000fe2000fffe0ff */
[----:B------:R-:W-:Y:S11]  /*4710*/  @!P0 BRA `(.L_x_81) ;  /* 0x0000000000188947 */ /* 0x000ff60003800000 */
[----:B------:R-:W-:Y:S02]  /*4720*/  LOP3.LUT P0, RZ, R140, 0xff, RZ, 0xc0, !PT ;  /* 0x000000ff8cff7812 */ /* 0x000fe4000780c0ff */
[----:B------:R-:W-:Y:S04]  /*4730*/  ISETP.NE.U32.AND P1, PT, R2, RZ, PT ;  /* 0x000000ff0200720c */ /* 0x000fe80003f25070 */
[----:B------:R-:W-:Y:S04]  /*4740*/  ISETP.NE.AND.EX P1, PT, R3, RZ, PT, P1 ;  /* 0x000000ff0300720c */ /* 0x000fe80003f25310 */
[----:B------:R-:W-:Y:S03]  /*4750*/  PLOP3.LUT P1, PT, P1, PT, PT, 0x8, 0x80 ;  /* 0x000000000080781c */ /* 0x000fe60000f2e170 */
[----:B------:R-:W-:Y:S11]  /*4760*/  @P0 ISETP.EQ.AND P1, PT, R72, RZ, PT ;  /* 0x000000ff4800020c */ /* 0x000ff60003f22270 */
[----:B------:R-:W-:Y:S02]  /*4770*/  @!UPT UIADD3 URZ, UPT, UPT, URZ, URZ, URZ ;  /* 0x000000fffffff290 */ /* 0x000fe4000fffe0ff */
.L_x_81:
[----:B------:R-:W3:Y:S01]  /*4780*/  SYNCS.PHASECHK.TRANS64.TRYWAIT P2, [UR21+0x90], R9 ;  /* 0x00009009ff0075a7 */ /* 0x000ee20008041115 */
[----:B------:R-:W-:Y:S04]  /*4790*/  ELECT P0, URZ, PT ;  /* 0x0000000000ff782f */ /* 0x000fe80003800000 */
[----:B------:R-:W-:Y:S11]  /*47a0*/  PLOP3.LUT P1, PT, P1, P0, PT, 0xf2, 0x2f ;  /* 0x00000000002f781c */ /* 0x000ff60000f21e72 */
[----:B------:R-:W-:Y:S02]  /*47b0*/  @!UPT UIADD3 URZ, UPT, UPT, URZ, URZ, URZ ;  /* 0x000000fffffff290 */ /* 0x000fe4000fffe0ff */
[----:B------:R-:W-:Y:S05]  /*47c0*/  @!P1 IADD3 R8, P0, PT, R16, 0x580, RZ ;  /* 0x0000058010089810 */ /* 0x000fea0007f1e0ff */
[----:B------:R-:W-:Y:S01]  /*47d0*/  @!P1 IMAD.X R6, RZ, RZ, R17, P0 ;  /* 0x000000ffff069224 */ /* 0x000fe200000e0611 */
[----:B---3--:R-:W-:Y:S07]  /*47e0*/  @!P2 BRA `(.L_x_82) ;  /* 0x000000780014a947 */ /* 0x008fee0003800000 */
.L_x_165:
[----:B------:R-:W-:Y:S01]  /*47f0*/  @!P1 R2UR UR5, R8 ;  /* 0x00000000080592ca */ /* 0x000fe200000e0000 */
[----:B------:R-:W-:Y:S01]  /*4800*/  VOTEU.ALL UP0, P1 ;  /* 0x0000000000ff7886 */ /* 0x000fe20000800000 */
[----:B------:R-:W-:Y:S01]  /*4810*/  @!P1 R2UR UR4, R6 ;  /* 0x00000000060492ca */ /* 0x000fe200000e0000 */
[----:B--2---:R-:W-:Y:S01]  /*4820*/  @!P1 IMAD.MOV.U32 R0, RZ, RZ, 0x2000 ;  /* 0x00002000ff009424 */ /* 0x004fe200078e00ff */
[----:B------:R-:W-:Y:S01]  /*4830*/  UMOV UR8, 0x0 ;  /* 0x0000000000087882 */ /* 0x000fe20000000000 */
[----:B------:R-:W-:Y:S01]  /*4840*/  UMOV UR9, 0x10000000 ;  /* 0x1000000000097882 */ /* 0x000fe20000000000 */
[----:B------:R-:W-:Y:S01]  /*4850*/  @!UP0 UIADD3 UR32, UPT, UPT, UR21, 0x200, URZ ;  /* 0x0000020015208890 */ /* 0x000fe2000fffe0ff */
[----:B------:R-:W-:Y:S01]  /*4860*/  @!P1 IADD3 R8, P0, PT, R16, 0x580, RZ ;  /* 0x0000058010089810 */ /* 0x000fe20007f1e0ff */
[----:B------:R-:W-:Y:S01]  /*4870*/  VOTEU.ALL UP0, P1 ;  /* 0x0000000000ff7886 */ /* 0x000fe20000800000 */
[----:B------:R-:W-:Y:S03]  /*4880*/  UPRMT UR6, UR45, 0x654, UR33 ;  /* 0x000006542d067896 */ /* 0x000fe60008000021 */
[----:B------:R-:W-:Y:S02]  /*4890*/  @!P1 IMAD.X R6, RZ, RZ, R17, P0 ;  /* 0x000000ffff069224 */ /* 0x000fe400000e0611 */
[----:B------:R-:W-:Y:S02]  /*48a0*/  IMAD.U32 R10, RZ, RZ, UR5 ;  /* 0x00000005ff0a7e24 */ /* 0x000fe4000f8e00ff */
[----:B------:R-:W-:Y:S03]  /*48b0*/  IMAD.U32 R11, RZ, RZ, UR4 ;  /* 0x00000004ff0b7e24 */ /* 0x000fe6000f8e00ff */
[----:B------:R-:W-:Y:S02]  /*48c0*/  @!P1 R2UR UR4, R10 ;  /* 0x000000000a0492ca */ /* 0x000fe400000e0000 */
[----:B------:R-:W-:Y:S11]  /*48d0*/  @!P1 R2UR UR5, R11 ;  /* 0x000000000b0592ca */ /* 0x000ff600000e0000 */
[----:B------:R-:W-:Y:S02]  /*48e0*/  @!UPT UIADD3 URZ, UPT, UPT, URZ, URZ, URZ ;  /* 0x000000fffffff290 */ /* 0x000fe4000fffe0ff */
[----:B------:R2:W-:Y:S01]  /*48f0*/  @!UP0 UTMALDG.3D [UR32], [UR4], desc[UR8] ;  /* 0x00000820040085b4 */ /* 0x0005e20008011000 */
[----:B------:R2:W-:Y:S01]  /*4900*/  @!P1 SYNCS.ARRIVE.TRANS64.RED.A0TR RZ, [UR21+0x70], R0 ;  /* 0x00007000ffff99a7 */ /* 0x0005e20008300415 */
[----:B------:R-:W-:Y:S01]  /*4910*/  SYNCS.ARRIVE.TRANS64.RED.A1T0 RZ, [UR6], RZ ;  /* 0x000000ffffff79a7 */ /* 0x000fe20008100406 */
[----:B------:R-:W3:Y:S02]  /*4920*/  SYNCS.PHASECHK.TRANS64.TRYWAIT P2, [UR21+0x98], R9 ;  /* 0x00009809ff0075a7 */ /* 0x000ee40008041115 */
[----:B--23--:R-:W-:Y:S05]  /*4930*/  @!P2 BRA `(.L_x_83) ;  /* 0x0000007400d8a947 */ /* 0x00cfea0003800000 */
.L_x_167:
        /* <DEDUP_REMOVED lines=8> */
[----:B------:R-:W-:Y:S01]  /*49c0*/  @!UP0 UIADD3 UR24, UPT, UPT, UR21, 0x2200, URZ ;  /* 0x0000220015188890 */ /* 0x000fe2000fffe0ff */
[----:B------:R-:W-:Y:S01]  /*49d0*/  VOTEU.ALL UP0, P1 ;  /* 0x0000000000ff7886 */ /* 0x000fe20000800000 */
[----:B------:R-:W-:Y:S01]  /*49e0*/  UMOV UR27, UR35 ;  /* 0x00000023001b7c82 */ /* 0x000fe20008000000 */
[----:B------:R-:W-:Y:S02]  /*49f0*/  UMOV UR28, UR36 ;  /* 0x00000024001c7c82 */ /* 0x000fe40008000000 */
[----:B------:R-:W-:Y:S01]  /*4a00*/  IMAD.U32 R10, RZ, RZ, UR5 ;  /* 0x00000005ff0a7e24 */ /* 0x000fe2000f8e00ff */
[----:B------:R-:W-:Y:S01]  /*4a10*/  UPRMT UR6, UR45, 0x654, UR25 ;  /* 0x000006542d067896 */ /* 0x000fe20008000019 */
[----:B------:R-:W-:Y:S02]  /*4a20*/  IMAD.U32 R11, RZ, RZ, UR4 ;  /* 0x00000004ff0b7e24 */ /* 0x000fe4000f8e00ff */
[----:B------:R-:W-:Y:S01]  /*4a30*/  @!P1 IMAD.X R6, RZ, RZ, R17, P0 ;  /* 0x000000ffff069224 */ /* 0x000fe200000e0611 */
        /* <DEDUP_REMOVED lines=8> */
.L_x_169:
[----:B------:R-:W-:Y:S01]  /*4ac0*/  @!P1 R2UR UR5, R8 ;  /* 0x00000000080592ca */ /* 0x000fe200000e0000 */
[----:B------:R-:W-:Y:S01]  /*4ad0*/  VOTEU.ALL UP0, P1 ;  /* 0x0000000000ff7886 */ /* 0x000fe20000800000 */
[----:B------:R-:W-:Y:S01]  /*4ae0*/  @!P1 R2UR UR4, R6 ;  /* 0x00000000060492ca */ /* 0x000fe200000e0000 */
[----:B--2---:R-:W-:Y:S01]  /*4af0*/  @!P1 IMAD.MOV.U32 R0, RZ, RZ, 0x2000 ;  /* 0x00002000ff009424 */ /* 0x004fe200078e00ff */
[----:B------:R-:W-:Y:S01]  /*4b00*/  UMOV UR8, 0x0 ;  /* 0x0000000000087882 */ /* 0x000fe20000000000 */
[----:B------:R-:W-:Y:S01]  /*4b10*/  UMOV UR9, 0x10000000 ;  /* 0x1000000000097882 */ /* 0x000fe20000000000 */
[----:B------:R-:W-:Y:S01]  /*4b20*/  @!UP0 UIADD3 UR18, UPT, UPT, UR34, 0x80, URZ ;  /* 0x0000008022128890 */ /* 0x000fe2000fffe0ff */
[----:B------:R-:W-:Y:S01]  /*4b30*/  VIADD R14, R14, 0x1 ;  /* 0x000000010e0e7836 */ /* 0x000fe20000000000 */
[----:B------:R-:W-:Y:S01]  /*4b40*/  @!UP0 UIADD3 UR16, UPT, UPT, UR21, 0x4200, URZ ;  /* 0x0000420015108890 */ /* 0x000fe2000fffe0ff */
[----:B------:R-:W-:Y:S01]  /*4b50*/  VOTEU.ALL UP0, P1 ;  /* 0x0000000000ff7886 */ /* 0x000fe20000800000 */
[----:B------:R-:W-:Y:S01]  /*4b60*/  UMOV UR19, UR35 ;  /* 0x0000002300137c82 */ /* 0x000fe20008000000 */
[----:B------:R-:W-:Y:S02]  /*4b70*/  UMOV UR20, UR36 ;  /* 0x0000002400147c82 */ /* 0x000fe40008000000 */
[----:B------:R-:W-:Y:S01]  /*4b80*/  IMAD.U32 R10, RZ, RZ, UR5 ;  /* 0x00000005ff0a7e24 */ /* 0x000fe2000f8e00ff */
[----:B------:R-:W-:Y:S01]  /*4b90*/  UPRMT UR6, UR45, 0x654, UR17 ;  /* 0x000006542d067896 */ /* 0x000fe20008000011 */
        /* <DEDUP_REMOVED lines=9> */
.L_x_171:
[----:B------:R-:W-:Y:S01]  /*4c30*/  @!P1 IADD3 R6, P0, PT, R16, 0x580, RZ ;  /* 0x0000058010069810 */ /* 0x000fe20007f1e0ff */
[----:B------:R-:W-:Y:S01]  /*4c40*/  VOTEU.ALL UP0, P1 ;  /* 0x0000000000ff7886 */ /* 0x000fe20000800000 */
[----:B------:R-:W-:Y:S01]  /*4c50*/  UMOV UR6, 0x0 ;  /* 0x0000000000067882 */ /* 0x000fe20000000000 */
[----:B------:R-:W-:Y:S01]  /*4c60*/  UMOV UR7, 0x10000000 ;  /* 0x1000000000077882 */ /* 0x000fe20000000000 */
[----:B------:R-:W-:Y:S01]  /*4c70*/  @!P1 R2UR UR5, R6 ;  /* 0x00000000060592ca */ /* 0x000fe200000e0000 */
[----:B--2---:R-:W-:Y:S01]  /*4c80*/  @!P1 IMAD.X R0, RZ, RZ, R17, P0 ;  /* 0x000000ffff009224 */ /* 0x004fe200000e0611 */
[----:B------:R-:W-:Y:S01]  /*4c90*/  @!UP0 UIADD3 UR10, UPT, UPT, UR34, 0xc0, URZ ;  /* 0x000000c0220a8890 */ /* 0x000fe2000fffe0ff */
[----:B------:R-:W-:Y:S01]  /*4ca0*/  R2UR UR18, R142 ;  /* 0x000000008e1272ca */ /* 0x000fe200000e0000 */
[----:B------:R-:W-:Y:S01]  /*4cb0*/  @!UP0 UIADD3 UR8, UPT, UPT, UR21, 0x6200, URZ ;  /* 0x0000620015088890 */ /* 0x000fe2000fffe0ff */
[----:B------:R-:W-:Y:S01]  /*4cc0*/  R2UR UR16, R143 ;  /* 0x000000008f1072ca */ /* 0x000fe200000e0000 */
[----:B------:R-:W-:Y:S01]  /*4cd0*/  @!UP0 UIADD3 UR9, UPT, UPT, UR21, 0x88, URZ ;  /* 0x0000008815098890 */ /* 0x000fe2000fffe0ff */
[----:B------:R-:W-:Y:S01]  /*4ce0*/  @!P1 R2UR UR4, R0 ;  /* 0x00000000000492ca */ /* 0x000fe200000e0000 */
[----:B------:R-:W-:Y:S01]  /*4cf0*/  VOTEU.ALL UP0, P1 ;  /* 0x0000000000ff7886 */ /* 0x000fe20000800000 */
[----:B------:R-:W-:Y:S01]  /*4d00*/  UMOV UR11, UR35 ;  /* 0x00000023000b7c82 */ /* 0x000fe20008000000 */
[----:B------:R-:W-:Y:S01]  /*4d10*/  UMOV UR12, UR36 ;  /* 0x00000024000c7c82 */ /* 0x000fe20008000000 */
[C---:B------:R-:W-:Y:S01]  /*4d20*/  ISETP.NE.AND P0, PT, R14.reuse, 0x2, PT ;  /* 0x000000020e00780c */ /* 0x040fe20003f05270 */
[----:B------:R-:W-:Y:S01]  /*4d30*/  UPLOP3.LUT UP3, UPT, UPT, UPT, UPT, 0x80, 0x8 ;  /* 0x000000000008789c */ /* 0x000fe20003f6f070 */
[----:B------:R-:W-:Y:S01]  /*4d40*/  IMAD.U32 R8, RZ, RZ, UR5 ;  /* 0x00000005ff087e24 */ /* 0x000fe2000f8e00ff */
[----:B------:R-:W-:Y:S01]  /*4d50*/  LOP3.LUT R15, R15, 0x1, RZ, 0x3c, !PT ;  /* 0x000000010f0f7812 */ /* 0x000fe200078e3cff */
[----:B------:R-:W-:Y:S01]  /*4d60*/  UMOV UR36, UR29 ;  /* 0x0000001d00247c82 */ /* 0x000fe20008000000 */
[----:B------:R-:W-:Y:S01]  /*4d70*/  SEL R0, RZ, 0x1, P0 ;  /* 0x00000001ff007807 */ /* 0x000fe20000000000 */
[----:B------:R-:W-:Y:S01]  /*4d80*/  UIADD3 UR20, UPT, UPT, UR13, UR18, URZ ;  /* 0x000000120d147290 */ /* 0x000fe2000fffe0ff */
[----:B------:R-:W-:Y:S01]  /*4d90*/  SEL R14, R14, RZ, P0 ;  /* 0x000000ff0e0e7207 */ /* 0x000fe20000000000 */
[----:B------:R-:W-:Y:S01]  /*4da0*/  UIADD3 UR16, UPT, UPT, UR14, UR16, URZ ;  /* 0x000000100e107290 */ /* 0x000fe2000fffe0ff */
[----:B------:R-:W-:Y:S01]  /*4db0*/  IMAD.U32 R9, RZ, RZ, UR4 ;  /* 0x00000004ff097e24 */ /* 0x000fe2000f8e00ff */
[----:B------:R-:W-:Y:S02]  /*4dc0*/  @!P1 R2UR UR4, R8 ;  /* 0x00000000080492ca */ /* 0x000fe400000e0000 */
[----:B------:R-:W-:Y:S02]  /*4dd0*/  LOP3.LUT R13, R13, R0, RZ, 0x3c, !PT ;  /* 0x000000000d0d7212 */ /* 0x000fe400078e3cff */
[----:B------:R-:W-:Y:S11]  /*4de0*/  @!P1 R2UR UR5, R9 ;  /* 0x00000000090592ca */ /* 0x000ff600000e0000 */
[----:B------:R-:W-:Y:S02]  /*4df0*/  @!UPT UIADD3 URZ, UPT, UPT, URZ, URZ, URZ ;  /* 0x000000fffffff290 */ /* 0x000fe4000fffe0ff */
[----:B------:R2:W-:Y:S01]  /*4e00*/  @!UP0 UTMALDG.3D [UR8], [UR4], desc[UR6] ;  /* 0x00000608040085b4 */ /* 0x0005e20008011000 */
[----:B------:R2:W-:Y:S01]  /*4e10*/  @!P1 SYNCS.ARRIVE.TRANS64.RED.A0TR RZ, [UR21+0x88], R7 ;  /* 0x00008807ffff99a7 */ /* 0x0005e20008300415 */
[----:B------:R-:W-:Y:S01]  /*4e20*/  SYNCS.ARRIVE.TRANS64.RED.A1T0 RZ, [UR37], RZ ;  /* 0x000000ffffff79a7 */ /* 0x000fe20008100425 */
[----:B------:R-:W-:Y:S05]  /*4e30*/  BRA.U UP1, `(.L_x_86) ;  /* 0xfffffff101647547 */ /* 0x000fea000b83ffff */
[----:B------:R-:W-:-:S04]  /*4e40*/  SHF.L.U32 R3, R15, 0x1f, RZ ;  /* 0x0000001f0f037819 */ /* 0x000fc800000006ff */
[----:B------:R-:W3:Y:S02]  /*4e50*/  SYNCS.PHASECHK.TRANS64.TRYWAIT P0, [UR21+0x90], R3 ;  /* 0x00009003ff0075a7 */ /* 0x000ee40008001115 */
[----:B---3--:R-:W-:Y:S05]  /*4e60*/  @!P0 BRA `(.L_x_87) ;  /* 0x0000007000d48947 */ /* 0x008fea0003800000 */
.L_x_173:
[----:B------:R-:W4:Y:S02]  /*4e70*/  SYNCS.PHASECHK.TRANS64.TRYWAIT P0, [UR21+0x98], R3 ;  /* 0x00009803ff0075a7 */ /* 0x000f240008001115 */
[----:B----4-:R-:W-:Y:S05]  /*4e80*/  @!P0 BRA `(.L_x_88) ;  /* 0x0000007000e48947 */ /* 0x010fea0003800000 */
.L_x_175:
[----:B------:R-:W4:Y:S02]  /*4e90*/  SYNCS.PHASECHK.TRANS64.TRYWAIT P0, [UR21+0xa0], R3 ;  /* 0x0000a003ff0075a7 */ /* 0x000f240008001115 */
[----:B----4-:R-:W-:Y:S05]  /*4ea0*/  @!P0 BRA `(.L_x_89) ;  /* 0x0000007000f48947 */ /* 0x010fea0003800000 */
.L_x_177:
[----:B---3--:R-:W-:-:S07]  /*4eb0*/  MOV R0, UR21 ;  /* 0x0000001500007c02 */ /* 0x008fce0008000f00 */
.L_x_90:
[----:B---3--:R-:W-:-:S04]  /*4ec0*/  SHF.L.U32 R3, R15, 0x1f, RZ ;  /* 0x0000001f0f037819 */ /* 0x008fc800000006ff */
[----:B------:R3:W4:Y:S03]  /*4ed0*/  SYNCS.PHASECHK.TRANS64.TRYWAIT P0, [R0+URZ+0xa8], R3 ;  /* 0x0000a803000075a7 */ /* 0x00072600080011ff */
[----:B----4-:R-:W-:Y:S05]  /*4ee0*/  @!P0 NANOSLEEP.SYNCS 0x989680 ;  /* 0x009896800000895d */ /* 0x010fea0003900000 */
[----:B------:R-:W4:Y:S02]  /*4ef0*/  @!P0 SYNCS.PHASECHK.TRANS64 P0, [R0+URZ+0xa8], R3 ;  /* 0x0000a803000085a7 */ /* 0x000f2400080010ff */
[----:B-12-4-:R-:W-:Y:S05]  /*4f00*/  @P0 EXIT ;  /* 0x000000000000094d */ /* 0x016fea0003800000 */
[----:B------:R-:W-:Y:S05]  /*4f10*/  BRA `(.L_x_90) ;  /* 0xfffffffc00e87947 */ /* 0x000fea000383ffff */
.L_x_75:
[----:B------:R-:W-:-:S06]  /*4f20*/  UISETP.GE.AND UP0, UPT, UR17, 0x4, UPT ;  /* 0x000000041100788c */ /* 0x000fcc000bf06270 */
[----:B------:R-:W-:-:S13]  /*4f30*/  PLOP3.LUT P0, PT, PT, PT, UP0, 0x80, 0x8 ;  /* 0x000000000008781c */ /* 0x000fda0003f0f008 */
[----:B------:R-:W-:Y:S05]  /*4f40*/  @!P0 EXIT ;  /* 0x000000000000894d */ /* 0x000fea0003800000 */
[----:B------:R-:W-:Y:S01]  /*4f50*/  BAR.SYNC.DEFER_BLOCKING 0x6, 0xa0 ;  /* 0x0182800000007b1d */ /* 0x000fe20000010000 */
[C---:B------:R-:W-:Y:S01]  /*4f60*/  IMAD.SHL.U32 R2, R154.reuse, 0x40, RZ ;  /* 0x000000409a027824 */ /* 0x040fe200078e00ff */
[C---:B------:R-:W-:Y:S01]  /*4f70*/  R2P PR, R154.reuse, 0x6 ;  /* 0x000000069a007804 */ /* 0x040fe20000000000 */
[----:B------:R-:W-:Y:S01]  /*4f80*/  IMAD.MOV.U32 R151, RZ, RZ, 0x20 ;  /* 0x00000020ff977424 */ /* 0x000fe200078e00ff */
[----:B------:R-:W-:Y:S01]  /*4f90*/  CS2R R148, SRZ ;  /* 0x0000000000947805 */ /* 0x000fe2000001ff00 */
[C---:B------:R-:W-:Y:S01]  /*4fa0*/  IMAD.U32 R69, R154.reuse, 0x10000, RZ ;  /* 0x000100009a457824 */ /* 0x040fe200078e00ff */
[----:B------:R-:W-:Y:S02]  /*4fb0*/  UMOV UR44, 0x400 ;  /* 0x00000400002c7882 */ /* 0x000fe40000000000 */
[----:B------:R-:W1:Y:S01]  /*4fc0*/  LDC.64 R138, c[0x0][0x8b0] ;  /* 0x00022c00ff8a7b82 */ /* 0x000e620000000a00 */
[----:B------:R-:W-:Y:S01]  /*4fd0*/  ULEA UR44, UR45, UR44, 0x18 ;  /* 0x0000002c2d2c7291 */ /* 0x000fe2000f8ec0ff */
[----:B------:R-:W-:Y:S01]  /*4fe0*/  IMAD.SHL.U32 R135, R154, 0x8, RZ ;  /* 0x000000089a877824 */ /* 0x000fe200078e00ff */
[----:B------:R-:W-:Y:S01]  /*4ff0*/  LOP3.LUT R6, R2, 0x180, RZ, 0xc0, !PT ;  /* 0x0000018002067812 */ /* 0x000fe200078ec0ff */
[----:B------:R-:W-:Y:S01]  /*5000*/  IMAD.MOV.U32 R152, RZ, RZ, 0x10 ;  /* 0x00000010ff987424 */ /* 0x000fe200078e00ff */
[----:B------:R-:W-:Y:S01]  /*5010*/  SEL R151, R151, 0xffffffe0, !P2 ;  /* 0xffffffe097977807 */ /* 0x000fe20005000000 */
[----:B------:R-:W-:Y:S01]  /*5020*/  UIADD3 UR5, UPT, UPT, UR44, 0x200, URZ ;  /* 0x000002002c057890 */ /* 0x000fe2000fffe0ff */
[----:B------:R-:W-:Y:S01]  /*5030*/  LOP3.LUT R69, R69, 0x600000, RZ, 0xc0, !PT ;  /* 0x0060000045457812 */ /* 0x000fe200078ec0ff */
[----:B------:R-:W2:Y:S01]  /*5040*/  LDC.64 R136, c[0x0][0x8a8] ;  /* 0x00022a00ff887b82 */ /* 0x000ea20000000a00 */
[----:B------:R-:W-:Y:S01]  /*5050*/  UIADD3 UR4, UPT, UPT, UR44, 0x8200, URZ ;  /* 0x000082002c047890 */ /* 0x000fe2000fffe0ff */
[----:B------:R-:W-:Y:S01]  /*5060*/  LOP3.LUT R135, R6, 0x30, R135, 0xf8, !PT ;  /* 0x0000003006877812 */ /* 0x000fe200078ef887 */
[----:B------:R-:W-:Y:S01]  /*5070*/  IMAD.MOV.U32 R68, RZ, RZ, RZ ;  /* 0x000000ffff447224 */ /* 0x000fe200078e00ff */
[----:B------:R-:W-:Y:S01]  /*5080*/  SEL R152, R152, 0xfffffff0, !P1 ;  /* 0xfffffff098987807 */ /* 0x000fe20004800000 */
[----:B------:R-:W-:Y:S01]  /*5090*/  IMAD.MOV.U32 R145, RZ, RZ, RZ ;  /* 0x000000ffff917224 */ /* 0x000fe200078e00ff */
[----:B------:R-:W-:Y:S01]  /*50a0*/  SHF.R.S32.HI R3, RZ, 0x4, R151 ;  /* 0x00000004ff037819 */ /* 0x000fe20000011497 */
[----:B------:R-:W-:Y:S01]  /*50b0*/  IMAD.U32 R155, RZ, RZ, UR5 ;  /* 0x00000005ff9b7e24 */ /* 0x000fe2000f8e00ff */
[----:B------:R-:W-:Y:S01]  /*50c0*/  LOP3.LUT R135, R135, 0x1e40, R2, 0xf8, !PT ;  /* 0x00001e4087877812 */ /* 0x000fe200078ef802 */
[----:B------:R-:W3:Y:S01]  /*50d0*/  LDS R0, [UR44+0x150] ;  /* 0x0001502cff007984 */ /* 0x000ee20008000800 */
[----:B------:R-:W-:-:S02]  /*50e0*/  LOP3.LUT R154, R154, 0x60, RZ, 0xc0, !PT ;  /* 0x000000609a9a7812 */ /* 0x000fc400078ec0ff */
[----:B------:R-:W-:Y:S02]  /*50f0*/  CS2R R146, SRZ ;  /* 0x0000000000927805 */ /* 0x000fe4000001ff00 */
[----:B------:R-:W-:Y:S01]  /*5100*/  LEA.HI.SX32 R150, R152, R3, 0x1c ;  /* 0x0000000398967211 */ /* 0x000fe200078fe2ff */
[----:B------:R-:W-:Y:S01]  /*5110*/  IMAD.U32 R153, RZ, RZ, UR4 ;  /* 0x00000004ff997e24 */ /* 0x000fe2000f8e00ff */
[----:B------:R-:W4:Y:S01]  /*5120*/  LDCU UR58, c[0x0][0x370] ;  /* 0x00006e00ff3a77ac */ /* 0x000f220008000800 */
[----:B------:R-:W1:Y:S01]  /*5130*/  LDCU.64 UR62, c[0x0][0x348] ;  /* 0x00006900ff3e77ac */ /* 0x000e620008000a00 */
[----:B------:R-:W1:Y:S01]  /*5140*/  LDCU UR43, c[0x0][0xb0c] ;  /* 0x00016180ff2b77ac */ /* 0x000e620008000800 */
[----:B------:R-:W1:Y:S01]  /*5150*/  LDCU UR39, c[0x0][0xb30] ;  /* 0x00016600ff2777ac */ /* 0x000e620008000800 */
[----:B------:R-:W1:Y:S01]  /*5160*/  LDCU.64 UR56, c[0x0][0x888] ;  /* 0x00011100ff3877ac */ /* 0x000e620008000a00 */
[----:B------:R-:W1:Y:S01]  /*5170*/  LDCU.64 UR40, c[0x0][0xb28] ;  /* 0x00016500ff2877ac */ /* 0x000e620008000a00 */
[----:B------:R-:W1:Y:S01]  /*5180*/  LDCU.64 UR60, c[0x0][0x890] ;  /* 0x00011200ff3c77ac */ /* 0x000e620008000a00 */
[----:B------:R-:W1:Y:S01]  /*5190*/  LDCU.128 UR52, c[0x0][0xb10] ;  /* 0x00016200ff3477ac */ /* 0x000e620008000c00 */
[----:B------:R-:W1:Y:S02]  /*51a0*/  LDCU UR47, c[0x0][0x374] ;  /* 0x00006e80ff2f77ac */ /* 0x000e640008000800 */
[----:B-1234-:R-:W-:-:S07]  /*51b0*/  IMAD.IADD R69, R0, 0x1, R69 ;  /* 0x0000000100457824 */ /* 0x01efce00078e0245 */
.L_x_132:
[----:B------:R-:W-:Y:S02]  /*51c0*/  LEA R3, R145, UR44, 0x3 ;  /* 0x0000002c91037c11 */ /* 0x000fe4000f8e18ff */
[----:B------:R-:W-:Y:S02]  /*51d0*/  SHF.L.U32 R0, R147, 0x1f, RZ ;  /* 0x0000001f93007819 */ /* 0x000fe400000006ff */
[----:B------:R-:W-:Y:S02]  /*51e0*/  LEA R5, R145, UR44, 0x4 ;  /* 0x0000002c91057c11 */ /* 0x000fe4000f8e20ff */
[----:B-1----:R-:W1:Y:S02]  /*51f0*/  SYNCS.PHASECHK.TRANS64.TRYWAIT P0, [R3+URZ+0xc0], R0 ;  /* 0x0000c000030075a7 */ /* 0x002e6400080011ff */
[----:B-1----:R-:W-:Y:S05]  /*5200*/  @!P0 BRA `(.L_x_91) ;  /* 0x0000007000348947 */ /* 0x002fea0003800000 */
.L_x_178:
        /* <DEDUP_REMOVED lines=11> */
[----:B------:R-:W-:Y:S01]  /*52c0*/  PLOP3.LUT P0, PT, PT, PT, UP1, 0x80, 0x8 ;  /* 0x000000000008781c */ /* 0x000fe20003f0f018 */
[----:B------:R-:W-:Y:S11]  /*52d0*/  UP2UR UR46, UPR, URZ, 0x2 ;  /* 0x00000002ff2e7883 */ /* 0x000ff60008000000 */
[----:B------:R-:W-:Y:S01]  /*52e0*/  @!UPT UIADD3 URZ, UPT, UPT, URZ, URZ, URZ ;  /* 0x000000fffffff290 */ /* 0x000fe2000fffe0ff */
[----:B-1----:R-:W-:Y:S02]  /*52f0*/  @P0 SHF.R.U32.HI R0, RZ, 0x10, R5 ;  /* 0x00000010ff000819 */ /* 0x002fe40000011605 */
        /* <DEDUP_REMOVED lines=12> */
[----:B------:R-:W2:Y:S01]  /*53c0*/  LDCU UR12, c[0x0][0xb20] ;  /* 0x00016400ff0c77ac */ /* 0x000ea20008000800 */
[----:B------:R-:W-:Y:S02]  /*53d0*/  UIMAD.WIDE.U32 UR4, UR47, UR55, URZ ;  /* 0x000000372f0472a5 */ /* 0x000fe4000f8e00ff */
[----:B------:R-:W-:Y:S02]  /*53e0*/  UIMAD.WIDE.U32 UR6, UR58, UR52, URZ ;  /* 0x000000343a0672a5 */ /* 0x000fe4000f8e00ff */
[----:B------:R-:W-:Y:S02]  /*53f0*/  UISETP.NE.AND UP0, UPT, UR54, 0x1, UPT ;  /* 0x000000013600788c */ /* 0x000fe4000bf05270 */
[----:B------:R-:W-:Y:S02]  /*5400*/  UIMAD.WIDE.U32 UR8, UR37, UR55, URZ ;  /* 0x00000037250872a5 */ /* 0x000fe4000f8e00ff */
[----:B------:R-:W-:Y:S02]  /*5410*/  UIMAD.WIDE.U32 UR10, UR38, UR52, URZ ;  /* 0x00000034260a72a5 */ /* 0x000fe4000f8e00ff */
[----:B------:R-:W-:Y:S02]  /*5420*/  UISETP.NE.AND UP1, UPT, UR43, 0x1, UPT ;  /* 0x000000012b00788c */ /* 0x000fe4000bf25270 */
[----:B------:R-:W-:Y:S01]  /*5430*/  UISETP.NE.AND UP2, UPT, UR42, 0x1, UPT ;  /* 0x000000012a00788c */ /* 0x000fe2000bf45270 */
[----:B------:R-:W-:Y:S02]  /*5440*/  UMOV UR4, UR5 ;  /* 0x0000000500047c82 */ /* 0x000fe40008000000 */
[----:B--2---:R-:W-:Y:S03]  /*5450*/  USHF.R.U32.HI UR5, URZ, UR12, UR4 ;  /* 0x0000000cff057299 */ /* 0x004fe60008011604 */
[----:B------:R-:W-:Y:S02]  /*5460*/  UMOV UR4, UR7 ;  /* 0x0000000700047c82 */ /* 0x000fe40008000000 */
[----:B------:R-:W-:Y:S02]  /*5470*/  USHF.R.U32.HI UR7, URZ, UR53, UR4 ;  /* 0x00000035ff077299 */ /* 0x000fe40008011604 */
[----:B------:R-:W-:Y:S02]  /*5480*/  USEL UR4, UR47, UR5, !UP0 ;  /* 0x000000052f047287 */ /* 0x000fe4000c000000 */
[----:B------:R-:W-:Y:S01]  /*5490*/  USEL UR7, UR58, UR7, !UP1 ;  /* 0x000000073a077287 */ /* 0x000fe2000c800000 */
[----:B------:R-:W-:Y:S01]  /*54a0*/  UMOV UR5, UR9 ;  /* 0x0000000900057c82 */ /* 0x000fe20008000000 */
[----:B------:R-:W-:Y:S02]  /*54b0*/  UIMAD.WIDE.U32 UR8, UR4, UR40, URZ ;  /* 0x00000028040872a5 */ /* 0x000fe4000f8e00ff */
[----:B------:R-:W-:Y:S03]  /*54c0*/  USHF.R.U32.HI UR6, URZ, UR12, UR5 ;  /* 0x0000000cff067299 */ /* 0x000fe60008011605 */
[----:B------:R-:W-:Y:S01]  /*54d0*/  UMOV UR5, UR11 ;  /* 0x0000000b00057c82 */ /* 0x000fe20008000000 */
[----:B------:R-:W-:Y:S02]  /*54e0*/  UIMAD.WIDE.U32 UR10, UR7, UR40, URZ ;  /* 0x00000028070a72a5 */ /* 0x000fe4000f8e00ff */
[----:B------:R-:W-:Y:S02]  /*54f0*/  USHF.R.U32.HI UR12, URZ, UR53, UR5 ;  /* 0x00000035ff0c7299 */ /* 0x000fe40008011605 */
[----:B------:R-:W-:Y:S01]  /*5500*/  USEL UR6, UR37, UR6, !UP0 ;  /* 0x0000000625067287 */ /* 0x000fe2000c000000 */
[----:B------:R-:W-:Y:S02]  /*5510*/  UMOV UR5, UR9 ;  /* 0x0000000900057c82 */ /* 0x000fe40008000000 */
[----:B------:R-:W-:Y:S01]  /*5520*/  UMOV UR10, UR11 ;  /* 0x0000000b000a7c82 */ /* 0x000fe20008000000 */
[----:B------:R-:W-:Y:S02]  /*5530*/  @UP2 USHF.R.U32.HI UR4, URZ, UR41, UR5 ;  /* 0x00000029ff042299 */ /* 0x000fe40008011605 */
[----:B------:R-:W-:Y:S02]  /*5540*/  @UP2 USHF.R.U32.HI UR7, URZ, UR41, UR10 ;  /* 0x00000029ff072299 */ /* 0x000fe4000801160a */
[----:B------:R-:W-:Y:S02]  /*5550*/  UIMAD UR4, UR42, UR4, URZ ;  /* 0x000000042a0472a4 */ /* 0x000fe4000f8e02ff */
        /* <DEDUP_REMOVED lines=8> */
[----:B------:R-:W-:Y:S02]  /*55e0*/  USEL UR11, UR6, UR4, !UP2 ;  /* 0x00000004060b7287 */ /* 0x000fe4000d000000 */
[----:B------:R-:W-:Y:S02]  /*55f0*/  UIADD3 UR8, UPT, UPT, -UR5, URZ, URZ ;  /* 0x000000ff05087290 */ /* 0x000fe4000fffe1ff */
[----:B------:R-:W-:Y:S01]  /*5600*/  UIADD3 UR10, UPT, UPT, -UR11, URZ, URZ ;  /* 0x000000ff0b0a7290 */ /* 0x000fe2000fffe1ff */
[----:B------:R-:W-:Y:S01]  /*5610*/  @!UP0 UMOV UR4, UR9 ;  /* 0x0000000900048c82 */ /* 0x000fe20008000000 */
[----:B------:R-:W-:Y:S02]  /*5620*/  UIADD3 UR9, UPT, UPT, -UR6, URZ, URZ ;  /* 0x000000ff06097290 */ /* 0x000fe4000fffe1ff */
[----:B------:R-:W-:Y:S02]  /*5630*/  @!UP0 USHF.R.U32.HI UR4, URZ, UR41, UR4 ;  /* 0x00000029ff048299 */ /* 0x000fe40008011604 */
[----:B------:R-:W-:Y:S02]  /*5640*/  UIMAD UR10, UR42, UR10, UR6 ;  /* 0x0000000a2a0a72a4 */ /* 0x000fe4000f8e0206 */
[----:B------:R-:W-:Y:S04]  /*5650*/  @!UP0 USEL UR4, UR5, UR4, !UP2 ;  /* 0x0000000405048287 */ /* 0x000fe8000d000000 */
[----:B------:R-:W-:Y:S02]  /*5660*/  @!UP0 UIMAD UR10, UR7, UR10, UR4 ;  /* 0x0000000a070a82a4 */ /* 0x000fe4000f8e0204 */
[----:B------:R-:W-:Y:S02]  /*5670*/  @!UP0 UIADD3 UR11, UPT, UPT, UR11, -UR4, URZ ;  /* 0x800000040b0b8290 */ /* 0x000fe4000fffe0ff */
[----:B------:R-:W-:Y:S02]  /*5680*/  UIMAD UR7, UR43, UR8, UR38 ;  /* 0x000000082b0772a4 */ /* 0x000fe4000f8e0226 */
[----:B------:R-:W-:Y:S02]  /*5690*/  @!UP0 UIMAD UR6, UR11, UR42, UR5 ;  /* 0x0000002a0b0682a4 */ /* 0x000fe4000f8e0205 */
[----:B------:R-:W-:Y:S01]  /*56a0*/  UIMAD UR4, UR54, UR9, UR37 ;  /* 0x00000009360472a4 */ /* 0x000fe2000f8e0225 */
[----:B------:R-:W-:Y:S02]  /*56b0*/  @!UP0 UMOV UR5, UR10 ;  /* 0x0000000a00058c82 */ /* 0x000fe40008000000 */
[----:B------:R-:W-:Y:S02]  /*56c0*/  UIMAD UR38, UR5, UR43, UR7 ;  /* 0x0000002b052672a4 */ /* 0x000fe4000f8e0207 */
[----:B------:R-:W-:Y:S11]  /*56d0*/  UIMAD UR37, UR6, UR54, UR4 ;  /* 0x00000036062572a4 */ /* 0x000ff6000f8e0204 */
[----:B------:R-:W-:Y:S01]  /*56e0*/  @!UPT UIADD3 URZ, UPT, UPT, URZ, URZ, URZ ;  /* 0x000000fffffff290 */ /* 0x000fe2000fffe0ff */
.L_x_92:
[----:B------:R-:W-:Y:S01]  /*56f0*/  UISETP.NE.AND UP0, UPT, UR39, 0x1, UPT ;  /* 0x000000012700788c */ /* 0x000fe2000bf05270 */
[----:B------:R-:W-:Y:S01]  /*5700*/  R2UR UR11, R155 ;  /* 0x000000009b0b72ca */ /* 0x000fe200000e0000 */
[----:B------:R-:W-:Y:S01]  /*5710*/  USHF.L.U32 UR50, UR16, 0x7, URZ ;  /* 0x0000000710327899 */ /* 0x000fe200080006ff */
[----:B------:R-:W-:Y:S01]  /*5720*/  IADD3 R145, PT, PT, R145, 0x1, RZ ;  /* 0x0000000191917810 */ /* 0x000fe20007ffe0ff */
[----:B------:R-:W-:Y:S07]  /*5730*/  USHF.L.U32 UR49, UR20, 0x8, URZ ;  /* 0x0000000814317899 */ /* 0x000fee00080006ff */
[----:B------:R-:W2:Y:S01]  /*5740*/  @!UP0 LDCU.128 UR12, c[0x0][0xb10] ;  /* 0x00016200ff0c87ac */ /* 0x000ea20008000c00 */
[----:B------:R-:W3:Y:S01]  /*5750*/  @!UP0 LDCU UR5, c[0x0][0xb0c] ;  /* 0x00016180ff0587ac */ /* 0x000ee20008000800 */
[----:B------:R-:W4:Y:S01]  /*5760*/  @!UP0 LDCU UR10, c[0x0][0xb20] ;  /* 0x00016400ff0a87ac */ /* 0x000f220008000800 */
[----:B--2---:R-:W-:Y:S02]  /*5770*/  UIMAD.WIDE.U32 UR8, UR38, UR12, URZ ;  /* 0x0000000c260872a5 */ /* 0x004fe4000f8e00ff */
[----:B------:R-:W-:Y:S02]  /*5780*/  UIMAD.WIDE.U32 UR6, UR37, UR15, URZ ;  /* 0x0000000f250672a5 */ /* 0x000fe4000f8e00ff */
[----:B------:R-:W-:Y:S03]  /*5790*/  @!UP0 UISETP.NE.AND UP1, UPT, UR14, 0x1, UPT ;  /* 0x000000010e00888c */ /* 0x000fe6000bf25270 */
[----:B------:R-:W-:Y:S01]  /*57a0*/  @!UP0 UMOV UR4, UR9 ;  /* 0x0000000900048c82 */ /* 0x000fe20008000000 */
[----:B---3--:R-:W-:Y:S02]  /*57b0*/  @!UP0 UISETP.NE.AND UP2, UPT, UR5, 0x1, UPT ;  /* 0x000000010500888c */ /* 0x008fe4000bf45270 */
[----:B------:R-:W-:Y:S01]  /*57c0*/  @!UP0 USHF.R.U32.HI UR4, URZ, UR13, UR4 ;  /* 0x0000000dff048299 */ /* 0x000fe20008011604 */
[----:B------:R-:W-:Y:S02]  /*57d0*/  @!UP0 UMOV UR6, UR7 ;  /* 0x0000000700068c82 */ /* 0x000fe40008000000 */
[----:B----4-:R-:W-:Y:S02]  /*57e0*/  @!UP0 USHF.R.U32.HI UR6, URZ, UR10, UR6 ;  /* 0x0000000aff068299 */ /* 0x010fe40008011606 */
[----:B------:R-:W-:Y:S02]  /*57f0*/  @!UP0 USEL UR7, UR38, UR4, !UP2 ;  /* 0x0000000426078287 */ /* 0x000fe4000d000000 */
[----:B------:R-:W-:Y:S04]  /*5800*/  @!UP0 USEL UR6, UR37, UR6, !UP1 ;  /* 0x0000000625068287 */ /* 0x000fe8000c800000 */
[----:B------:R-:W-:Y:S02]  /*5810*/  @!UP0 UIADD3 UR4, UPT, UPT, -UR7, UR6, URZ ;  /* 0x0000000607048290 */ /* 0x000fe4000fffe1ff */
[----:B------:R-:W-:Y:S02]  /*5820*/  @!UP0 UIADD3 UR6, UPT, UPT, UR7, -UR6, URZ ;  /* 0x8000000607068290 */ /* 0x000fe4000fffe0ff */
[----:B------:R-:W-:Y:S02]  /*5830*/  @!UP0 UIMAD UR38, UR4, UR5, UR38 ;  /* 0x00000005042682a4 */ /* 0x000fe4000f8e0226 */
[----:B------:R-:W-:Y:S02]  /*5840*/  @!UP0 UIMAD UR37, UR6, UR14, UR37 ;  /* 0x0000000e062582a4 */ /* 0x000fe4000f8e0225 */
[----:B------:R-:W-:Y:S09]  /*5850*/  ULOP3.LUT UP0, URZ, UR11, 0x1b0, URZ, 0xc0, !UPT ;  /* 0x000001b00bff7892 */ /* 0x000ff2000f80c0ff */
[----:B------:R-:W-:Y:S05]  /*5860*/  BRA.U !UP0, `(.L_x_93) ;  /* 0x0000000108407547 */ /* 0x000fea000b800000 */
[----:B------:R-:W2:Y:S01]  /*5870*/  LDCU.64 UR8, c[0x4][0x88] ;  /* 0x01001100ff0877ac */ /* 0x000ea20008000a00 */
[----:B------:R-:W-:Y:S01]  /*5880*/  MOV R3, 0x0 ;  /* 0x0000000000037802 */ /* 0x000fe20000000f00 */
[----:B------:R-:W-:Y:S02]  /*5890*/  HFMA2 R12, -RZ, RZ, 0, 5.9604644775390625e-08 ;  /* 0x00000001ff0c7431 */ /* 0x000fe400000001ff */
[----:B------:R-:W-:Y:S02]  /*58a0*/  IMAD.MOV.U32 R8, RZ, RZ, 0x70 ;  /* 0x00000070ff087424 */ /* 0x000fe400078e00ff */
[----:B------:R-:W-:Y:S01]  /*58b0*/  IMAD.MOV.U32 R13, RZ, RZ, RZ ;  /* 0x000000ffff0d7224 */ /* 0x000fe200078e00ff */
[----:B------:R-:W3:Y:S01]  /*58c0*/  LDCU.64 UR6, c[0x4][0x90] ;  /* 0x01001200ff0677ac */ /* 0x000ee20008000a00 */
[----:B------:R-:W4:Y:S01]  /*58d0*/  LDC.64 R2, c[0x4][R3] ;  /* 0x0100000003027b82 */ /* 0x000f220000000a00 */
[----:B------:R-:W1:Y:S01]  /*58e0*/  LDCU.64 UR4, c[0x4][0x8] ;  /* 0x01000100ff0477ac */ /* 0x000e620008000a00 */
[----:B--2---:R-:W-:Y:S01]  /*58f0*/  MOV R5, UR9 ;  /* 0x0000000900057c02 */ /* 0x004fe20008000f00 */
[----:B------:R-:W-:Y:S01]  /*5900*/  IMAD.U32 R4, RZ, RZ, UR8 ;  /* 0x00000008ff047e24 */ /* 0x000fe2000f8e00ff */
[----:B---3--:R-:W-:Y:S01]  /*5910*/  MOV R7, UR7 ;  /* 0x0000000700077c02 */ /* 0x008fe20008000f00 */
[----:B------:R-:W-:Y:S01]  /*5920*/  IMAD.U32 R6, RZ, RZ, UR6 ;  /* 0x00000006ff067e24 */ /* 0x000fe2000f8e00ff */
[----:B-1----:R-:W-:Y:S01]  /*5930*/  MOV R11, UR5 ;  /* 0x00000005000b7c02 */ /* 0x002fe20008000f00 */
[----:B------:R-:W-:Y:S02]  /*5940*/  IMAD.U32 R10, RZ, RZ, UR4 ;  /* 0x00000004ff0a7e24 */ /* 0x000fe4000f8e00ff */
[----:B------:R-:W-:Y:S07]  /*5950*/  LEPC R20, `(.L_x_93) ;  /* 0x000000001014794e */ /* 0x000fee0000000000 */
[----:B----45:R-:W-:Y:S05]  /*5960*/  CALL.ABS.NOINC R2 ;  /* 0x0000000002007343 */ /* 0x030fea0003c00000 */
.L_x_93:
[----:B------:R-:W-:Y:S01]  /*5970*/  LOP3.LUT P0, RZ, R153, 0x1b0, RZ, 0xc0, !PT ;  /* 0x000001b099ff7812 */ /* 0x000fe2000780c0ff */
[----:B------:R-:W-:Y:S11]  /*5980*/  BSSY.RECONVERGENT B6, `(.L_x_94) ;  /* 0x0000013000067945 */ /* 0x000ff60003800200 */
[----:B------:R-:W-:Y:S01]  /*5990*/  @!UPT UIADD3 URZ, UPT, UPT, URZ, URZ, URZ ;  /* 0x000000fffffff290 */ /* 0x000fe2000fffe0ff */
[----:B------:R-:W-:Y:S05]  /*59a0*/  @!P0 BRA `(.L_x_95) ;  /* 0x0000000000408947 */ /* 0x000fea0003800000 */
        /* <DEDUP_REMOVED lines=16> */
.L_x_95:
[----:B------:R-:W-:Y:S05]  /*5ab0*/  BSYNC.RECONVERGENT B6 ;  /* 0x0000000000067941 */ /* 0x000fea0003800200 */
.L_x_94:
[----:B------:R-:W-:Y:S01]  /*5ac0*/  R2UR UR4, R144 ;  /* 0x00000000900472ca */ /* 0x000fe200000e0000 */
[----:B------:R-:W-:Y:S01]  /*5ad0*/  UISETP.NE.U32.AND UP0, UPT, UR60, URZ, UPT ;  /* 0x000000ff3c00728c */ /* 0x000fe2000bf05070 */
[----:B------:R-:W-:Y:S02]  /*5ae0*/  ISETP.NE.U32.AND P4, PT, R138, RZ, PT ;  /* 0x000000ff8a00720c */ /* 0x000fe40003f85070 */
[----:B------:R-:W-:Y:S01]  /*5af0*/  ISETP.NE.U32.AND P2, PT, RZ, UR56, PT ;  /* 0x00000038ff007c0c */ /* 0x000fe2000bf45070 */
[----:B------:R-:W-:Y:S01]  /*5b00*/  UISETP.NE.AND.EX UP1, UPT, UR61, URZ, UPT, UP0 ;  /* 0x000000ff3d00728c */ /* 0x000fe2000bf25300 */
[----:B------:R-:W-:Y:S01]  /*5b10*/  ISETP.NE.AND.EX P4, PT, R139, RZ, PT, P4 ;  /* 0x000000ff8b00720c */ /* 0x000fe20003f85340 */
[----:B------:R-:W-:Y:S01]  /*5b20*/  UPLOP3.LUT UP0, UPT, UPT, UPT, UPT, 0x40, 0x4 ;  /* 0x000000000004789c */ /* 0x000fe20003f0e870 */
[----:B------:R-:W-:Y:S05]  /*5b30*/  ISETP.NE.AND.EX P2, PT, RZ, UR57, PT, P2 ;  /* 0x00000039ff007c0c */ /* 0x000fea000bf45320 */
[----:B------:R-:W-:Y:S06]  /*5b40*/  UISETP.NE.AND UP2, UPT, UR4, URZ, UPT ;  /* 0x000000ff0400728c */ /* 0x000fec000bf45270 */
[----:B------:R-:W-:Y:S05]  /*5b50*/  PLOP3.LUT P1, PT, PT, PT, UP2, 0x80, 0x8 ;  /* 0x000000000008781c */ /* 0x000fea0003f2f028 */
[----:B------:R-:W-:Y:S06]  /*5b60*/  @UP2 UPLOP3.LUT UP0, UPT, UPT, UPT, UP1, 0x80, 0x8 ;  /* 0x000000000008289c */ /* 0x000fec0003f0f010 */
[----:B------:R-:W-:Y:S01]  /*5b70*/  PLOP3.LUT P0, PT, PT, PT, UP0, 0x80, 0x8 ;  /* 0x000000000008781c */ /* 0x000fe20003f0f008 */
[----:B------:R-:W-:Y:S01]  /*5b80*/  @!UPT UIADD3 URZ, UPT, UPT, URZ, URZ, URZ ;  /* 0x000000fffffff290 */ /* 0x000fe2000fffe0ff */
[----:B------:R-:W-:Y:S11]  /*5b90*/  BRA.U !UP1, `(.L_x_96) ;  /* 0x00000001093c7547 */ /* 0x000ff6000b800000 */
[----:B------:R-:W-:Y:S01]  /*5ba0*/  UISETP.NE.U32.AND UP0, UPT, UR56, URZ, UPT ;  /* 0x000000ff3800728c */ /* 0x000fe2000bf05070 */
[----:B-1----:R-:W-:Y:S01]  /*5bb0*/  HFMA2 R0, -RZ, RZ, 0, 5.9604644775390625e-08 ;  /* 0x00000001ff007431 */ /* 0x002fe200000001ff */
[----:B------:R-:W1:Y:S01]  /*5bc0*/  LDCU.64 UR8, c[0x0][0x358] ;  /* 0x00006b00ff0877ac */ /* 0x000e620008000a00 */
[----:B------:R-:W-:Y:S01]  /*5bd0*/  IMAD.MOV.U32 R140, RZ, RZ, 0x1 ;  /* 0x00000001ff8c7424 */ /* 0x000fe200078e00ff */
[----:B------:R-:W-:Y:S06]  /*5be0*/  UISETP.NE.AND.EX UP0, UPT, UR57, URZ, UPT, UP0 ;  /* 0x000000ff3900728c */ /* 0x000fec000bf05300 */
[----:B------:R-:W-:Y:S05]  /*5bf0*/  PLOP3.LUT P3, PT, PT, PT, UP0, 0x80, 0x8 ;  /* 0x000000000008781c */ /* 0x000fea0003f6f008 */
[----:B------:R-:W2:Y:S01]  /*5c00*/  @UP0 LDCU.64 UR4, c[0x0][0x888] ;  /* 0x00011100ff0407ac */ /* 0x000ea20008000a00 */
[----:B------:R-:W-:Y:S07]  /*5c10*/  @UP0 UIMAD UR6, UR36, UR60, URZ ;  /* 0x0000003c240602a4 */ /* 0x000fee000f8e02ff */
[----:B------:R-:W-:Y:S01]  /*5c20*/  @!P3 PRMT R140, R0, 0x7610, R140 ;  /* 0x00007610008cb816 */ /* 0x000fe2000000008c */
[----:B--2---:R-:W-:Y:S06]  /*5c30*/  @UP0 UIMAD.WIDE UR4, UR6, 0x4, UR4 ;  /* 0x00000004060408a5 */ /* 0x004fec000f8e0204 */
[----:B------:R-:W-:Y:S01]  /*5c40*/  IMAD.U32 R2, RZ, RZ, UR4 ;  /* 0x00000004ff027e24 */ /* 0x000fe2000f8e00ff */
[----:B------:R-:W-:Y:S04]  /*5c50*/  MOV R3, UR5 ;  /* 0x0000000500037c02 */ /* 0x000fe80008000f00 */
[----:B------:R-:W2:Y:S01]  /*5c60*/  @!UP0 LDCU UR4, c[0x0][0x880] ;  /* 0x00011000ff0487ac */ /* 0x000ea20008000800 */
[----:B-1---5:R3:W5:Y:S02]  /*5c70*/  @P3 LDG.E R72, desc[UR8][R2.64] ;  /* 0x0000000802483981 */ /* 0x022764000c1e1900 */
[----:B--23--:R-:W-:Y:S02]  /*5c80*/  @!P3 IMAD.U32 R72, RZ, RZ, UR4 ;  /* 0x00000004ff48be24 */ /* 0x00cfe4000f8e00ff */
.L_x_96:
[----:B------:R-:W-:Y:S05]  /*5c90*/  @!P4 BRA `(.L_x_97) ;  /* 0x000000000024c947 */ /* 0x000fea0003800000 */
[----:B------:R-:W-:Y:S01]  /*5ca0*/  ISETP.NE.U32.AND P3, PT, R136, RZ, PT ;  /* 0x000000ff8800720c */ /* 0x000fe20003f65070 */
[----:B------:R-:W2:Y:S03]  /*5cb0*/  LDCU.64 UR4, c[0x0][0x358] ;  /* 0x00006b00ff0477ac */ /* 0x000ea60008000a00 */
[----:B------:R-:W-:Y:S11]  /*5cc0*/  ISETP.NE.AND.EX P3, PT, R137, RZ, PT, P3 ;  /* 0x000000ff8900720c */ /* 0x000ff60003f65330 */
[----:B------:R-:W-:Y:S02]  /*5cd0*/  @!UPT UIADD3 URZ, UPT, UPT, URZ, URZ, URZ ;  /* 0x000000fffffff290 */ /* 0x000fe4000fffe0ff */
[----:B------:R-:W3:Y:S01]  /*5ce0*/  @P3 LDC.64 R2, c[0x0][0x8a8] ;  /* 0x00022a00ff023b82 */ /* 0x000ee20000000a00 */
[----:B-1----:R-:W-:Y:S04]  /*5cf0*/  @P3 IMAD R0, R138, UR36, RZ ;  /* 0x000000248a003c24 */ /* 0x002fe8000f8e02ff */
[----:B---3--:R-:W-:Y:S05]  /*5d00*/  @P3 IMAD.WIDE R2, R0, 0x4, R2 ;  /* 0x0000000400023825 */ /* 0x008fea00078e0202 */
[----:B--2--5:R2:W5:Y:S02]  /*5d10*/  @P3 LDG.E R70, desc[UR4][R2.64] ;  /* 0x0000000402463981 */ /* 0x024564000c1e1900 */
[----:B--2---:R-:W3:Y:S02]  /*5d20*/  @!P3 LDC R70, c[0x0][0x8a0] ;  /* 0x00022800ff46bb82 */ /* 0x004ee40000000800 */
.L_x_97:
[----:B-----5:R-:W-:Y:S01]  /*5d30*/  ISETP.NE.AND P4, PT, R72, RZ, PT ;  /* 0x000000ff4800720c */ /* 0x020fe20003f85270 */
[----:B------:R-:W-:Y:S01]  /*5d40*/  BSSY B1, `(.L_x_98) ;  /* 0x0000048000017945 */ /* 0x000fe20003800000 */
[----:B------:R-:W-:Y:S01]  /*5d50*/  SEL R7, RZ, 0xffffffff, P2 ;  /* 0xffffffffff077807 */ /* 0x000fe20001000000 */
[----:B------:R-:W-:Y:S01]  /*5d60*/  IMAD.MOV.U32 R79, RZ, RZ, 0x1 ;  /* 0x00000001ff4f7424 */ /* 0x000fe200078e00ff */
[----:B------:R-:W-:Y:S01]  /*5d70*/  LOP3.LUT P3, RZ, R140, 0xff, RZ, 0xc0, !PT ;  /* 0x000000ff8cff7812 */ /* 0x000fe2000786c0ff */
[----:B------:R-:W-:Y:S01]  /*5d80*/  IMAD R71, R68, 0x100, R69 ;  /* 0x0000010044477824 */ /* 0x000fe200078e0245 */
[----:B-1----:R-:W-:Y:S02]  /*5d90*/  @P1 SEL R0, RZ, 0xffffffff, P4 ;  /* 0xffffffffff001807 */ /* 0x002fe40002000000 */
[----:B------:R-:W-:Y:S02]  /*5da0*/  CS2R R90, SRZ ;  /* 0x00000000005a7805 */ /* 0x000fe4000001ff00 */
[----:B------:R-:W-:Y:S02]  /*5db0*/  LEA R3, R148, UR44, 0x3 ;  /* 0x0000002c94037c11 */ /* 0x000fe4000f8e18ff */
[----:B------:R-:W-:Y:S02]  /*5dc0*/  CS2R R88, SRZ ;  /* 0x0000000000587805 */ /* 0x000fe4000001ff00 */
[----:B------:R-:W-:Y:S02]  /*5dd0*/  @P0 SEL R0, R7, R0, !P3 ;  /* 0x0000000007000207 */ /* 0x000fe40005800000 */
[----:B------:R-:W-:Y:S02]  /*5de0*/  CS2R R86, SRZ ;  /* 0x0000000000567805 */ /* 0x000fe4000001ff00 */
[----:B------:R-:W-:Y:S02]  /*5df0*/  LEA R78, R68, UR44, 0x3 ;  /* 0x0000002c444e7c11 */ /* 0x000fe4000f8e18ff */
[----:B------:R-:W-:Y:S02]  /*5e00*/  CS2R R84, SRZ ;  /* 0x0000000000547805 */ /* 0x000fe4000001ff00 */
[----:B------:R-:W-:Y:S02]  /*5e10*/  @P1 LOP3.LUT R0, R0, 0x1, RZ, 0xc0, !PT ;  /* 0x0000000100001812 */ /* 0x000fe400078ec0ff */
[----:B------:R-:W-:Y:S02]  /*5e20*/  CS2R R82, SRZ ;  /* 0x0000000000527805 */ /* 0x000fe4000001ff00 */
[----:B------:R-:W-:Y:S02]  /*5e30*/  SHF.L.U32 R5, R149, 0x1f, RZ ;  /* 0x0000001f95057819 */ /* 0x000fe400000006ff */
[----:B------:R-:W-:Y:S02]  /*5e40*/  CS2R R80, SRZ ;  /* 0x0000000000507805 */ /* 0x000fe4000001ff00 */
[----:B------:R-:W-:Y:S02]  /*5e50*/  ISETP.NE.U32.OR P6, PT, R0, 0x1, !P1 ;  /* 0x000000010000780c */ /* 0x000fe40004fc5470 */
[----:B------:R-:W-:Y:S02]  /*5e60*/  CS2R R94, SRZ ;  /* 0x00000000005e7805 */ /* 0x000fe4000001ff00 */
[----:B------:R-:W-:Y:S02]  /*5e70*/  PLOP3.LUT P2, PT, PT, PT, UP1, 0x80, 0x8 ;  /* 0x000000000008781c */ /* 0x000fe40003f4f018 */
[----:B------:R-:W-:Y:S02]  /*5e80*/  CS2R R92, SRZ ;  /* 0x00000000005c7805 */ /* 0x000fe4000001ff00 */
[----:B------:R-:W-:Y:S02]  /*5e90*/  SEL R0, RZ, 0xffffffff, P4 ;  /* 0xffffffffff007807 */ /* 0x000fe40002000000 */
[----:B------:R-:W-:Y:S03]  /*5ea0*/  P2R R99, PR, RZ, 0x40 ;  /* 0x00000040ff637803 */ /* 0x000fe60000000000 */
[----:B------:R-:W-:Y:S04]  /*5eb0*/  @P6 SHF.L.U32 R2, R146, 0x1f, RZ ;  /* 0x0000001f92026819 */ /* 0x000fe800000006ff */
[----:B------:R-:W-:Y:S01]  /*5ec0*/  @P2 SEL R0, R7, R0, !P3 ;  /* 0x0000000007002207 */ /* 0x000fe20005800000 */
[----:B------:R-:W1:Y:S03]  /*5ed0*/  @P6 SYNCS.PHASECHK.TRANS64.TRYWAIT P1, [R3+URZ+0x70], R2 ;  /* 0x00007002030065a7 */ /* 0x000e6600080211ff */
[----:B------:R-:W-:Y:S04]  /*5ee0*/  LOP3.LUT R0, R0, 0x1, RZ, 0xc0, !PT ;  /* 0x0000000100007812 */ /* 0x000fe800078ec0ff */
[----:B------:R-:W-:Y:S04]  /*5ef0*/  ISETP.NE.U32.AND P5, PT, R0, 0x1, PT ;  /* 0x000000010000780c */ /* 0x000fe80003fa5070 */
[----:B------:R-:W-:Y:S01]  /*5f00*/  P2R R96, PR, RZ, 0x20 ;  /* 0x00000020ff607803 */ /* 0x000fe20000000000 */
[----:B------:R2:W4:Y:S01]  /*5f10*/  SYNCS.PHASECHK.TRANS64.TRYWAIT P0, [R78+URZ+0xe0], R5 ;  /* 0x0000e0054e0075a7 */ /* 0x00052200080011ff */
[----:B-1----:R-:W-:Y:S01]  /*5f20*/  @P6 SEL R79, RZ, 0x1, !P1 ;  /* 0x00000001ff4f6807 */ /* 0x002fe20004800000 */
[----:B--2---:R-:W-:Y:S06]  /*5f30*/  @!P6 BRA `(.L_x_99) ;  /* 0x0000000000a0e947 */ /* 0x004fec0003800000 */
[----:B------:R-:W-:Y:S01]  /*5f40*/  @P5 IMAD R7, R148, 0x2000, R135 ;  /* 0x0000200094075824 */ /* 0x000fe200078e0287 */
[----:B------:R-:W-:Y:S01]  /*5f50*/  ISETP.NE.AND P1, PT, R79, RZ, PT ;  /* 0x000000ff4f00720c */ /* 0x000fe20003f25270 */
[----:B------:R-:W-:Y:S01]  /*5f60*/  BSSY B0, `(.L_x_100) ;  /* 0x0000011000007945 */ /* 0x000fe20003800000 */
[----:B------:R-:W-:Y:S01]  /*5f70*/  CS2R R94, SRZ ;  /* 0x00000000005e7805 */ /* 0x000fe2000001ff00 */
[----:B------:R-:W-:Y:S01]  /*5f80*/  @P5 VIADD R9, R7, UR44 ;  /* 0x0000002c07095c36 */ /* 0x000fe20008000000 */
[----:B------:R-:W-:Y:S02]  /*5f90*/  CS2R R92, SRZ ;  /* 0x00000000005c7805 */ /* 0x000fe4000001ff00 */
[----:B------:R-:W-:Y:S02]  /*5fa0*/  CS2R R82, SRZ ;  /* 0x0000000000527805 */ /* 0x000fe4000001ff00 */
[----:B------:R-:W-:Y:S01]  /*5fb0*/  CS2R R80, SRZ ;  /* 0x0000000000507805 */ /* 0x000fe2000001ff00 */
[--C-:B------:R-:W-:Y:S01]  /*5fc0*/  @P5 IMAD.IADD R6, R152, 0x1, R9.reuse ;  /* 0x0000000198065824 */ /* 0x100fe200078e0209 */
[----:B------:R-:W-:Y:S01]  /*5fd0*/  CS2R R86, SRZ ;  /* 0x0000000000567805 */ /* 0x000fe2000001ff00 */
[--C-:B------:R-:W-:Y:S01]  /*5fe0*/  @P5 IMAD.IADD R4, R151, 0x1, R9.reuse ;  /* 0x0000000197045824 */ /* 0x100fe200078e0209 */
[----:B------:R-:W-:Y:S01]  /*5ff0*/  CS2R R84, SRZ ;  /* 0x0000000000547805 */ /* 0x000fe2000001ff00 */
[----:B------:R-:W-:Y:S01]  /*6000*/  @P5 IMAD R2, R150, 0x10, R9 ;  /* 0x0000001096025824 */ /* 0x000fe200078e0209 */
[----:B------:R-:W-:Y:S02]  /*6010*/  CS2R R90, SRZ ;  /* 0x00000000005a7805 */ /* 0x000fe4000001ff00 */
[----:B------:R-:W-:Y:S01]  /*6020*/  CS2R R88, SRZ ;  /* 0x0000000000587805 */ /* 0x000fe2000001ff00 */
[----:B------:R-:W-:Y:S06]  /*6030*/  @P1 BRA `(.L_x_101) ;  /* 0x00000000000c1947 */ /* 0x000fec0003800000 */
[----:B------:R-:W-:Y:S04]  /*6040*/  SHF.L.U32 R0, R146, 0x1f, RZ ;  /* 0x0000001f92007819 */ /* 0x000fe800000006ff */
[----:B------:R-:W1:Y:S02]  /*6050*/  SYNCS.PHASECHK.TRANS64.TRYWAIT P1, [R3+URZ+0x70], R0 ;  /* 0x00007000030075a7 */ /* 0x000e6400080211ff */
[----:B-1----:R-:W-:Y:S05]  /*6060*/  @!P1 BRA `(.L_x_102) ;  /* 0x0000006000b09947 */ /* 0x002fea0003800000 */
.L_x_101:
[----:B------:R-:W-:Y:S05]  /*6070*/  BSYNC B0 ;  /* 0x0000000000007941 */ /* 0x000fea0003800000 */
.L_x_100:
[----:B------:R-:W-:Y:S01]  /*6080*/  ISETP.NE.AND P1, PT, R96, RZ, PT ;  /* 0x000000ff6000720c */ /* 0x000fe20003f25270 */
[----:B-1----:R-:W-:Y:S02]  /*6090*/  VIADD R3, R3, 0x90 ;  /* 0x0000009003037836 */ /* 0x002fe40000000000 */
[----:B------:R-:W-:Y:S02]  /*60a0*/  IMAD.U32 R0, RZ, RZ, UR45 ;  /* 0x0000002dff007e24 */ /* 0x000fe4000f8e00ff */
[----:B------:R-:W-:Y:S03]  /*60b0*/  VIADD R148, R148, 0x1 ;  /* 0x0000000194947836 */ /* 0x000fe60000000000 */
[----:B------:R-:W-:Y:S05]  /*60c0*/  PRMT R0, R0, 0x654, R3 ;  /* 0x0000065400007816 */ /* 0x000fea0000000003 */
[----:B------:R1:W2:Y:S04]  /*60d0*/  @P1 LDS.128 R92, [R7+UR44+0x200] ;  /* 0x0002002c075c1984 */ /* 0x0002a80008000c00 */
[----:B------:R1:W1:Y:S04]  /*60e0*/  @P1 LDS.128 R80, [R6+0x200] ;  /* 0x0002000006501984 */ /* 0x0002680000000c00 */
[----:B------:R1:W1:Y:S04]  /*60f0*/  @P1 LDS.128 R84, [R4+0x200] ;  /* 0x0002000004541984 */ /* 0x0002680000000c00 */
[----:B------:R1:W1:Y:S01]  /*6100*/  @P1 LDS.128 R88, [R2+0x200] ;  /* 0x0002000002581984 */ /* 0x0002620000000c00 */
[C---:B------:R-:W-:Y:S01]  /*6110*/  ISETP.NE.AND P1, PT, R148.reuse, 0x4, PT ;  /* 0x000000049400780c */ /* 0x040fe20003f25270 */
[----:B------:R-:W-:Y:S01]  /*6120*/  @!PT LDS RZ, [RZ] ;  /* 0x00000000fffff984 */ /* 0x000fe20000000800 */
[----:B------:R-:W-:Y:S01]  /*6130*/  @!PT LDS RZ, [RZ] ;  /* 0x00000000fffff984 */ /* 0x000fe20000000800 */
[----:B------:R-:W-:Y:S01]  /*6140*/  @!PT LDS RZ, [RZ] ;  /* 0x00000000fffff984 */ /* 0x000fe20000000800 */
[----:B------:R-:W-:Y:S01]  /*6150*/  @!PT LDS RZ, [RZ] ;  /* 0x00000000fffff984 */ /* 0x000fe20000000800 */
[----:B------:R5:W-:Y:S06]  /*6160*/  MEMBAR.ALL.CTA ;  /* 0x0000000000007992 */ /* 0x000bec0000008000 */
[----:B-----5:R-:W5:Y:S01]  /*6170*/  FENCE.VIEW.ASYNC.S ;  /* 0x00000000000073c6 */ /* 0x020f620000000000 */
[----:B------:R-:W-:Y:S02]  /*6180*/  SEL R3, RZ, 0x1, P1 ;  /* 0x00000001ff037807 */ /* 0x000fe40000800000 */
[----:B------:R-:W-:Y:S02]  /*6190*/  SEL R148, R148, RZ, P1 ;  /* 0x000000ff94947207 */ /* 0x000fe40000800000 */
[----:B------:R-:W-:Y:S01]  /*61a0*/  LOP3.LUT R146, R146, R3, RZ, 0x3c, !PT ;  /* 0x0000000392927212 */ /* 0x000fe200078e3cff */
[----:B-----5:R1:W-:Y:S06]  /*61b0*/  SYNCS.ARRIVE.TRANS64.RED.A1T0 RZ, [R0+URZ], RZ ;  /* 0x000000ff00ff79a7 */ /* 0x0203ec00081004ff */
.L_x_99:
[----:B------:R-:W-:Y:S05]  /*61c0*/  BSYNC B1 ;  /* 0x0000000000017941 */ /* 0x000fea0003800000 */
.L_x_98:
[----:B-1----:R-:W-:Y:S04]  /*61d0*/  SHF.R.U32.HI R0, RZ, 0x15, R71 ;  /* 0x00000015ff007819 */ /* 0x002fe80000011647 */
[----:B------:R-:W-:Y:S01]  /*61e0*/  LOP3.LUT P1, RZ, R0, 0x3, R141, 0x48, !PT ;  /* 0x0000000300ff7812 */ /* 0x000fe2000782488d */
[----:B------:R-:W-:Y:S01]  /*61f0*/  @!UPT UIADD3 URZ, UPT, UPT, URZ, URZ, URZ ;  /* 0x000000fffffff290 */ /* 0x000fe2000fffe0ff */
[----:B----4-:R-:W-:Y:S11]  /*6200*/  @P0 BRA `(.L_x_103) ;  /* 0x0000000000080947 */ /* 0x010ff60003800000 */
[----:B------:R-:W1:Y:S02]  /*6210*/  SYNCS.PHASECHK.TRANS64.TRYWAIT P0, [R78+URZ+0xe0], R5 ;  /* 0x0000e0054e0075a7 */ /* 0x000e6400080011ff */
[----:B-1----:R-:W-:Y:S05]  /*6220*/  @!P0 BRA `(.L_x_104) ;  /* 0x0000006000548947 */ /* 0x002fea0003800000 */
.L_x_103:
[----:B------:R-:W-:Y:S05]  /*6230*/  @!P1 BRA `(.L_x_105) ;  /* 0x0000000000409947 */ /* 0x000fea0003800000 */
[----:B------:R-:W1:Y:S01]  /*6240*/  LDCU.64 UR8, c[0x4][0x78] ;  /* 0x01000f00ff0877ac */ /* 0x000e620008000a00 */
[----:B------:R-:W-:Y:S01]  /*6250*/  MOV R3, 0x0 ;  /* 0x0000000000037802 */ /* 0x000fe20000000f00 */
[----:B------:R-:W-:Y:S02]  /*6260*/  HFMA2 R12, -RZ, RZ, 0, 5.9604644775390625e-08 ;  /* 0x00000001ff0c7431 */ /* 0x000fe400000001ff */
[----:B------:R-:W-:Y:S02]  /*6270*/  IMAD.MOV.U32 R8, RZ, RZ, 0x192 ;  /* 0x00000192ff087424 */ /* 0x000fe400078e00ff */
[----:B------:R-:W-:Y:S01]  /*6280*/  IMAD.MOV.U32 R13, RZ, RZ, RZ ;  /* 0x000000ffff0d7224 */ /* 0x000fe200078e00ff */
[----:B------:R-:W4:Y:S01]  /*6290*/  LDCU.64 UR6, c[0x4][0x80] ;  /* 0x01001000ff0677ac */ /* 0x000f220008000a00 */
[----:B------:R-:W2:Y:S01]  /*62a0*/  LDC.64 R2, c[0x4][R3] ;  /* 0x0100000003027b82 */ /* 0x000ea20000000a00 */
[----:B------:R-:W5:Y:S01]  /*62b0*/  LDCU.64 UR4, c[0x4][0x18] ;  /* 0x01000300ff0477ac */ /* 0x000f620008000a00 */
[----:B-1----:R-:W-:Y:S01]  /*62c0*/  MOV R5, UR9 ;  /* 0x0000000900057c02 */ /* 0x002fe20008000f00 */
[----:B------:R-:W-:Y:S01]  /*62d0*/  IMAD.U32 R4, RZ, RZ, UR8 ;  /* 0x00000008ff047e24 */ /* 0x000fe2000f8e00ff */
[----:B----4-:R-:W-:Y:S01]  /*62e0*/  MOV R7, UR7 ;  /* 0x0000000700077c02 */ /* 0x010fe20008000f00 */
[----:B------:R-:W-:Y:S01]  /*62f0*/  IMAD.U32 R6, RZ, RZ, UR6 ;  /* 0x00000006ff067e24 */ /* 0x000fe2000f8e00ff */
[----:B-----5:R-:W-:Y:S01]  /*6300*/  MOV R11, UR5 ;  /* 0x00000005000b7c02 */ /* 0x020fe20008000f00 */
[----:B------:R-:W-:Y:S02]  /*6310*/  IMAD.U32 R10, RZ, RZ, UR4 ;  /* 0x00000004ff0a7e24 */ /* 0x000fe4000f8e00ff */
[----:B------:R-:W-:Y:S07]  /*6320*/  LEPC R20, `(.L_x_105) ;  /* 0x000000001014794e */ /* 0x000fee0000000000 */
[----:B--23--:R-:W-:Y:S05]  /*6330*/  CALL.ABS.NOINC R2 ;  /* 0x0000000002007343 */ /* 0x00cfea0003c00000 */
.L_x_105:
[----:B--2---:R-:W-:Y:S01]  /*6340*/  SHF.L.U32 R75, R92, 0x10, RZ ;  /* 0x000000105c4b7819 */ /* 0x004fe200000006ff */
[----:B------:R-:W-:Y:S05]  /*6350*/  WARPSYNC.ALL ;  /* 0x0000000000007948 */ /* 0x000fea0003800000 */
[----:B------:R-:W-:Y:S01]  /*6360*/  R2UR UR4, R71 ;  /* 0x00000000470472ca */ /* 0x000fe200000e0000 */
[----:B------:R-:W-:Y:S01]  /*6370*/  BSSY.RECONVERGENT B0, `(.L_x_106) ;  /* 0x0000121000007945 */ /* 0x000fe20003800200 */
[----:B------:R-:W-:Y:S02]  /*6380*/  SHF.L.U32 R98, R150, 0x4, RZ ;  /* 0x0000000496627819 */ /* 0x000fe400000006ff */
[C---:B------:R-:W-:Y:S02]  /*6390*/  PRMT R73, R92.reuse, 0x8880, RZ ;  /* 0x000088805c497816 */ /* 0x040fe400000000ff */
[----:B------:R-:W-:Y:S02]  /*63a0*/  SHF.R.S32.HI R75, RZ, 0x18, R75 ;  /* 0x00000018ff4b7819 */ /* 0x000fe4000001144b */
[----:B------:R-:W-:Y:S02]  /*63b0*/  SHF.R.S32.HI R76, RZ, 0x18, R93 ;  /* 0x00000018ff4c7819 */ /* 0x000fe4000001145d */
[----:B------:R-:W-:Y:S02]  /*63c0*/  SHF.L.U32 R74, R92, 0x8, RZ ;  /* 0x000000085c4a7819 */ /* 0x000fe400000006ff */
[----:B------:R-:W-:Y:S01]  /*63d0*/  SHF.L.U32 R77, R93, 0x8, RZ ;  /* 0x000000085d4d7819 */ /* 0x000fe200000006ff */
[----:B-1----:R-:W3:Y:S01]  /*63e0*/  LDTM.x64 R4, tmem[UR4] ;  /* 0x00000004000479ee */ /* 0x002ee20008340000 */
[----:B------:R-:W-:Y:S02]  /*63f0*/  SHF.R.S32.HI R74, RZ, 0x18, R74 ;  /* 0x00000018ff4a7819 */ /* 0x000fe4000001144a */
[----:B------:R-:W-:Y:S02]  /*6400*/  SHF.R.S32.HI R77, RZ, 0x18, R77 ;  /* 0x00000018ff4d7819 */ /* 0x000fe4000001144d */
[----:B------:R-:W-:Y:S02]  /*6410*/  ISETP.NE.AND P0, PT, R154, RZ, PT ;  /* 0x000000ff9a00720c */ /* 0x000fe40003f05270 */
[----:B------:R-:W-:Y:S02]  /*6420*/  ISETP.NE.AND P6, PT, R99, RZ, PT ;  /* 0x000000ff6300720c */ /* 0x000fe40003fc5270 */
[----:B------:R-:W-:Y:S11]  /*6430*/  LEA R116, R148, UR44, 0x3 ;  /* 0x0000002c94747c11 */ /* 0x000ff6000f8e18ff */
[----:B------:R-:W-:Y:S01]  /*6440*/  @P6 SHF.L.U32 R117, R146, 0x1f, RZ ;  /* 0x0000001f92756819 */ /* 0x000fe200000006ff */
[C---:B---3--:R-:W-:Y:S02]  /*6450*/  IMAD R0, R70.reuse, R4, RZ ;  /* 0x0000000446007224 */ /* 0x048fe400078e02ff */
[C---:B------:R-:W-:Y:S02]  /*6460*/  IMAD R2, R70.reuse, R5, RZ ;  /* 0x0000000546027224 */ /* 0x040fe400078e02ff */
[----:B------:R-:W-:Y:S02]  /*6470*/  IMAD R3, R70, R6, RZ ;  /* 0x0000000646037224 */ /* 0x000fe400078e02ff */
[-C--:B------:R-:W-:Y:S01]  /*6480*/  IMAD R0, R73, R72.reuse, R0 ;  /* 0x0000004849007224 */ /* 0x080fe200078e0200 */
[----:B------:R-:W-:Y:S01]  /*6490*/  SHF.R.S32.HI R73, RZ, 0x18, R92 ;  /* 0x00000018ff497819 */ /* 0x000fe2000001145c */
[-C--:B------:R-:W-:Y:S01]  /*64a0*/  IMAD R2, R75, R72.reuse, R2 ;  /* 0x000000484b027224 */ /* 0x080fe200078e0202 */
[C---:B------:R-:W-:Y:S01]  /*64b0*/  PRMT R75, R93.reuse, 0x8880, RZ ;  /* 0x000088805d4b7816 */ /* 0x040fe200000000ff */
[----:B------:R-:W-:Y:S01]  /*64c0*/  IMAD R3, R74, R72, R3 ;  /* 0x000000484a037224 */ /* 0x000fe200078e0203 */
[----:B------:R-:W-:Y:S01]  /*64d0*/  SHF.L.U32 R74, R93, 0x10, RZ ;  /* 0x000000105d4a7819 */ /* 0x000fe200000006ff */
[C---:B------:R-:W-:Y:S02]  /*64e0*/  IMAD R7, R70.reuse, R7, RZ ;  /* 0x0000000746077224 */ /* 0x040fe400078e02ff */
[C---:B------:R-:W-:Y:S01]  /*64f0*/  IMAD R4, R70.reuse, R8, RZ ;  /* 0x0000000846047224 */ /* 0x040fe200078e02ff */
[----:B------:R-:W-:Y:S01]  /*6500*/  SHF.R.S32.HI R74, RZ, 0x18, R74 ;  /* 0x00000018ff4a7819 */ /* 0x000fe2000001144a */
[----:B------:R-:W-:Y:S02]  /*6510*/  IMAD R5, R70, R9, RZ ;  /* 0x0000000946057224 */ /* 0x000fe400078e02ff */
[-C--:B------:R-:W-:Y:S01]  /*6520*/  IMAD R7, R73, R72.reuse, R7 ;  /* 0x0000004849077224 */ /* 0x080fe200078e0207 */
[C---:B------:R-:W-:Y:S01]  /*6530*/  PRMT R73, R94.reuse, 0x8880, RZ ;  /* 0x000088805e497816 */ /* 0x040fe200000000ff */
[----:B------:R-:W-:Y:S01]  /*6540*/  IMAD R4, R75, R72, R4 ;  /* 0x000000484b047224 */ /* 0x000fe200078e0204 */
[----:B------:R-:W-:Y:S01]  /*6550*/  SHF.L.U32 R75, R94, 0x8, RZ ;  /* 0x000000085e4b7819 */ /* 0x000fe200000006ff */
[----:B------:R-:W-:Y:S01]  /*6560*/  IMAD R6, R70, R10, RZ ;  /* 0x0000000a46067224 */ /* 0x000fe200078e02ff */
[----:B------:R-:W-:Y:S01]  /*6570*/  I2IP.S8.S32.SAT R97, R7, R3, RZ ;  /* 0x0000000307617239 */ /* 0x000fe200000014ff */
[----:B------:R-:W-:Y:S01]  /*6580*/  IMAD R5, R74, R72, R5 ;  /* 0x000000484a057224 */ /* 0x000fe200078e0205 */
[----:B------:R-:W-:Y:S01]  /*6590*/  SHF.L.U32 R74, R94, 0x10, RZ ;  /* 0x000000105e4a7819 */ /* 0x000fe200000006ff */
[----:B------:R-:W-:Y:S01]  /*65a0*/  IMAD R11, R70, R11, RZ ;  /* 0x0000000b460b7224 */ /* 0x000fe200078e02ff */
[----:B------:R-:W-:Y:S01]  /*65b0*/  I2IP.S8.S32.SAT R100, R2, R0, R97 ;  /* 0x0000000002647239 */ /* 0x000fe20000001461 */
[C---:B------:R-:W-:Y:S01]  /*65c0*/  IMAD R8, R70.reuse, R12, RZ ;  /* 0x0000000c46087224 */ /* 0x040fe200078e02ff */
[----:B------:R-:W-:Y:S01]  /*65d0*/  IADD3 R97, PT, PT, R135, UR44, RZ ;  /* 0x0000002c87617c10 */ /* 0x000fe2000fffe0ff */
[-C--:B------:R-:W-:Y:S01]  /*65e0*/  IMAD R6, R77, R72.reuse, R6 ;  /* 0x000000484d067224 */ /* 0x080fe200078e0206 */
[----:B------:R-:W-:Y:S01]  /*65f0*/  SHF.R.S32.HI R74, RZ, 0x18, R74 ;  /* 0x00000018ff4a7819 */ /* 0x000fe2000001144a */
[----:B------:R-:W-:Y:S01]  /*6600*/  IMAD R9, R70, R13, RZ ;  /* 0x0000000d46097224 */ /* 0x000fe200078e02ff */
[-C--:B------:R-:W-:Y:S01]  /*6610*/  IADD3 R158, PT, PT, R152, R97.reuse, RZ ;  /* 0x00000061989e7210 */ /* 0x080fe20007ffe0ff */
[-C--:B------:R-:W-:Y:S01]  /*6620*/  IMAD R11, R76, R72.reuse, R11 ;  /* 0x000000484c0b7224 */ /* 0x080fe200078e020b */
[----:B------:R-:W-:Y:S01]  /*6630*/  IADD3 R157, PT, PT, R151, R97, RZ ;  /* 0x00000061979d7210 */ /* 0x000fe20007ffe0ff */
[----:B------:R-:W-:Y:S01]  /*6640*/  IMAD R8, R73, R72, R8 ;  /* 0x0000004849087224 */ /* 0x000fe200078e0208 */
[----:B------:R-:W-:Y:S01]  /*6650*/  IADD3 R156, PT, PT, R97, R98, RZ ;  /* 0x00000062619c7210 */ /* 0x000fe20007ffe0ff */
[----:B------:R-:W-:Y:S01]  /*6660*/  IMAD R10, R70, R14, RZ ;  /* 0x0000000e460a7224 */ /* 0x000fe200078e02ff */
[----:B------:R-:W-:Y:S01]  /*6670*/  I2IP.S8.S32.SAT R101, R11, R6, RZ ;  /* 0x000000060b657239 */ /* 0x000fe200000014ff */
[----:B------:R-:W-:Y:S01]  /*6680*/  IMAD R9, R74, R72, R9 ;  /* 0x000000484a097224 */ /* 0x000fe200078e0209 */
[----:B------:R-:W-:Y:S01]  /*6690*/  SHF.R.S32.HI R75, RZ, 0x18, R75 ;  /* 0x00000018ff4b7819 */ /* 0x000fe2000001144b */
[----:B------:R-:W-:Y:S01]  /*66a0*/  IMAD.U32 R74, R95, 0x10000, RZ ;  /* 0x000100005f4a7824 */ /* 0x000fe200078e00ff */
[----:B------:R-:W-:Y:S01]  /*66b0*/  I2IP.S8.S32.SAT R101, R5, R4, R101 ;  /* 0x0000000405657239 */ /* 0x000fe20000001465 */
[C---:B------:R-:W-:Y:S01]  /*66c0*/  IMAD R15, R70.reuse, R15, RZ ;  /* 0x0000000f460f7224 */ /* 0x040fe200078e02ff */
[----:B------:R-:W-:Y:S01]  /*66d0*/  SHF.R.S32.HI R73, RZ, 0x18, R94 ;  /* 0x00000018ff497819 */ /* 0x000fe2000001145e */
[----:B------:R-:W-:Y:S01]  /*66e0*/  IMAD R10, R75, R72, R10 ;  /* 0x000000484b0a7224 */ /* 0x000fe200078e020a */
[----:B------:R-:W-:Y:S01]  /*66f0*/  PRMT R75, R95, 0x8880, RZ ;  /* 0x000088805f4b7816 */ /* 0x000fe200000000ff */
[C---:B------:R-:W-:Y:S01]  /*6700*/  IMAD R12, R70.reuse, R16, RZ ;  /* 0x00000010460c7224 */ /* 0x040fe200078e02ff */
[----:B------:R-:W-:Y:S01]  /*6710*/  SHF.R.S32.HI R74, RZ, 0x18, R74 ;  /* 0x00000018ff4a7819 */ /* 0x000fe2000001144a */
[----:B------:R-:W-:Y:S01]  /*6720*/  IMAD R13, R70, R17, RZ ;  /* 0x00000011460d7224 */ /* 0x000fe200078e02ff */
[----:B------:R-:W-:Y:S01]  /*6730*/  SHF.R.S32.HI R76, RZ, 0x18, R95 ;  /* 0x00000018ff4c7819 */ /* 0x000fe2000001145f */
[-C--:B------:R-:W-:Y:S01]  /*6740*/  IMAD R15, R73, R72.reuse, R15 ;  /* 0x00000048490f7224 */ /* 0x080fe200078e020f */
[----:B------:R-:W-:Y:S01]  /*6750*/  PRMT R73, R80, 0x8880, RZ ;  /* 0x0000888050497816 */ /* 0x000fe200000000ff */
[----:B------:R-:W-:Y:S01]  /*6760*/  IMAD R12, R75, R72, R12 ;  /* 0x000000484b0c7224 */ /* 0x000fe200078e020c */
[----:B------:R-:W-:Y:S01]  /*6770*/  SHF.L.U32 R77, R95, 0x8, RZ ;  /* 0x000000085f4d7819 */ /* 0x000fe200000006ff */
[----:B------:R-:W-:Y:S01]  /*6780*/  IMAD R14, R70, R18, RZ ;  /* 0x00000012460e7224 */ /* 0x000fe200078e02ff */
[----:B------:R-:W-:Y:S01]  /*6790*/  I2IP.S8.S32.SAT R102, R15, R10, RZ ;  /* 0x0000000a0f667239 */ /* 0x000fe200000014ff */
[----:B------:R-:W-:Y:S01]  /*67a0*/  IMAD R13, R74, R72, R13 ;  /* 0x000000484a0d7224 */ /* 0x000fe200078e020d */
[----:B------:R-:W-:Y:S01]  /*67b0*/  SHF.R.S32.HI R77, RZ, 0x18, R77 ;  /* 0x00000018ff4d7819 */ /* 0x000fe2000001144d */
[C---:B------:R-:W-:Y:S01]  /*67c0*/  IMAD R19, R70.reuse, R19, RZ ;  /* 0x0000001346137224 */ /* 0x040fe200078e02ff */
[----:B------:R-:W-:Y:S01]  /*67d0*/  I2IP.S8.S32.SAT R102, R9, R8, R102 ;  /* 0x0000000809667239 */ /* 0x000fe20000001466 */
[----:B------:R-:W-:Y:S01]  /*67e0*/  IMAD R16, R70, R20, RZ ;  /* 0x0000001446107224 */ /* 0x000fe200078e02ff */
[C---:B------:R-:W-:Y:S01]  /*67f0*/  SHF.L.U32 R74, R80.reuse, 0x10, RZ ;  /* 0x00000010504a7819 */ /* 0x040fe200000006ff */
[-C--:B------:R-:W-:Y:S01]  /*6800*/  IMAD R14, R77, R72.reuse, R14 ;  /* 0x000000484d0e7224 */ /* 0x080fe200078e020e */
[----:B------:R-:W-:Y:S01]  /*6810*/  SHF.L.U32 R75, R80, 0x8, RZ ;  /* 0x00000008504b7819 */ /* 0x000fe200000006ff */
[----:B------:R-:W-:Y:S01]  /*6820*/  IMAD R17, R70, R21, RZ ;  /* 0x0000001546117224 */ /* 0x000fe200078e02ff */
[----:B------:R-:W-:Y:S01]  /*6830*/  SHF.R.S32.HI R74, RZ, 0x18, R74 ;  /* 0x00000018ff4a7819 */ /* 0x000fe2000001144a */
[----:B------:R-:W-:Y:S01]  /*6840*/  IMAD R19, R76, R72, R19 ;  /* 0x000000484c137224 */ /* 0x000fe200078e0213 */
[----:B------:R-:W-:Y:S01]  /*6850*/  SHF.R.S32.HI R75, RZ, 0x18, R75 ;  /* 0x00000018ff4b7819 */ /* 0x000fe2000001144b */
[----:B------:R-:W-:Y:S01]  /*6860*/  IMAD R18, R70, R22, RZ ;  /* 0x0000001646127224 */ /* 0x000fe200078e02ff */
[----:B------:R-:W-:Y:S01]  /*6870*/  SHF.R.S32.HI R76, RZ, 0x18, R81 ;  /* 0x00000018ff4c7819 */ /* 0x000fe20000011451 */
[----:B------:R-:W-:Y:S01]  /*6880*/  IMAD R16, R73, R72, R16 ;  /* 0x0000004849107224 */ /* 0x000fe200078e0210 */
[----:B------:R-:W-:Y:S01]  /*6890*/  I2IP.S8.S32.SAT R103, R19, R14, RZ ;  /* 0x0000000e13677239 */ /* 0x000fe200000014ff */
[-C--:B------:R-:W-:Y:S01]  /*68a0*/  IMAD R17, R74, R72.reuse, R17 ;  /* 0x000000484a117224 */ /* 0x080fe200078e0211 */
[----:B------:R-:W-:Y:S01]  /*68b0*/  SHF.L.U32 R74, R81, 0x10, RZ ;  /* 0x00000010514a7819 */ /* 0x000fe200000006ff */
[C---:B------:R-:W-:Y:S01]  /*68c0*/  IMAD R23, R70.reuse, R23, RZ ;  /* 0x0000001746177224 */ /* 0x040fe200078e02ff */
[----:B------:R-:W-:Y:S01]  /*68d0*/  SHF.R.S32.HI R73, RZ, 0x18, R80 ;  /* 0x00000018ff497819 */ /* 0x000fe20000011450 */
[----:B------:R-:W-:Y:S01]  /*68e0*/  IMAD R18, R75, R72, R18 ;  /* 0x000000484b127224 */ /* 0x000fe200078e0212 */
[----:B------:R-:W-:Y:S01]  /*68f0*/  PRMT R75, R81, 0x8880, RZ ;  /* 0x00008880514b7816 */ /* 0x000fe200000000ff */
[C---:B------:R-:W-:Y:S01]  /*6900*/  IMAD R20, R70.reuse, R24, RZ ;  /* 0x0000001846147224 */ /* 0x040fe200078e02ff */
[----:B------:R-:W-:Y:S01]  /*6910*/  SHF.R.S32.HI R74, RZ, 0x18, R74 ;  /* 0x00000018ff4a7819 */ /* 0x000fe2000001144a */
[----:B------:R-:W-:Y:S01]  /*6920*/  IMAD R21, R70, R25, RZ ;  /* 0x0000001946157224 */ /* 0x000fe200078e02ff */
[----:B------:R-:W-:Y:S01]  /*6930*/  I2IP.S8.S32.SAT R103, R13, R12, R103 ;  /* 0x0000000c0d677239 */ /* 0x000fe20000001467 */
[-C--:B------:R-:W-:Y:S01]  /*6940*/  IMAD R23, R73, R72.reuse, R23 ;  /* 0x0000004849177224 */ /* 0x080fe200078e0217 */
[----:B------:R-:W-:Y:S01]  /*6950*/  SHF.L.U32 R77, R81, 0x8, RZ ;  /* 0x00000008514d7819 */ /* 0x000fe200000006ff */
[-C--:B------:R-:W-:Y:S01]  /*6960*/  IMAD R20, R75, R72.reuse, R20 ;  /* 0x000000484b147224 */ /* 0x080fe200078e0214 */
[----:B------:R-:W-:Y:S01]  /*6970*/  PRMT R73, R82, 0x8880, RZ ;  /* 0x0000888052497816 */ /* 0x000fe200000000ff */
[----:B------:R-:W-:Y:S01]  /*6980*/  IMAD R21, R74, R72, R21 ;  /* 0x000000484a157224 */ /* 0x000fe200078e0215 */
[----:B------:R-:W-:Y:S01]  /*6990*/  SHF.R.S32.HI R77, RZ, 0x18, R77 ;  /* 0x00000018ff4d7819 */ /* 0x000fe2000001144d */
[----:B------:R-:W-:Y:S01]  /*69a0*/  IMAD R22, R70, R26, RZ ;  /* 0x0000001a46167224 */ /* 0x000fe200078e02ff */
[----:B------:R1:W-:Y:S01]  /*69b0*/  STS.128 [R135+UR44+0x8200], R100 ;  /* 0x0082006487007988 */ /* 0x0003e20008000c2c */
[----:B------:R-:W-:Y:S01]  /*69c0*/  IMAD.U32 R74, R82, 0x10000, RZ ;  /* 0x00010000524a7824 */ /* 0x000fe200078e00ff */
[----:B------:R-:W-:Y:S01]  /*69d0*/  I2IP.S8.S32.SAT R104, R23, R18, RZ ;  /* 0x0000001217687239 */ /* 0x000fe200000014ff */
[----:B------:R-:W-:Y:S01]  /*69e0*/  IMAD R27, R70, R27, RZ ;  /* 0x0000001b461b7224 */ /* 0x000fe200078e02ff */
[----:B------:R-:W-:Y:S01]  /*69f0*/  SHF.L.U32 R75, R82, 0x8, RZ ;  /* 0x00000008524b7819 */ /* 0x000fe200000006ff */
[C---:B------:R-:W-:Y:S01]  /*6a00*/  IMAD R24, R70.reuse, R28, RZ ;  /* 0x0000001c46187224 */ /* 0x040fe200078e02ff */
[----:B------:R-:W-:Y:S01]  /*6a10*/  I2IP.S8.S32.SAT R104, R17, R16, R104 ;  /* 0x0000001011687239 */ /* 0x000fe20000001468 */
[-C--:B------:R-:W-:Y:S01]  /*6a20*/  IMAD R22, R77, R72.reuse, R22 ;  /* 0x000000484d167224 */ /* 0x080fe200078e0216 */
[----:B------:R-:W-:Y:S01]  /*6a30*/  SHF.R.S32.HI R74, RZ, 0x18, R74 ;  /* 0x00000018ff4a7819 */ /* 0x000fe2000001144a */
[----:B------:R-:W-:Y:S01]  /*6a40*/  IMAD R25, R70, R29, RZ ;  /* 0x0000001d46197224 */ /* 0x000fe200078e02ff */
[----:B------:R-:W-:Y:S01]  /*6a50*/  SHF.R.S32.HI R75, RZ, 0x18, R75 ;  /* 0x00000018ff4b7819 */ /* 0x000fe2000001144b */
[----:B------:R-:W-:Y:S01]  /*6a60*/  IMAD R27, R76, R72, R27 ;  /* 0x000000484c1b7224 */ /* 0x000fe200078e021b */
[----:B------:R-:W-:Y:S01]  /*6a70*/  SHF.R.S32.HI R76, RZ, 0x18, R83 ;  /* 0x00000018ff4c7819 */ /* 0x000fe20000011453 */
[----:B------:R-:W-:Y:S01]  /*6a80*/  IMAD R26, R70, R30, RZ ;  /* 0x0000001e461a7224 */ /* 0x000fe200078e02ff */
[----:B------:R-:W-:Y:S01]  /*6a90*/  SHF.L.U32 R77, R83, 0x8, RZ ;  /* 0x00000008534d7819 */ /* 0x000fe200000006ff */
        /* <DEDUP_REMOVED lines=13> */
[----:B------:R-:W-:Y:S01]  /*6b70*/  PRMT R73, R84, 0x8880, RZ ;  /* 0x0000888054497816 */ /* 0x000fe200000000ff */
[----:B------:R-:W-:Y:S01]  /*6b80*/  IMAD R28, R75, R72, R28 ;  /* 0x000000484b1c7224 */ /* 0x000fe200078e021c */
[----:B------:R-:W-:Y:S01]  /*6b90*/  SHF.R.S32.HI R77, RZ, 0x18, R77 ;  /* 0x00000018ff4d7819 */ /* 0x000fe2000001144d */
[----:B------:R-:W-:Y:S01]  /*6ba0*/  IMAD R30, R70, R34, RZ ;  /* 0x00000022461e7224 */ /* 0x000fe200078e02ff */
[----:B------:R-:W-:Y:S01]  /*6bb0*/  I2IP.S8.S32.SAT R106, R31, R26, RZ ;  /* 0x0000001a1f6a7239 */ /* 0x000fe200000014ff */
[----:B------:R-:W-:Y:S01]  /*6bc0*/  IMAD R29, R74, R72, R29 ;  /* 0x000000484a1d7224 */ /* 0x000fe200078e021d */
[----:B------:R-:W-:Y:S01]  /*6bd0*/  SHF.L.U32 R74, R84, 0x10, RZ ;  /* 0x00000010544a7819 */ /* 0x000fe200000006ff */
        /* <DEDUP_REMOVED lines=9> */
[----:B------:R-:W-:Y:S01]  /*6c70*/  PRMT R76, R85, 0x8880, RZ ;  /* 0x00008880554c7816 */ /* 0x000fe200000000ff */
[----:B------:R-:W-:Y:S01]  /*6c80*/  IMAD R34, R70, R38, RZ ;  /* 0x0000002646227224 */ /* 0x000fe200078e02ff */
[----:B------:R-:W-:Y:S01]  /*6c90*/  SHF.L.U32 R77, R88, 0x10, RZ ;  /* 0x00000010584d7819 */ /* 0x000fe200000006ff */
[----:B------:R-:W-:Y:S01]  /*6ca0*/  IMAD R32, R73, R72, R32 ;  /* 0x0000004849207224 */ /* 0x000fe200078e0220 */
[----:B------:R-:W-:Y:S01]  /*6cb0*/  SHF.R.S32.HI R73, RZ, 0x18, R84 ;  /* 0x00000018ff497819 */ /* 0x000fe20000011454 */
[----:B------:R-:W-:Y:S01]  /*6cc0*/  IMAD R39, R70, R39, RZ ;  /* 0x0000002746277224 */ /* 0x000fe200078e02ff */
[----:B------:R-:W-:Y:S01]  /*6cd0*/  I2IP.S8.S32.SAT R107, R35, R30, RZ ;  /* 0x0000001e236b7239 */ /* 0x000fe200000014ff */
[-C--:B------:R-:W-:Y:S02]  /*6ce0*/  IMAD R33, R74, R72.reuse, R33 ;  /* 0x000000484a217224 */ /* 0x080fe400078e0221 */
[----:B------:R-:W-:Y:S01]  /*6cf0*/  IMAD R34, R75, R72, R34 ;  /* 0x000000484b227224 */ /* 0x000fe200078e0222 */
[----:B------:R-:W-:Y:S01]  /*6d00*/  I2IP.S8.S32.SAT R107, R29, R28, R107 ;  /* 0x0000001c1d6b7239 */ /* 0x000fe2000000146b */
[C---:B------:R-:W-:Y:S01]  /*6d10*/  IMAD.U32 R74, R85.reuse, 0x10000, RZ ;  /* 0x00010000554a7824 */ /* 0x040fe200078e00ff */
[----:B------:R-:W-:Y:S01]  /*6d20*/  SHF.L.U32 R75, R85, 0x8, RZ ;  /* 0x00000008554b7819 */ /* 0x000fe200000006ff */
[----:B------:R-:W-:Y:S01]  /*6d30*/  IMAD R39, R73, R72, R39 ;  /* 0x0000004849277224 */ /* 0x000fe200078e0227 */
[----:B------:R-:W-:Y:S01]  /*6d40*/  MOV R73, R76 ;  /* 0x0000004c00497202 */ /* 0x000fe20000000f00 */
[C---:B------:R-:W-:Y:S01]  /*6d50*/  IMAD R36, R70.reuse, R40, RZ ;  /* 0x0000002846247224 */ /* 0x040fe200078e02ff */
[----:B------:R-:W-:Y:S01]  /*6d60*/  SHF.R.S32.HI R74, RZ, 0x18, R74 ;  /* 0x00000018ff4a7819 */ /* 0x000fe2000001144a */
[C---:B------:R-:W-:Y:S01]  /*6d70*/  IMAD R37, R70.reuse, R41, RZ ;  /* 0x0000002946257224 */ /* 0x040fe200078e02ff */
[----:B------:R-:W-:Y:S01]  /*6d80*/  SHF.R.S32.HI R75, RZ, 0x18, R75 ;  /* 0x00000018ff4b7819 */ /* 0x000fe2000001144b */
[----:B------:R-:W-:Y:S01]  /*6d90*/  IMAD R38, R70, R42, RZ ;  /* 0x0000002a46267224 */ /* 0x000fe200078e02ff */
[----:B------:R1:W-:Y:S01]  /*6da0*/  STS.128 [R158+0x8200], R104 ;  /* 0x008200689e007388 */ /* 0x0003e20000000c00 */
[----:B------:R-:W-:Y:S01]  /*6db0*/  IMAD R36, R73, R72, R36 ;  /* 0x0000004849247224 */ /* 0x000fe200078e0224 */
[----:B------:R-:W-:Y:S01]  /*6dc0*/  I2IP.S8.S32.SAT R108, R39, R34, RZ ;  /* 0x00000022276c7239 */ /* 0x000fe200000014ff */
[-C--:B------:R-:W-:Y:S01]  /*6dd0*/  IMAD R37, R74, R72.reuse, R37 ;  /* 0x000000484a257224 */ /* 0x080fe200078e0225 */
[----:B------:R-:W-:Y:S01]  /*6de0*/  SHF.R.S32.HI R76, RZ, 0x18, R85 ;  /* 0x00000018ff4c7819 */ /* 0x000fe20000011455 */
[----:B------:R-:W-:Y:S01]  /*6df0*/  IMAD R43, R70, R43, RZ ;  /* 0x0000002b462b7224 */ /* 0x000fe200078e02ff */
[C---:B------:R-:W-:Y:S01]  /*6e00*/  SHF.L.U32 R74, R86.reuse, 0x10, RZ ;  /* 0x00000010564a7819 */ /* 0x040fe200000006ff */
[----:B------:R-:W-:Y:S01]  /*6e10*/  IMAD R38, R75, R72, R38 ;  /* 0x000000484b267224 */ /* 0x000fe200078e0226 */
[----:B------:R-:W-:Y:S01]  /*6e20*/  PRMT R73, R86, 0x8880, RZ ;  /* 0x0000888056497816 */ /* 0x000fe200000000ff */
[----:B------:R-:W-:Y:S01]  /*6e30*/  IMAD R40, R70, R44, RZ ;  /* 0x0000002c46287224 */ /* 0x000fe200078e02ff */
[----:B------:R-:W-:Y:S01]  /*6e40*/  SHF.L.U32 R75, R86, 0x8, RZ ;  /* 0x00000008564b7819 */ /* 0x000fe200000006ff */
[----:B------:R-:W-:Y:S01]  /*6e50*/  IMAD R41, R70, R45, RZ ;  /* 0x0000002d46297224 */ /* 0x000fe200078e02ff */
[----:B------:R-:W-:Y:S01]  /*6e60*/  SHF.R.S32.HI R74, RZ, 0x18, R74 ;  /* 0x00000018ff4a7819 */ /* 0x000fe2000001144a */
[----:B------:R-:W-:Y:S01]  /*6e70*/  IMAD R43, R76, R72, R43 ;  /* 0x000000484c2b7224 */ /* 0x000fe200078e022b */
[----:B------:R-:W-:Y:S01]  /*6e80*/  SHF.R.S32.HI R75, RZ, 0x18, R75 ;  /* 0x00000018ff4b7819 */ /* 0x000fe2000001144b */
[C---:B------:R-:W-:Y:S01]  /*6e90*/  IMAD R42, R70.reuse, R46, RZ ;  /* 0x0000002e462a7224 */ /* 0x040fe200078e02ff */
[----:B------:R-:W-:Y:S01]  /*6ea0*/  I2IP.S8.S32.SAT R108, R33, R32, R108 ;  /* 0x00000020216c7239 */ /* 0x000fe2000000146c */
[----:B------:R-:W-:Y:S01]  /*6eb0*/  IMAD R40, R73, R72, R40 ;  /* 0x0000004849287224 */ /* 0x000fe200078e0228 */
[----:B------:R-:W-:Y:S01]  /*6ec0*/  SHF.R.S32.HI R76, RZ, 0x18, R86 ;  /* 0x00000018ff4c7819 */ /* 0x000fe20000011456 */
[----:B------:R-:W-:Y:S01]  /*6ed0*/  IMAD R47, R70, R47, RZ ;  /* 0x0000002f462f7224 */ /* 0x000fe200078e02ff */
[----:B------:R-:W-:Y:S01]  /*6ee0*/  I2IP.S8.S32.SAT R109, R43, R38, RZ ;  /* 0x000000262b6d7239 */ /* 0x000fe200000014ff */
[-C--:B------:R-:W-:Y:S01]  /*6ef0*/  IMAD R41, R74, R72.reuse, R41 ;  /* 0x000000484a297224 */ /* 0x080fe200078e0229 */
[----:B------:R-:W-:Y:S01]  /*6f00*/  PRMT R73, R87, 0x8880, RZ ;  /* 0x0000888057497816 */ /* 0x000fe200000000ff */
[-C--:B------:R-:W-:Y:S01]  /*6f10*/  IMAD R42, R75, R72.reuse, R42 ;  /* 0x000000484b2a7224 */ /* 0x080fe200078e022a */
[----:B------:R-:W-:Y:S01]  /*6f20*/  SHF.L.U32 R74, R87, 0x10, RZ ;  /* 0x00000010574a7819 */ /* 0x000fe200000006ff */
[----:B------:R-:W-:Y:S01]  /*6f30*/  IMAD R47, R76, R72, R47 ;  /* 0x000000484c2f7224 */ /* 0x000fe200078e022f */
[----:B------:R-:W-:Y:S01]  /*6f40*/  I2IP.S8.S32.SAT R109, R37, R36, R109 ;  /* 0x00000024256d7239 */ /* 0x000fe2000000146d */
[C---:B------:R-:W-:Y:S01]  /*6f50*/  IMAD R44, R70.reuse, R48, RZ ;  /* 0x00000030462c7224 */ /* 0x040fe200078e02ff */
[----:B------:R-:W-:Y:S01]  /*6f60*/  SHF.R.S32.HI R74, RZ, 0x18, R74 ;  /* 0x00000018ff4a7819 */ /* 0x000fe2000001144a */
[----:B------:R-:W-:Y:S01]  /*6f70*/  IMAD.SHL.U32 R76, R87, 0x100, RZ ;  /* 0x00000100574c7824 */ /* 0x000fe200078e00ff */
[----:B------:R-:W-:Y:S01]  /*6f80*/  I2IP.S8.S32.SAT R110, R47, R42, RZ ;  /* 0x0000002a2f6e7239 */ /* 0x000fe200000014ff */
[----:B------:R-:W-:Y:S01]  /*6f90*/  IMAD R45, R70, R49, RZ ;  /* 0x00000031462d7224 */ /* 0x000fe200078e02ff */
[----:B------:R-:W-:Y:S01]  /*6fa0*/  PRMT R75, R88, 0x8880, RZ ;  /* 0x00008880584b7816 */ /* 0x000fe200000000ff */
[----:B------:R-:W-:Y:S01]  /*6fb0*/  IMAD R44, R73, R72, R44 ;  /* 0x00000048492c7224 */ /* 0x000fe200078e022c */
[----:B------:R-:W-:Y:S01]  /*6fc0*/  SHF.R.S32.HI R73, RZ, 0x18, R76 ;  /* 0x00000018ff497819 */ /* 0x000fe2000001144c */
[----:B------:R-:W-:Y:S01]  /*6fd0*/  IMAD R46, R70, R50, RZ ;  /* 0x00000032462e7224 */ /* 0x000fe200078e02ff */
[----:B------:R-:W-:Y:S01]  /*6fe0*/  I2IP.S8.S32.SAT R110, R41, R40, R110 ;  /* 0x00000028296e7239 */ /* 0x000fe2000000146e */
[----:B------:R-:W-:Y:S01]  /*6ff0*/  IMAD R45, R74, R72, R45 ;  /* 0x000000484a2d7224 */ /* 0x000fe200078e022d */
[----:B------:R-:W-:Y:S01]  /*7000*/  SHF.R.S32.HI R74, RZ, 0x18, R87 ;  /* 0x00000018ff4a7819 */ /* 0x000fe20000011457 */
[----:B------:R-:W-:Y:S01]  /*7010*/  IMAD R51, R70, R51, RZ ;  /* 0x0000003346337224 */ /* 0x000fe200078e02ff */
[----:B------:R-:W-:Y:S01]  /*7020*/  SHF.L.U32 R76, R88, 0x8, RZ ;  /* 0x00000008584c7819 */ /* 0x000fe200000006ff */
[----:B------:R-:W-:Y:S02]  /*7030*/  IMAD R48, R70, R52, RZ ;  /* 0x0000003446307224 */ /* 0x000fe400078e02ff */
[-C--:B------:R-:W-:Y:S01]  /*7040*/  IMAD R46, R73, R72.reuse, R46 ;  /* 0x00000048492e7224 */ /* 0x080fe200078e022e */
[----:B------:R-:W-:Y:S01]  /*7050*/  SHF.R.S32.HI R73, RZ, 0x18, R77 ;  /* 0x00000018ff497819 */ /* 0x000fe2000001144d */
[-C--:B------:R-:W-:Y:S01]  /*7060*/  IMAD R51, R74, R72.reuse, R51 ;  /* 0x000000484a337224 */ /* 0x080fe200078e0233 */
[----:B------:R-:W-:Y:S01]  /*7070*/  SHF.R.S32.HI R74, RZ, 0x18, R88 ;  /* 0x00000018ff4a7819 */ /* 0x000fe20000011458 */
[----:B------:R-:W-:Y:S01]  /*7080*/  IMAD R49, R70, R53, RZ ;  /* 0x0000003546317224 */ /* 0x000fe200078e02ff */
[----:B------:R-:W-:Y:S01]  /*7090*/  SHF.L.U32 R77, R90, 0x8, RZ ;  /* 0x000000085a4d7819 */ /* 0x000fe200000006ff */
[----:B------:R-:W-:Y:S01]  /*70a0*/  IMAD R48, R75, R72, R48 ;  /* 0x000000484b307224 */ /* 0x000fe200078e0230 */
[----:B------:R-:W-:Y:S01]  /*70b0*/  SHF.R.S32.HI R75, RZ, 0x18, R76 ;  /* 0x00000018ff4b7819 */ /* 0x000fe2000001144c */
[C---:B------:R-:W-:Y:S01]  /*70c0*/  IMAD R50, R70.reuse, R54, RZ ;  /* 0x0000003646327224 */ /* 0x040fe200078e02ff */
[----:B------:R-:W-:Y:S01]  /*70d0*/  I2IP.S8.S32.SAT R111, R51, R46, RZ ;  /* 0x0000002e336f7239 */ /* 0x000fe200000014ff */
[C---:B------:R-:W-:Y:S01]  /*70e0*/  IMAD R55, R70.reuse, R55, RZ ;  /* 0x0000003746377224 */ /* 0x040fe200078e02ff */
[----:B------:R-:W-:Y:S01]  /*70f0*/  SHF.L.U32 R76, R89, 0x10, RZ ;  /* 0x00000010594c7819 */ /* 0x000fe200000006ff */
[----:B------:R-:W-:Y:S01]  /*7100*/  IMAD R49, R73, R72, R49 ;  /* 0x0000004849317224 */ /* 0x000fe200078e0231 */
[----:B------:R-:W-:Y:S01]  /*7110*/  PRMT R73, R89, 0x8880, RZ ;  /* 0x0000888059497816 */ /* 0x000fe200000000ff */
[----:B------:R-:W-:Y:S01]  /*7120*/  IMAD R52, R70, R56, RZ ;  /* 0x0000003846347224 */ /* 0x000fe200078e02ff */
[----:B------:R-:W-:Y:S01]  /*7130*/  I2IP.S8.S32.SAT R111, R45, R44, R111 ;  /* 0x0000002c2d6f7239 */ /* 0x000fe2000000146f */
[-C--:B------:R-:W-:Y:S01]  /*7140*/  IMAD R50, R75, R72.reuse, R50 ;  /* 0x000000484b327224 */ /* 0x080fe200078e0232 */
[----:B------:R-:W-:Y:S01]  /*7150*/  PRMT R75, R90, 0x8880, RZ ;  /* 0x000088805a4b7816 */ /* 0x000fe200000000ff */
[-C--:B------:R-:W-:Y:S01]  /*7160*/  IMAD R55, R74, R72.reuse, R55 ;  /* 0x000000484a377224 */ /* 0x080fe200078e0237 */
[----:B------:R-:W-:Y:S01]  /*7170*/  SHF.R.S32.HI R74, RZ, 0x18, R76 ;  /* 0x00000018ff4a7819 */ /* 0x000fe2000001144c */
[----:B------:R-:W-:Y:S01]  /*7180*/  IMAD R52, R73, R72, R52 ;  /* 0x0000004849347224 */ /* 0x000fe200078e0234 */
[----:B------:R-:W-:Y:S01]  /*7190*/  SHF.L.U32 R73, R89, 0x8, RZ ;  /* 0x0000000859497819 */ /* 0x000fe200000006ff */
[C---:B------:R-:W-:Y:S01]  /*71a0*/  IMAD R53, R70.reuse, R57, RZ ;  /* 0x0000003946357224 */ /* 0x040fe200078e02ff */
[----:B------:R1:W-:Y:S01]  /*71b0*/  STS.128 [R157+0x8200], R108 ;  /* 0x0082006c9d007388 */ /* 0x0003e20000000c00 */
[----:B------:R-:W-:Y:S01]  /*71c0*/  IMAD R54, R70, R58, RZ ;  /* 0x0000003a46367224 */ /* 0x000fe200078e02ff */
[----:B------:R-:W-:Y:S01]  /*71d0*/  SHF.R.S32.HI R73, RZ, 0x18, R73 ;  /* 0x00000018ff497819 */ /* 0x000fe20000011449 */
[----:B------:R-:W-:Y:S01]  /*71e0*/  IMAD R53, R74, R72, R53 ;  /* 0x000000484a357224 */ /* 0x000fe200078e0235 */
[----:B------:R-:W-:Y:S01]  /*71f0*/  SHF.L.U32 R76, R90, 0x10, RZ ;  /* 0x000000105a4c7819 */ /* 0x000fe200000006ff */
[C---:B------:R-:W-:Y:S01]  /*7200*/  IMAD R59, R70.reuse, R59, RZ ;  /* 0x0000003b463b7224 */ /* 0x040fe200078e02ff */
[----:B------:R-:W-:Y:S01]  /*7210*/  SHF.R.S32.HI R74, RZ, 0x18, R89 ;  /* 0x00000018ff4a7819 */ /* 0x000fe20000011459 */
[C---:B------:R-:W-:Y:S01]  /*7220*/  IMAD R56, R70.reuse, R60, RZ ;  /* 0x0000003c46387224 */ /* 0x040fe200078e02ff */
[----:B------:R-:W-:Y:S01]  /*7230*/  I2IP.S8.S32.SAT R112, R55, R50, RZ ;  /* 0x0000003237707239 */ /* 0x000fe200000014ff */
[----:B------:R-:W-:Y:S01]  /*7240*/  IMAD R54, R73, R72, R54 ;  /* 0x0000004849367224 */ /* 0x000fe200078e0236 */
[----:B------:R-:W-:Y:S01]  /*7250*/  SHF.R.S32.HI R76, RZ, 0x18, R76 ;  /* 0x00000018ff4c7819 */ /* 0x000fe2000001144c */
[----:B------:R-:W-:Y:S01]  /*7260*/  IMAD R57, R70, R61, RZ ;  /* 0x0000003d46397224 */ /* 0x000fe200078e02ff */
[----:B------:R-:W-:Y:S01]  /*7270*/  I2IP.S8.S32.SAT R112, R49, R48, R112 ;  /* 0x0000003031707239 */ /* 0x000fe20000001470 */
[----:B------:R-:W-:Y:S01]  /*7280*/  IMAD R59, R74, R72, R59 ;  /* 0x000000484a3b7224 */ /* 0x000fe200078e023b */
[----:B------:R-:W-:Y:S01]  /*7290*/  SHF.R.S32.HI R77, RZ, 0x18, R77 ;  /* 0x00000018ff4d7819 */ /* 0x000fe2000001144d */
[----:B------:R-:W-:Y:S01]  /*72a0*/  IMAD R58, R70, R62, RZ ;  /* 0x0000003e463a7224 */ /* 0x000fe200078e02ff */
[----:B------:R-:W-:Y:S01]  /*72b0*/  SHF.R.S32.HI R73, RZ, 0x18, R90 ;  /* 0x00000018ff497819 */ /* 0x000fe2000001145a */
[----:B------:R-:W-:Y:S01]  /*72c0*/  IMAD R56, R75, R72, R56 ;  /* 0x000000484b387224 */ /* 0x000fe200078e0238 */
[----:B------:R-:W-:Y:S01]  /*72d0*/  I2IP.S8.S32.SAT R113, R59, R54, RZ ;  /* 0x000000363b717239 */ /* 0x000fe200000014ff */
[----:B------:R-:W-:Y:S01]  /*72e0*/  IMAD R57, R76, R72, R57 ;  /* 0x000000484c397224 */ /* 0x000fe200078e0239 */
[C---:B------:R-:W-:Y:S01]  /*72f0*/  PRMT R75, R91.reuse, 0x8880, RZ ;  /* 0x000088805b4b7816 */ /* 0x040fe200000000ff */
[----:B------:R-:W-:Y:S01]  /*7300*/  IMAD.U32 R74, R91, 0x10000, RZ ;  /* 0x000100005b4a7824 */ /* 0x000fe200078e00ff */
[----:B------:R-:W-:Y:S01]  /*7310*/  I2IP.S8.S32.SAT R113, R53, R52, R113 ;  /* 0x0000003435717239 */ /* 0x000fe20000001471 */
[C---:B------:R-:W-:Y:S01]  /*7320*/  IMAD R63, R70.reuse, R63, RZ ;  /* 0x0000003f463f7224 */ /* 0x040fe200078e02ff */
[----:B------:R-:W-:Y:S01]  /*7330*/  SHF.R.S32.HI R76, RZ, 0x18, R91 ;  /* 0x00000018ff4c7819 */ /* 0x000fe2000001145b */
[----:B------:R-:W-:Y:S01]  /*7340*/  IMAD R58, R77, R72, R58 ;  /* 0x000000484d3a7224 */ /* 0x000fe200078e023a */
[----:B------:R-:W-:Y:S01]  /*7350*/  SHF.L.U32 R77, R91, 0x8, RZ ;  /* 0x000000085b4d7819 */ /* 0x000fe200000006ff */
[C---:B------:R-:W-:Y:S01]  /*7360*/  IMAD R60, R70.reuse, R64, RZ ;  /* 0x00000040463c7224 */ /* 0x040fe200078e02ff */
[----:B------:R-:W-:Y:S01]  /*7370*/  SHF.R.S32.HI R74, RZ, 0x18, R74 ;  /* 0x00000018ff4a7819 */ /* 0x000fe2000001144a */
[C---:B------:R-:W-:Y:S01]  /*7380*/  IMAD R61, R70.reuse, R65, RZ ;  /* 0x00000041463d7224 */ /* 0x040fe200078e02ff */
[----:B------:R-:W-:Y:S01]  /*7390*/  SHF.R.S32.HI R77, RZ, 0x18, R77 ;  /* 0x00000018ff4d7819 */ /* 0x000fe2000001144d */
[-C--:B------:R-:W-:Y:S02]  /*73a0*/  IMAD R63, R73, R72.reuse, R63 ;  /* 0x00000048493f7224 */ /* 0x080fe400078e023f */
[----:B------:R-:W-:Y:S02]  /*73b0*/  IMAD R60, R75, R72, R60 ;  /* 0x000000484b3c7224 */ /* 0x000fe400078e023c */
[----:B------:R-:W-:Y:S01]  /*73c0*/  IMAD R62, R70, R66, RZ ;  /* 0x00000042463e7224 */ /* 0x000fe200078e02ff */
[----:B------:R-:W-:Y:S01]  /*73d0*/  I2IP.S8.S32.SAT R114, R63, R58, RZ ;  /* 0x0000003a3f727239 */ /* 0x000fe200000014ff */
[----:B------:R-:W-:Y:S02]  /*73e0*/  IMAD R61, R74, R72, R61 ;  /* 0x000000484a3d7224 */ /* 0x000fe400078e023d */
[----:B------:R-:W-:Y:S01]  /*73f0*/  IMAD R67, R70, R67, RZ ;  /* 0x0000004346437224 */ /* 0x000fe200078e02ff */
[----:B------:R-:W-:Y:S01]  /*7400*/  I2IP.S8.S32.SAT R114, R57, R56, R114 ;  /* 0x0000003839727239 */ /* 0x000fe20000001472 */
[-C--:B------:R-:W-:Y:S02]  /*7410*/  IMAD R62, R77, R72.reuse, R62 ;  /* 0x000000484d3e7224 */ /* 0x080fe400078e023e */
[----:B------:R-:W-:Y:S05]  /*7420*/  IMAD R67, R76, R72, R67 ;  /* 0x000000484c437224 */ /* 0x000fea00078e0243 */
[----:B------:R-:W-:Y:S04]  /*7430*/  I2IP.S8.S32.SAT R115, R67, R62, RZ ;  /* 0x0000003e43737239 */ /* 0x000fe800000014ff */
[----:B------:R-:W-:Y:S05]  /*7440*/  I2IP.S8.S32.SAT R115, R61, R60, R115 ;  /* 0x0000003c3d737239 */ /* 0x000fea0000001473 */
[----:B------:R1:W-:Y:S01]  /*7450*/  STS.128 [R156+0x8200], R112 ;  /* 0x008200709c007388 */ /* 0x0003e20000000c00 */
[----:B------:R-:W-:Y:S01]  /*7460*/  @!PT LDS RZ, [RZ] ;  /* 0x00000000fffff984 */ /* 0x000fe20000000800 */
[----:B------:R-:W-:Y:S01]  /*7470*/  @!PT LDS RZ, [RZ] ;  /* 0x00000000fffff984 */ /* 0x000fe20000000800 */
[----:B------:R-:W-:Y:S01]  /*7480*/  @!PT LDS RZ, [RZ] ;  /* 0x00000000fffff984 */ /* 0x000fe20000000800 */
[----:B------:R-:W-:Y:S01]  /*7490*/  @!PT LDS RZ, [RZ] ;  /* 0x00000000fffff984 */ /* 0x000fe20000000800 */
[----:B------:R2:W-:Y:S07]  /*74a0*/  MEMBAR.ALL.CTA ;  /* 0x0000000000007992 */ /* 0x0005ee0000008000 */
[----:B--2---:R-:W2:Y:S02]  /*74b0*/  FENCE.VIEW.ASYNC.S ;  /* 0x00000000000073c6 */ /* 0x004ea40000000000 */
[----:B--2---:R-:W-:Y:S06]  /*74c0*/  BAR.SYNC.DEFER_BLOCKING 0x1, 0x80 ;  /* 0x0042000000007b1d */ /* 0x004fec0000010000 */
[----:B------:R-:W-:Y:S05]  /*74d0*/  @P0 BRA `(.L_x_107) ;  /* 0x0000000000280947 */ /* 0x000fea0003800000 */
[----:B------:R-:W-:Y:S01]  /*74e0*/  UIADD3 UR4, UPT, UPT, UR44, 0x8200, URZ ;  /* 0x000082002c047890 */ /* 0x000fe2000fffe0ff */
[----:B------:R-:W-:Y:S05]  /*74f0*/  UMOV UR51, UR36 ;  /* 0x0000002400337c82 */ /* 0x000fea0008000000 */
[----:B------:R-:W-:Y:S01]  /*7500*/  MOV R153, UR4 ;  /* 0x0000000400997c02 */ /* 0x000fe20008000f00 */
[----:B------:R-:W-:Y:S03]  /*7510*/  UIADD3 UR4, UP0, UPT, UR62, 0x680, URZ ;  /* 0x000006803e047890 */ /* 0x000fe6000ff1e0ff */
[----:B------:R-:W-:Y:S01]  /*7520*/  R2UR UR48, R153 ;  /* 0x00000000993072ca */ /* 0x000fe200000e0000 */
[----:B------:R-:W-:Y:S11]  /*7530*/  UIADD3.X UR5, UPT, UPT, URZ, UR63, URZ, UP0, !UPT ;  /* 0x0000003fff057290 */ /* 0x000ff600087fe4ff */
[----:B------:R-:W-:Y:S01]  /*7540*/  @!UPT UIADD3 URZ, UPT, UPT, URZ, URZ, URZ ;  /* 0x000000fffffff290 */ /* 0x000fe2000fffe0ff */
[----:B------:R2:W-:Y:S01]  /*7550*/  UTMASTG.3D [UR48], [UR4] ;  /* 0x00000030040073b5 */ /* 0x0005e20008010000 */
[----:B------:R0:W-:Y:S01]  /*7560*/  UTMACMDFLUSH ;  /* 0x00000000000079b7 */ /* 0x0001e20000000000 */
[----:B--2---:R-:W-:Y:S04]  /*7570*/  DEPBAR.LE SB0, 0x1 ;  /* 0x000080400000791a */ /* 0x004fe80000000000 */
.L_x_107:
[----:B------:R-:W-:Y:S05]  /*7580*/  BSYNC.RECONVERGENT B0 ;  /* 0x0000000000007941 */ /* 0x000fea0003800200 */
.L_x_106:
[----:B------:R-:W-:Y:S06]  /*7590*/  BAR.SYNC.DEFER_BLOCKING 0x1, 0x80 ;  /* 0x0042000000007b1d */ /* 0x000fec0000010000 */
[----:B------:R-:W2:Y:S01]  /*75a0*/  @P6 SYNCS.PHASECHK.TRANS64.TRYWAIT P0, [R116+URZ+0x70], R117 ;  /* 0x00007075740065a7 */ /* 0x000ea200080011ff */
[----:B------:R-:W-:Y:S01]  /*75b0*/  BSSY B1, `(.L_x_108) ;  /* 0x0000023000017945 */ /* 0x000fe20003800000 */
[----:B--2---:R-:W-:Y:S03]  /*75c0*/  @P6 SEL R79, RZ, 0x1, !P0 ;  /* 0x00000001ff4f6807 */ /* 0x004fe60004000000 */
[----:B------:R-:W-:Y:S05]  /*75d0*/  @!P6 BRA `(.L_x_109) ;  /* 0x000000000080e947 */ /* 0x000fea0003800000 */
[----:B------:R-:W-:Y:S01]  /*75e0*/  ISETP.NE.AND P1, PT, R96, RZ, PT ;  /* 0x000000ff6000720c */ /* 0x000fe20003f25270 */
[----:B------:R-:W-:Y:S01]  /*75f0*/  BSSY B0, `(.L_x_110) ;  /* 0x000000a000007945 */ /* 0x000fe20003800000 */
[----:B------:R-:W-:Y:S11]  /*7600*/  ISETP.NE.AND P0, PT, R79, RZ, PT ;  /* 0x000000ff4f00720c */ /* 0x000ff60003f05270 */
[----:B------:R-:W-:Y:S04]  /*7610*/  @P1 IMAD R5, R148, 0x2000, R97 ;  /* 0x0000200094051824 */ /* 0x000fe800078e0261 */
[--C-:B------:R-:W-:Y:S01]  /*7620*/  @P1 IMAD.IADD R4, R152, 0x1, R5.reuse ;  /* 0x0000000198041824 */ /* 0x100fe200078e0205 */
[----:B------:R-:W-:Y:S01]  /*7630*/  @P1 IADD3 R2, PT, PT, R151, R5, RZ ;  /* 0x0000000597021210 */ /* 0x000fe20007ffe0ff */
[----:B------:R-:W-:Y:S01]  /*7640*/  @P1 IMAD.IADD R0, R98, 0x1, R5 ;  /* 0x0000000162001824 */ /* 0x000fe200078e0205 */
[----:B------:R-:W-:Y:S06]  /*7650*/  @P0 BRA `(.L_x_111) ;  /* 0x00000000000c0947 */ /* 0x000fec0003800000 */
[----:B------:R-:W-:Y:S04]  /*7660*/  SHF.L.U32 R3, R146, 0x1f, RZ ;  /* 0x0000001f92037819 */ /* 0x000fe800000006ff */
[----:B------:R-:W2:Y:S02]  /*7670*/  SYNCS.PHASECHK.TRANS64.TRYWAIT P0, [R116+URZ+0x70], R3 ;  /* 0x00007003740075a7 */ /* 0x000ea400080011ff */
[----:B--2---:R-:W-:Y:S05]  /*7680*/  @!P0 BRA `(.L_x_112) ;  /* 0x0000004c00508947 */ /* 0x004fea0003800000 */
.L_x_111:
[----:B------:R-:W-:Y:S05]  /*7690*/  BSYNC B0 ;  /* 0x0000000000007941 */ /* 0x000fea0003800000 */
.L_x_110:
[----:B------:R-:W-:Y:S01]  /*76a0*/  ISETP.NE.AND P0, PT, R96, RZ, PT ;  /* 0x000000ff6000720c */ /* 0x000fe20003f05270 */
[----:B--2---:R-:W-:Y:S02]  /*76b0*/  VIADD R116, R116, 0x90 ;  /* 0x0000009074747836 */ /* 0x004fe40000000000 */
[----:B------:R-:W-:Y:S02]  /*76c0*/  IMAD.U32 R3, RZ, RZ, UR45 ;  /* 0x0000002dff037e24 */ /* 0x000fe4000f8e00ff */
[----:B------:R-:W-:Y:S03]  /*76d0*/  VIADD R148, R148, 0x1 ;  /* 0x0000000194947836 */ /* 0x000fe60000000000 */
[----:B------:R-:W-:Y:S05]  /*76e0*/  PRMT R3, R3, 0x654, R116 ;  /* 0x0000065403037816 */ /* 0x000fea0000000074 */
[----:B------:R2:W3:Y:S04]  /*76f0*/  @P0 LDS.128 R92, [R5+0x200] ;  /* 0x00020000055c0984 */ /* 0x0004e80000000c00 */
[----:B------:R2:W4:Y:S04]  /*7700*/  @P0 LDS.128 R80, [R4+0x200] ;  /* 0x0002000004500984 */ /* 0x0005280000000c00 */
        /* <DEDUP_REMOVED lines=9> */
[----:B------:R-:W-:Y:S01]  /*77a0*/  SEL R148, R148, RZ, P0 ;  /* 0x000000ff94947207 */ /* 0x000fe20000000000 */
[----:B-----5:R5:W-:Y:S02]  /*77b0*/  SYNCS.ARRIVE.TRANS64.RED.A1T0 RZ, [R3+URZ], RZ ;  /* 0x000000ff03ff79a7 */ /* 0x020be400081004ff */
[----:B-----5:R-:W-:Y:S04]  /*77c0*/  SEL R3, RZ, 0x1, P0 ;  /* 0x00000001ff037807 */ /* 0x020fe80000000000 */
[----:B--234-:R-:W-:Y:S02]  /*77d0*/  LOP3.LUT R146, R146, R3, RZ, 0x3c, !PT ;  /* 0x0000000392927212 */ /* 0x01cfe400078e3cff */
.L_x_109:
[----:B------:R-:W-:Y:S05]  /*77e0*/  BSYNC B1 ;  /* 0x0000000000017941 */ /* 0x000fea0003800000 */
.L_x_108:
[----:B------:R-:W-:Y:S05]  /*77f0*/  VIADD R0, R71, 0x40 ;  /* 0x0000004047007836 */ /* 0x000fea0000000000 */
[----:B------:R-:W-:Y:S04]  /*7800*/  SHF.R.U32.HI R0, RZ, 0x15, R0 ;  /* 0x00000015ff007819 */ /* 0x000fe80000011600 */
[----:B------:R-:W-:Y:S11]  /*7810*/  LOP3.LUT P0, RZ, R0, 0x3, R141, 0x48, !PT ;  /* 0x0000000300ff7812 */ /* 0x000ff6000780488d */
[----:B------:R-:W-:Y:S02]  /*7820*/  @!UPT UIADD3 URZ, UPT, UPT, URZ, URZ, URZ ;  /* 0x000000fffffff290 */ /* 0x000fe4000fffe0ff */
        /* <DEDUP_REMOVED lines=8> */
[----:B------:R-:W5:Y:S01]  /*78b0*/  LDCU.64 UR4, c[0x4][0x18] ;  /* 0x01000300ff0477ac */ /* 0x000f620008000a00 */
[----:B--2---:R-:W-:Y:S01]  /*78c0*/  MOV R5, UR9 ;  /* 0x0000000900057c02 */ /* 0x004fe20008000f00 */
[----:B------:R-:W-:Y:S01]  /*78d0*/  IMAD.U32 R4, RZ, RZ, UR8 ;  /* 0x00000008ff047e24 */ /* 0x000fe2000f8e00ff */
[----:B---3--:R-:W-:Y:S01]  /*78e0*/  MOV R7, UR7 ;  /* 0x0000000700077c02 */ /* 0x008fe20008000f00 */
[----:B------:R-:W-:Y:S01]  /*78f0*/  IMAD.U32 R6, RZ, RZ, UR6 ;  /* 0x00000006ff067e24 */ /* 0x000fe2000f8e00ff */
[----:B-----5:R-:W-:Y:S01]  /*7900*/  MOV R11, UR5 ;  /* 0x00000005000b7c02 */ /* 0x020fe20008000f00 */
[----:B------:R-:W-:Y:S02]  /*7910*/  IMAD.U32 R10, RZ, RZ, UR4 ;  /* 0x00000004ff0a7e24 */ /* 0x000fe4000f8e00ff */
[----:B------:R-:W-:Y:S07]  /*7920*/  LEPC R20, `(.L_x_113) ;  /* 0x000000001014794e */ /* 0x000fee0000000000 */
[----:B-1--4-:R-:W-:Y:S05]  /*7930*/  CALL.ABS.NOINC R2 ;  /* 0x0000000002007343 */ /* 0x012fea0003c00000 */
.L_x_113:
[----:B------:R-:W-:Y:S05]  /*7940*/  WARPSYNC.ALL ;  /* 0x0000000000007948 */ /* 0x000fea0003800000 */
[----:B------:R-:W-:Y:S01]  /*7950*/  R2UR UR4, R71 ;  /* 0x00000000470472ca */ /* 0x000fe200000e0000 */
[----:B------:R-:W-:Y:S01]  /*7960*/  BSSY.RECONVERGENT B0, `(.L_x_114) ;  /* 0x000011c000007945 */ /* 0x000fe20003800200 */
[C---:B------:R-:W-:Y:S02]  /*7970*/  PRMT R73, R92.reuse, 0x8880, RZ ;  /* 0x000088805c497816 */ /* 0x040fe400000000ff */
[C---:B------:R-:W-:Y:S02]  /*7980*/  SHF.L.U32 R75, R92.reuse, 0x10, RZ ;  /* 0x000000105c4b7819 */ /* 0x040fe400000006ff */
[----:B------:R-:W-:Y:S02]  /*7990*/  SHF.L.U32 R77, R93, 0x8, RZ ;  /* 0x000000085d4d7819 */ /* 0x000fe400000006ff */
[----:B------:R-:W-:Y:S02]  /*79a0*/  SHF.R.S32.HI R75, RZ, 0x18, R75 ;  /* 0x00000018ff4b7819 */ /* 0x000fe4000001144b */
[----:B------:R-:W-:Y:S02]  /*79b0*/  SHF.R.S32.HI R77, RZ, 0x18, R77 ;  /* 0x00000018ff4d7819 */ /* 0x000fe4000001144d */
[----:B------:R-:W-:Y:S01]  /*79c0*/  SHF.R.S32.HI R76, RZ, 0x18, R93 ;  /* 0x00000018ff4c7819 */ /* 0x000fe2000001145d */
[----:B------:R-:W2:Y:S01]  /*79d0*/  LDTM.x64 R4, tmem[UR4+0x40] ;  /* 0x00004004000479ee */ /* 0x000ea20008340000 */
[----:B------:R-:W-:Y:S02]  /*79e0*/  SHF.L.U32 R74, R92, 0x8, RZ ;  /* 0x000000085c4a7819 */ /* 0x000fe400000006ff */
[----:B------:R-:W-:Y:S02]  /*79f0*/  ISETP.NE.AND P0, PT, R154, RZ, PT ;  /* 0x000000ff9a00720c */ /* 0x000fe40003f05270 */
[----:B------:R-:W-:Y:S02]  /*7a00*/  SHF.R.S32.HI R74, RZ, 0x18, R74 ;  /* 0x00000018ff4a7819 */ /* 0x000fe4000001144a */
[----:B------:R-:W-:Y:S01]  /*7a10*/  ISETP.NE.AND P6, PT, R99, RZ, PT ;  /* 0x000000ff6300720c */ /* 0x000fe20003fc5270 */
[C---:B--2---:R-:W-:Y:S02]  /*7a20*/  IMAD R0, R70.reuse, R4, RZ ;  /* 0x0000000446007224 */ /* 0x044fe400078e02ff */
        /* <DEDUP_REMOVED lines=12> */
[----:B------:R-:W-:Y:S01]  /*7af0*/  IMAD R7, R73, R72, R7 ;  /* 0x0000004849077224 */ /* 0x000fe200078e0207 */
[----:B------:R-:W-:Y:S01]  /*7b00*/  PRMT R73, R94, 0x8880, RZ ;  /* 0x000088805e497816 */ /* 0x000fe200000000ff */
[----:B------:R-:W-:Y:S02]  /*7b10*/  IMAD R6, R70, R10, RZ ;  /* 0x0000000a46067224 */ /* 0x000fe400078e02ff */
[-C--:B------:R-:W-:Y:S01]  /*7b20*/  IMAD R4, R75, R72.reuse, R4 ;  /* 0x000000484b047224 */ /* 0x080fe200078e0204 */
[----:B------:R-:W-:Y:S01]  /*7b30*/  SHF.L.U32 R75, R94, 0x8, RZ ;  /* 0x000000085e4b7819 */ /* 0x000fe200000006ff */
[-C--:B------:R-:W-:Y:S01]  /*7b40*/  IMAD R5, R74, R72.reuse, R5 ;  /* 0x000000484a057224 */ /* 0x080fe200078e0205 */
[----:B------:R-:W-:Y:S01]  /*7b50*/  SHF.L.U32 R74, R94, 0x10, RZ ;  /* 0x000000105e4a7819 */ /* 0x000fe200000006ff */
[----:B------:R-:W-:Y:S01]  /*7b60*/  IMAD R6, R77, R72, R6 ;  /* 0x000000484d067224 */ /* 0x000fe200078e0206 */
[----:B------:R-:W-:Y:S01]  /*7b70*/  I2IP.S8.S32.SAT R77, R7, R3, RZ ;  /* 0x00000003074d7239 */ /* 0x000fe200000014ff */
[C---:B------:R-:W-:Y:S01]  /*7b80*/  IMAD R11, R70.reuse, R11, RZ ;  /* 0x0000000b460b7224 */ /* 0x040fe200078e02ff */
[----:B------:R-:W-:Y:S01]  /*7b90*/  MOV R3, R73 ;  /* 0x0000004900037202 */ /* 0x000fe20000000f00 */
[----:B------:R-:W-:Y:S01]  /*7ba0*/  IMAD R8, R70, R12, RZ ;  /* 0x0000000c46087224 */ /* 0x000fe200078e02ff */
[----:B-1----:R-:W-:Y:S01]  /*7bb0*/  I2IP.S8.S32.SAT R100, R2, R0, R77 ;  /* 0x0000000002647239 */ /* 0x002fe2000000144d */
[----:B------:R-:W-:Y:S01]  /*7bc0*/  IMAD R9, R70, R13, RZ ;  /* 0x0000000d46097224 */ /* 0x000fe200078e02ff */
[----:B------:R-:W-:Y:S01]  /*7bd0*/  SHF.R.S32.HI R73, RZ, 0x18, R74 ;  /* 0x00000018ff497819 */ /* 0x000fe2000001144a */
[----:B------:R-:W-:Y:S01]  /*7be0*/  IMAD R11, R76, R72, R11 ;  /* 0x000000484c0b7224 */ /* 0x000fe200078e020b */
[----:B------:R-:W-:Y:S01]  /*7bf0*/  SHF.R.S32.HI R75, RZ, 0x18, R75 ;  /* 0x00000018ff4b7819 */ /* 0x000fe2000001144b */
[C---:B------:R-:W-:Y:S01]  /*7c00*/  IMAD R10, R70.reuse, R14, RZ ;  /* 0x0000000e460a7224 */ /* 0x040fe200078e02ff */
[----:B------:R-:W-:Y:S01]  /*7c10*/  SHF.L.U32 R2, R95, 0x10, RZ ;  /* 0x000000105f027819 */ /* 0x000fe200000006ff */
[----:B------:R-:W-:Y:S01]  /*7c20*/  IMAD R8, R3, R72, R8 ;  /* 0x0000004803087224 */ /* 0x000fe200078e0208 */
[----:B------:R-:W-:Y:S01]  /*7c30*/  I2IP.S8.S32.SAT R101, R11, R6, RZ ;  /* 0x000000060b657239 */ /* 0x000fe200000014ff */
[C---:B------:R-:W-:Y:S01]  /*7c40*/  IMAD R15, R70.reuse, R15, RZ ;  /* 0x0000000f460f7224 */ /* 0x040fe200078e02ff */
[----:B------:R-:W-:Y:S01]  /*7c50*/  PRMT R3, R95, 0x8880, RZ ;  /* 0x000088805f037816 */ /* 0x000fe200000000ff */
[----:B------:R-:W-:Y:S01]  /*7c60*/  IMAD R9, R73, R72, R9 ;  /* 0x0000004849097224 */ /* 0x000fe200078e0209 */
[----:B------:R-:W-:Y:S01]  /*7c70*/  I2IP.S8.S32.SAT R101, R5, R4, R101 ;  /* 0x0000000405657239 */ /* 0x000fe20000001465 */
[C---:B------:R-:W-:Y:S01]  /*7c80*/  IMAD R12, R70.reuse, R16, RZ ;  /* 0x00000010460c7224 */ /* 0x040fe200078e02ff */
[----:B------:R-:W-:Y:S01]  /*7c90*/  SHF.R.S32.HI R2, RZ, 0x18, R2 ;  /* 0x00000018ff027819 */ /* 0x000fe20000011402 */
[----:B------:R-:W-:Y:S01]  /*7ca0*/  IMAD R10, R75, R72, R10 ;  /* 0x000000484b0a7224 */ /* 0x000fe200078e020a */
[----:B------:R-:W-:Y:S01]  /*7cb0*/  SHF.R.S32.HI R0, RZ, 0x18, R94 ;  /* 0x00000018ff007819 */ /* 0x000fe2000001145e */
[C---:B------:R-:W-:Y:S01]  /*7cc0*/  IMAD R13, R70.reuse, R17, RZ ;  /* 0x00000011460d7224 */ /* 0x040fe200078e02ff */
[----:B------:R-:W-:Y:S01]  /*7cd0*/  SHF.R.S32.HI R74, RZ, 0x18, R95 ;  /* 0x00000018ff4a7819 */ /* 0x000fe2000001145f */
[----:B------:R-:W-:Y:S01]  /*7ce0*/  IMAD R14, R70, R18, RZ ;  /* 0x00000012460e7224 */ /* 0x000fe200078e02ff */
[----:B------:R-:W-:Y:S01]  /*7cf0*/  SHF.L.U32 R73, R95, 0x8, RZ ;  /* 0x000000085f497819 */ /* 0x000fe200000006ff */
[-C--:B------:R-:W-:Y:S01]  /*7d00*/  IMAD R15, R0, R72.reuse, R15 ;  /* 0x00000048000f7224 */ /* 0x080fe200078e020f */
[C---:B------:R-:W-:Y:S01]  /*7d10*/  SHF.L.U32 R0, R80.reuse, 0x10, RZ ;  /* 0x0000001050007819 */ /* 0x040fe200000006ff */
[-C--:B------:R-:W-:Y:S01]  /*7d20*/  IMAD R12, R3, R72.reuse, R12 ;  /* 0x00000048030c7224 */ /* 0x080fe200078e020c */
[----:B------:R-:W-:Y:S01]  /*7d30*/  PRMT R3, R80, 0x8880, RZ ;  /* 0x0000888050037816 */ /* 0x000fe200000000ff */
[----:B------:R-:W-:Y:S01]  /*7d40*/  IMAD R13, R2, R72, R13 ;  /* 0x00000048020d7224 */ /* 0x000fe200078e020d */
[----:B------:R-:W-:Y:S01]  /*7d50*/  SHF.R.S32.HI R73, RZ, 0x18, R73 ;  /* 0x00000018ff497819 */ /* 0x000fe20000011449 */
[----:B------:R-:W-:Y:S01]  /*7d60*/  IMAD R19, R70, R19, RZ ;  /* 0x0000001346137224 */ /* 0x000fe200078e02ff */
[----:B------:R-:W-:Y:S01]  /*7d70*/  I2IP.S8.S32.SAT R102, R15, R10, RZ ;  /* 0x0000000a0f667239 */ /* 0x000fe200000014ff */
[----:B------:R-:W-:Y:S01]  /*7d80*/  IMAD.SHL.U32 R2, R80, 0x100, RZ ;  /* 0x0000010050027824 */ /* 0x000fe200078e00ff */
[----:B------:R-:W-:Y:S01]  /*7d90*/  SHF.R.S32.HI R0, RZ, 0x18, R0 ;  /* 0x00000018ff007819 */ /* 0x000fe20000011400 */
[C---:B------:R-:W-:Y:S01]  /*7da0*/  IMAD R16, R70.reuse, R20, RZ ;  /* 0x0000001446107224 */ /* 0x040fe200078e02ff */
[----:B------:R-:W-:Y:S01]  /*7db0*/  I2IP.S8.S32.SAT R102, R9, R8, R102 ;  /* 0x0000000809667239 */ /* 0x000fe20000001466 */
[-C--:B------:R-:W-:Y:S01]  /*7dc0*/  IMAD R14, R73, R72.reuse, R14 ;  /* 0x00000048490e7224 */ /* 0x080fe200078e020e */
[----:B------:R-:W-:Y:S01]  /*7dd0*/  SHF.R.S32.HI R73, RZ, 0x18, R2 ;  /* 0x00000018ff497819 */ /* 0x000fe20000011402 */
[----:B------:R-:W-:Y:S01]  /*7de0*/  IMAD R17, R70, R21, RZ ;  /* 0x0000001546117224 */ /* 0x000fe200078e02ff */
[----:B------:R-:W-:Y:S01]  /*7df0*/  SHF.L.U32 R2, R81, 0x8, RZ ;  /* 0x0000000851027819 */ /* 0x000fe200000006ff */
[----:B------:R-:W-:Y:S01]  /*7e00*/  IMAD R19, R74, R72, R19 ;  /* 0x000000484a137224 */ /* 0x000fe200078e0213 */
[----:B------:R-:W-:Y:S01]  /*7e10*/  SHF.R.S32.HI R74, RZ, 0x18, R86 ;  /* 0x00000018ff4a7819 */ /* 0x000fe20000011456 */
[----:B------:R-:W-:Y:S01]  /*7e20*/  IMAD R18, R70, R22, RZ ;  /* 0x0000001646127224 */ /* 0x000fe200078e02ff */
[----:B------:R-:W-:Y:S01]  /*7e30*/  SHF.L.U32 R75, R90, 0x8, RZ ;  /* 0x000000085a4b7819 */ /* 0x000fe200000006ff */
[----:B------:R-:W-:Y:S01]  /*7e40*/  IMAD R16, R3, R72, R16 ;  /* 0x0000004803107224 */ /* 0x000fe200078e0210 */
[----:B------:R-:W-:Y:S01]  /*7e50*/  I2IP.S8.S32.SAT R103, R19, R14, RZ ;  /* 0x0000000e13677239 */ /* 0x000fe200000014ff */
[----:B------:R-:W-:Y:S01]  /*7e60*/  IMAD R17, R0, R72, R17 ;  /* 0x0000004800117224 */ /* 0x000fe200078e0211 */
[----:B------:R-:W-:Y:S01]  /*7e70*/  SHF.R.S32.HI R0, RZ, 0x18, R80 ;  /* 0x00000018ff007819 */ /* 0x000fe20000011450 */
[C---:B------:R-:W-:Y:S01]  /*7e80*/  IMAD R23, R70.reuse, R23, RZ ;  /* 0x0000001746177224 */ /* 0x040fe200078e02ff */
[----:B------:R-:W-:Y:S01]  /*7e90*/  I2IP.S8.S32.SAT R103, R13, R12, R103 ;  /* 0x0000000c0d677239 */ /* 0x000fe20000001467 */
[----:B------:R-:W-:Y:S01]  /*7ea0*/  IMAD R18, R73, R72, R18 ;  /* 0x0000004849127224 */ /* 0x000fe200078e0212 */
[C---:B------:R-:W-:Y:S01]  /*7eb0*/  SHF.L.U32 R73, R81.reuse, 0x10, RZ ;  /* 0x0000001051497819 */ /* 0x040fe200000006ff */
[----:B------:R-:W-:Y:S01]  /*7ec0*/  IMAD R20, R70, R24, RZ ;  /* 0x0000001846147224 */ /* 0x000fe200078e02ff */
[----:B------:R-:W-:Y:S01]  /*7ed0*/  PRMT R3, R81, 0x8880, RZ ;  /* 0x0000888051037816 */ /* 0x000fe200000000ff */
[----:B------:R-:W-:Y:S01]  /*7ee0*/  IMAD R23, R0, R72, R23 ;  /* 0x0000004800177224 */ /* 0x000fe200078e0217 */
[----:B------:R-:W-:Y:S01]  /*7ef0*/  SHF.R.S32.HI R0, RZ, 0x18, R73 ;  /* 0x00000018ff007819 */ /* 0x000fe20000011449 */
[C---:B------:R-:W-:Y:S01]  /*7f00*/  IMAD R21, R70.reuse, R25, RZ ;  /* 0x0000001946157224 */ /* 0x040fe200078e02ff */
[----:B------:R-:W-:Y:S01]  /*7f10*/  SHF.R.S32.HI R73, RZ, 0x18, R2 ;  /* 0x00000018ff497819 */ /* 0x000fe20000011402 */
[C---:B------:R-:W-:Y:S01]  /*7f20*/  IMAD R22, R70.reuse, R26, RZ ;  /* 0x0000001a46167224 */ /* 0x040fe200078e02ff */
[----:B------:R1:W-:Y:S01]  /*7f30*/  STS.128 [R135+UR44+0xa200], R100 ;  /* 0x00a2006487007988 */ /* 0x0003e20008000c2c */
[----:B------:R-:W-:Y:S01]  /*7f40*/  IMAD R20, R3, R72, R20 ;  /* 0x0000004803147224 */ /* 0x000fe200078e0214 */
[----:B------:R-:W-:Y:S01]  /*7f50*/  SHF.R.S32.HI R2, RZ, 0x18, R81 ;  /* 0x00000018ff027819 */ /* 0x000fe20000011451 */
[----:B------:R-:W-:Y:S01]  /*7f60*/  IMAD R27, R70, R27, RZ ;  /* 0x0000001b461b7224 */ /* 0x000fe200078e02ff */
[----:B------:R-:W-:Y:S01]  /*7f70*/  I2IP.S8.S32.SAT R104, R23, R18, RZ ;  /* 0x0000001217687239 */ /* 0x000fe200000014ff */
[-C--:B------:R-:W-:Y:S01]  /*7f80*/  IMAD R21, R0, R72.reuse, R21 ;  /* 0x0000004800157224 */ /* 0x080fe200078e0215 */
[C---:B------:R-:W-:Y:S01]  /*7f90*/  PRMT R3, R82.reuse, 0x8880, RZ ;  /* 0x0000888052037816 */ /* 0x040fe200000000ff */
[-C--:B------:R-:W-:Y:S01]  /*7fa0*/  IMAD R22, R73, R72.reuse, R22 ;  /* 0x0000004849167224 */ /* 0x080fe200078e0216 */
[----:B------:R-:W-:Y:S01]  /*7fb0*/  SHF.L.U32 R0, R82, 0x10, RZ ;  /* 0x0000001052007819 */ /* 0x000fe200000006ff */
[----:B------:R-:W-:Y:S01]  /*7fc0*/  IMAD R27, R2, R72, R27 ;  /* 0x00000048021b7224 */ /* 0x000fe200078e021b */
[----:B------:R-:W-:Y:S01]  /*7fd0*/  SHF.L.U32 R2, R82, 0x8, RZ ;  /* 0x0000000852027819 */ /* 0x000fe200000006ff */
[C---:B------:R-:W-:Y:S01]  /*7fe0*/  IMAD R24, R70.reuse, R28, RZ ;  /* 0x0000001c46187224 */ /* 0x040fe200078e02ff */
[----:B------:R-:W-:Y:S01]  /*7ff0*/  SHF.R.S32.HI R0, RZ, 0x18, R0 ;  /* 0x00000018ff007819 */ /* 0x000fe20000011400 */
[C---:B------:R-:W-:Y:S01]  /*8000*/  IMAD R25, R70.reuse, R29, RZ ;  /* 0x0000001d46197224 */ /* 0x040fe200078e02ff */
        /* <DEDUP_REMOVED lines=10> */
[C---:B------:R-:W-:Y:S01]  /*80b0*/  SHF.L.U32 R0, R83.reuse, 0x10, RZ ;  /* 0x0000001053007819 */ /* 0x040fe200000006ff */
        /* <DEDUP_REMOVED lines=13> */
[C---:B------:R-:W-:Y:S01]  /*8190*/  PRMT R3, R84.reuse, 0x8880, RZ ;  /* 0x0000888054037816 */ /* 0x040fe200000000ff */
[----:B------:R-:W-:Y:S01]  /*81a0*/  IMAD R30, R73, R72, R30 ;  /* 0x00000048491e7224 */ /* 0x000fe200078e021e */
[----:B------:R-:W-:Y:S01]  /*81b0*/  I2IP.S8.S32.SAT R106, R25, R24, R106 ;  /* 0x00000018196a7239 */ /* 0x000fe2000000146a */
[----:B------:R-:W-:Y:S01]  /*81c0*/  IMAD.U32 R0, R84, 0x10000, RZ ;  /* 0x0001000054007824 */ /* 0x000fe200078e00ff */
[----:B------:R-:W-:Y:S01]  /*81d0*/  SHF.R.S32.HI R75, RZ, 0x18, R75 ;  /* 0x00000018ff4b7819 */ /* 0x000fe2000001144b */
[----:B------:R-:W-:Y:S01]  /*81e0*/  IMAD R35, R2, R72, R35 ;  /* 0x0000004802237224 */ /* 0x000fe200078e0223 */
[----:B------:R-:W-:Y:S01]  /*81f0*/  SHF.L.U32 R2, R84, 0x8, RZ ;  /* 0x0000000854027819 */ /* 0x000fe200000006ff */
[C---:B------:R-:W-:Y:S01]  /*8200*/  IMAD R32, R70.reuse, R36, RZ ;  /* 0x0000002446207224 */ /* 0x040fe200078e02ff */
[----:B------:R-:W-:Y:S01]  /*8210*/  SHF.R.S32.HI R0, RZ, 0x18, R0 ;  /* 0x00000018ff007819 */ /* 0x000fe20000011400 */
[C---:B------:R-:W-:Y:S01]  /*8220*/  IMAD R33, R70.reuse, R37, RZ ;  /* 0x0000002546217224 */ /* 0x040fe200078e02ff */
[----:B------:R-:W-:Y:S01]  /*8230*/  SHF.R.S32.HI R73, RZ, 0x18, R2 ;  /* 0x00000018ff497819 */ /* 0x000fe20000011402 */
[----:B------:R-:W-:Y:S01]  /*8240*/  IMAD R34, R70, R38, RZ ;  /* 0x0000002646227224 */ /* 0x000fe200078e02ff */
[----:B------:R-:W-:Y:S01]  /*8250*/  I2IP.S8.S32.SAT R107, R35, R30, RZ ;  /* 0x0000001e236b7239 */ /* 0x000fe200000014ff */
[-C--:B------:R-:W-:Y:S01]  /*8260*/  IMAD R32, R3, R72.reuse, R32 ;  /* 0x0000004803207224 */ /* 0x080fe200078e0220 */
[----:B------:R-:W-:Y:S01]  /*8270*/  PRMT R3, R85, 0x8880, RZ ;  /* 0x0000888055037816 */ /* 0x000fe200000000ff */
[----:B------:R-:W-:Y:S01]  /*8280*/  IMAD R33, R0, R72, R33 ;  /* 0x0000004800217224 */ /* 0x000fe200078e0221 */
[----:B------:R-:W-:Y:S01]  /*8290*/  SHF.R.S32.HI R0, RZ, 0x18, R84 ;  /* 0x00000018ff007819 */ /* 0x000fe20000011454 */
[C---:B------:R-:W-:Y:S01]  /*82a0*/  IMAD R39, R70.reuse, R39, RZ ;  /* 0x0000002746277224 */ /* 0x040fe200078e02ff */
[----:B------:R-:W-:Y:S01]  /*82b0*/  I2IP.S8.S32.SAT R107, R29, R28, R107 ;  /* 0x0000001c1d6b7239 */ /* 0x000fe2000000146b */
[----:B------:R-:W-:Y:S01]  /*82c0*/  IMAD R34, R73, R72, R34 ;  /* 0x0000004849227224 */ /* 0x000fe200078e0222 */
[C---:B------:R-:W-:Y:S01]  /*82d0*/  SHF.L.U32 R73, R85.reuse, 0x10, RZ ;  /* 0x0000001055497819 */ /* 0x040fe200000006ff */
[----:B------:R-:W-:Y:S01]  /*82e0*/  IMAD R36, R70, R40, RZ ;  /* 0x0000002846247224 */ /* 0x000fe200078e02ff */
[----:B------:R-:W-:Y:S01]  /*82f0*/  SHF.L.U32 R2, R85, 0x8, RZ ;  /* 0x0000000855027819 */ /* 0x000fe200000006ff */
[----:B------:R-:W-:Y:S01]  /*8300*/  IMAD R39, R0, R72, R39 ;  /* 0x0000004800277224 */ /* 0x000fe200078e0227 */
        /* <DEDUP_REMOVED lines=8> */
[----:B------:R-:W-:Y:S01]  /*8390*/  SHF.L.U32 R2, R86, 0x10, RZ ;  /* 0x0000001056027819 */ /* 0x000fe200000006ff */
[----:B------:R-:W-:Y:S01]  /*83a0*/  IMAD R43, R70, R43, RZ ;  /* 0x0000002b462b7224 */ /* 0x000fe200078e02ff */
[----:B------:R-:W-:Y:S01]  /*83b0*/  SHF.R.S32.HI R0, RZ, 0x18, R85 ;  /* 0x00000018ff007819 */ /* 0x000fe20000011455 */
        /* <DEDUP_REMOVED lines=11> */
[----:B------:R-:W-:Y:S01]  /*8470*/  SHF.L.U32 R0, R87, 0x10, RZ ;  /* 0x0000001057007819 */ /* 0x000fe200000006ff */
[----:B------:R-:W-:Y:S01]  /*8480*/  IMAD R47, R70, R47, RZ ;  /* 0x0000002f462f7224 */ /* 0x000fe200078e02ff */
[----:B------:R-:W-:Y:S01]  /*8490*/  I2IP.S8.S32.SAT R109, R43, R38, RZ ;  /* 0x000000262b6d7239 */ /* 0x000fe200000014ff */
[----:B------:R-:W-:Y:S01]  /*84a0*/  IMAD R41, R2, R72, R41 ;  /* 0x0000004802297224 */ /* 0x000fe200078e0229 */
[C---:B------:R-:W-:Y:S01]  /*84b0*/  PRMT R3, R87.reuse, 0x8880, RZ ;  /* 0x0000888057037816 */ /* 0x040fe200000000ff */
[C---:B------:R-:W-:Y:S01]  /*84c0*/  IMAD R44, R70.reuse, R48, RZ ;  /* 0x00000030462c7224 */ /* 0x040fe200078e02ff */
[----:B------:R-:W-:Y:S01]  /*84d0*/  SHF.L.U32 R2, R87, 0x8, RZ ;  /* 0x0000000857027819 */ /* 0x000fe200000006ff */
[----:B------:R-:W-:Y:S01]  /*84e0*/  IMAD R42, R73, R72, R42 ;  /* 0x00000048492a7224 */ /* 0x000fe200078e022a */
[----:B------:R-:W-:Y:S01]  /*84f0*/  SHF.R.S32.HI R0, RZ, 0x18, R0 ;  /* 0x00000018ff007819 */ /* 0x000fe20000011400 */
[----:B------:R-:W-:Y:S01]  /*8500*/  IMAD R45, R70, R49, RZ ;  /* 0x00000031462d7224 */ /* 0x000fe200078e02ff */
[----:B------:R-:W-:Y:S01]  /*8510*/  I2IP.S8.S32.SAT R109, R37, R36, R109 ;  /* 0x00000024256d7239 */ /* 0x000fe2000000146d */
[----:B------:R-:W-:Y:S01]  /*8520*/  IMAD R47, R74, R72, R47 ;  /* 0x000000484a2f7224 */ /* 0x000fe200078e022f */
[----:B------:R-:W-:Y:S01]  /*8530*/  SHF.R.S32.HI R73, RZ, 0x18, R2 ;  /* 0x00000018ff497819 */ /* 0x000fe20000011402 */
[C---:B------:R-:W-:Y:S01]  /*8540*/  IMAD R46, R70.reuse, R50, RZ ;  /* 0x00000032462e7224 */ /* 0x040fe200078e02ff */
[----:B------:R-:W-:Y:S01]  /*8550*/  SHF.R.S32.HI R2, RZ, 0x18, R87 ;  /* 0x00000018ff027819 */ /* 0x000fe20000011457 */
[----:B------:R-:W-:Y:S01]  /*8560*/  IMAD R44, R3, R72, R44 ;  /* 0x00000048032c7224 */ /* 0x000fe200078e022c */
[----:B------:R-:W-:Y:S01]  /*8570*/  I2IP.S8.S32.SAT R110, R47, R42, RZ ;  /* 0x0000002a2f6e7239 */ /* 0x000fe200000014ff */
[----:B------:R-:W-:Y:S01]  /*8580*/  IMAD R51, R70, R51, RZ ;  /* 0x0000003346337224 */ /* 0x000fe200078e02ff */
[----:B------:R-:W-:Y:S01]  /*8590*/  PRMT R3, R88, 0x8880, RZ ;  /* 0x0000888058037816 */ /* 0x000fe200000000ff */
[----:B------:R-:W-:Y:S01]  /*85a0*/  IMAD R45, R0, R72, R45 ;  /* 0x00000048002d7224 */ /* 0x000fe200078e022d */
[----:B------:R-:W-:Y:S01]  /*85b0*/  I2IP.S8.S32.SAT R110, R41, R40, R110 ;  /* 0x00000028296e7239 */ /* 0x000fe2000000146e */
[----:B------:R-:W-:Y:S01]  /*85c0*/  IMAD R48, R70, R52, RZ ;  /* 0x0000003446307224 */ /* 0x000fe200078e02ff */
[----:B------:R-:W-:Y:S01]  /*85d0*/  SHF.L.U32 R74, R89, 0x10, RZ ;  /* 0x00000010594a7819 */ /* 0x000fe200000006ff */
[-C--:B------:R-:W-:Y:S01]  /*85e0*/  IMAD R46, R73, R72.reuse, R46 ;  /* 0x00000048492e7224 */ /* 0x080fe200078e022e */
[----:B------:R-:W-:Y:S01]  /*85f0*/  PRMT R73, R89, 0x8880, RZ ;  /* 0x0000888059497816 */ /* 0x000fe200000000ff */
[-C--:B------:R-:W-:Y:S01]  /*8600*/  IMAD R51, R2, R72.reuse, R51 ;  /* 0x0000004802337224 */ /* 0x080fe200078e0233 */
[----:B------:R-:W-:Y:S01]  /*8610*/  SHF.R.S32.HI R74, RZ, 0x18, R74 ;  /* 0x00000018ff4a7819 */ /* 0x000fe2000001144a */
[C---:B------:R-:W-:Y:S01]  /*8620*/  IMAD.U32 R0, R88.reuse, 0x10000, RZ ;  /* 0x0001000058007824 */ /* 0x040fe200078e00ff */
        /* <DEDUP_REMOVED lines=10> */
[----:B------:R-:W-:Y:S01]  /*86d0*/  SHF.R.S32.HI R0, RZ, 0x18, R89 ;  /* 0x00000018ff007819 */ /* 0x000fe20000011459 */
[----:B------:R-:W-:Y:S01]  /*86e0*/  IMAD R50, R3, R72, R50 ;  /* 0x0000004803327224 */ /* 0x000fe200078e0232 */
[----:B------:R-:W-:Y:S01]  /*86f0*/  SHF.L.U32 R3, R89, 0x8, RZ ;  /* 0x0000000859037819 */ /* 0x000fe200000006ff */
[C---:B------:R-:W-:Y:S01]  /*8700*/  IMAD R52, R70.reuse, R56, RZ ;  /* 0x0000003846347224 */ /* 0x040fe200078e02ff */
[----:B------:R-:W-:Y:S01]  /*8710*/  I2IP.S8.S32.SAT R111, R45, R44, R111 ;  /* 0x0000002c2d6f7239 */ /* 0x000fe2000000146f */
[----:B------:R-:W-:Y:S01]  /*8720*/  IMAD R53, R70, R57, RZ ;  /* 0x0000003946357224 */ /* 0x000fe200078e02ff */
[----:B------:R-:W-:Y:S01]  /*8730*/  SHF.R.S32.HI R3, RZ, 0x18, R3 ;  /* 0x00000018ff037819 */ /* 0x000fe20000011403 */
[----:B------:R-:W-:Y:S01]  /*8740*/  IMAD R55, R2, R72, R55 ;  /* 0x0000004802377224 */ /* 0x000fe200078e0237 */
[----:B------:R-:W-:Y:S01]  /*8750*/  SHF.L.U32 R2, R90, 0x10, RZ ;  /* 0x000000105a027819 */ /* 0x000fe200000006ff */
[C---:B------:R-:W-:Y:S01]  /*8760*/  IMAD R54, R70.reuse, R58, RZ ;  /* 0x0000003a46367224 */ /* 0x040fe200078e02ff */
[----:B------:R1:W-:Y:S01]  /*8770*/  STS.128 [R157+0xa200], R108 ;  /* 0x00a2006c9d007388 */ /* 0x0003e20000000c00 */
[----:B------:R-:W-:Y:S01]  /*8780*/  IMAD R52, R73, R72, R52 ;  /* 0x0000004849347224 */ /* 0x000fe200078e0234 */
[----:B------:R-:W-:Y:S01]  /*8790*/  I2IP.S8.S32.SAT R112, R55, R50, RZ ;  /* 0x0000003237707239 */ /* 0x000fe200000014ff */
[----:B------:R-:W-:Y:S01]  /*87a0*/  IMAD R59, R70, R59, RZ ;  /* 0x0000003b463b7224 */ /* 0x000fe200078e02ff */
[----:B------:R-:W-:Y:S01]  /*87b0*/  PRMT R73, R90, 0x8880, RZ ;  /* 0x000088805a497816 */ /* 0x000fe200000000ff */
[----:B------:R-:W-:Y:S01]  /*87c0*/  IMAD R53, R74, R72, R53 ;  /* 0x000000484a357224 */ /* 0x000fe200078e0235 */
[----:B------:R-:W-:Y:S01]  /*87d0*/  I2IP.S8.S32.SAT R112, R49, R48, R112 ;  /* 0x0000003031707239 */ /* 0x000fe20000001470 */
[C---:B------:R-:W-:Y:S01]  /*87e0*/  IMAD R56, R70.reuse, R60, RZ ;  /* 0x0000003c46387224 */ /* 0x040fe200078e02ff */
[----:B------:R-:W-:Y:S01]  /*87f0*/  SHF.R.S32.HI R2, RZ, 0x18, R2 ;  /* 0x00000018ff027819 */ /* 0x000fe20000011402 */
[-C--:B------:R-:W-:Y:S01]  /*8800*/  IMAD R54, R3, R72.reuse, R54 ;  /* 0x0000004803367224 */ /* 0x080fe200078e0236 */
[----:B------:R-:W-:Y:S01]  /*8810*/  PRMT R3, R91, 0x8880, RZ ;  /* 0x000088805b037816 */ /* 0x000fe200000000ff */
[----:B------:R-:W-:Y:S01]  /*8820*/  IMAD R57, R70, R61, RZ ;  /* 0x0000003d46397224 */ /* 0x000fe200078e02ff */
[----:B------:R-:W-:Y:S01]  /*8830*/  SHF.R.S32.HI R74, RZ, 0x18, R91 ;  /* 0x00000018ff4a7819 */ /* 0x000fe2000001145b */
[-C--:B------:R-:W-:Y:S01]  /*8840*/  IMAD R59, R0, R72.reuse, R59 ;  /* 0x00000048003b7224 */ /* 0x080fe200078e023b */
[----:B------:R-:W-:Y:S01]  /*8850*/  SHF.R.S32.HI R0, RZ, 0x18, R90 ;  /* 0x00000018ff007819 */ /* 0x000fe2000001145a */
[----:B------:R-:W-:Y:S01]  /*8860*/  IMAD R56, R73, R72, R56 ;  /* 0x0000004849387224 */ /* 0x000fe200078e0238 */
[----:B------:R-:W-:Y:S01]  /*8870*/  SHF.L.U32 R73, R91, 0x8, RZ ;  /* 0x000000085b497819 */ /* 0x000fe200000006ff */
[----:B------:R-:W-:Y:S01]  /*8880*/  IMAD R58, R70, R62, RZ ;  /* 0x0000003e463a7224 */ /* 0x000fe200078e02ff */
[----:B------:R-:W-:Y:S01]  /*8890*/  I2IP.S8.S32.SAT R113, R59, R54, RZ ;  /* 0x000000363b717239 */ /* 0x000fe200000014ff */
[----:B------:R-:W-:Y:S01]  /*88a0*/  IMAD R57, R2, R72, R57 ;  /* 0x0000004802397224 */ /* 0x000fe200078e0239 */
[----:B------:R-:W-:Y:S01]  /*88b0*/  SHF.L.U32 R2, R91, 0x10, RZ ;  /* 0x000000105b027819 */ /* 0x000fe200000006ff */
[C---:B------:R-:W-:Y:S01]  /*88c0*/  IMAD R63, R70.reuse, R63, RZ ;  /* 0x0000003f463f7224 */ /* 0x040fe200078e02ff */
[----:B------:R-:W-:Y:S01]  /*88d0*/  SHF.R.S32.HI R73, RZ, 0x18, R73 ;  /* 0x00000018ff497819 */ /* 0x000fe20000011449 */
[C---:B------:R-:W-:Y:S01]  /*88e0*/  IMAD R60, R70.reuse, R64, RZ ;  /* 0x00000040463c7224 */ /* 0x040fe200078e02ff */
[----:B------:R-:W-:Y:S01]  /*88f0*/  SHF.R.S32.HI R2, RZ, 0x18, R2 ;  /* 0x00000018ff027819 */ /* 0x000fe20000011402 */
[----:B------:R-:W-:Y:S01]  /*8900*/  IMAD R58, R75, R72, R58 ;  /* 0x000000484b3a7224 */ /* 0x000fe200078e023a */
[----:B------:R-:W-:Y:S01]  /*8910*/  I2IP.S8.S32.SAT R113, R53, R52, R113 ;  /* 0x0000003435717239 */ /* 0x000fe20000001471 */
[----:B------:R-:W-:Y:S02]  /*8920*/  IMAD R61, R70, R65, RZ ;  /* 0x00000041463d7224 */ /* 0x000fe400078e02ff */
[-C--:B------:R-:W-:Y:S02]  /*8930*/  IMAD R63, R0, R72.reuse, R63 ;  /* 0x00000048003f7224 */ /* 0x080fe400078e023f */
[----:B------:R-:W-:Y:S01]  /*8940*/  IMAD R60, R3, R72, R60 ;  /* 0x00000048033c7224 */ /* 0x000fe200078e023c */
[----:B------:R-:W-:Y:S01]  /*8950*/  @P6 SHF.L.U32 R3, R146, 0x1f, RZ ;  /* 0x0000001f92036819 */ /* 0x000fe200000006ff */
        /* <DEDUP_REMOVED lines=8> */
[----:B------:R-:W-:Y:S02]  /*89e0*/  I2IP.S8.S32.SAT R115, R61, R60, R0 ;  /* 0x0000003c3d737239 */ /* 0x000fe40000001400 */
[----:B------:R-:W-:Y:S03]  /*89f0*/  LEA R0, R148, UR44, 0x3 ;  /* 0x0000002c94007c11 */ /* 0x000fe6000f8e18ff */
        /* <DEDUP_REMOVED lines=9> */
[----:B------:R-:W-:Y:S02]  /*8a90*/  UIADD3 UR4, UP0, UPT, UR62, 0x680, URZ ;  /* 0x000006803e047890 */ /* 0x000fe4000ff1e0ff */
[----:B------:R-:W-:Y:S02]  /*8aa0*/  UIADD3 UR9, UPT, UPT, UR49, 0x40, URZ ;  /* 0x0000004031097890 */ /* 0x000fe4000fffe0ff */
[----:B------:R-:W-:Y:S02]  /*8ab0*/  UIADD3 UR8, UPT, UPT, UR44, 0xa200, URZ ;  /* 0x0000a2002c087890 */ /* 0x000fe4000fffe0ff */
[----:B------:R-:W-:Y:S01]  /*8ac0*/  UIADD3.X UR5, UPT, UPT, URZ, UR63, URZ, UP0, !UPT ;  /* 0x0000003fff057290 */ /* 0x000fe200087fe4ff */
[----:B------:R-:W-:Y:S01]  /*8ad0*/  UMOV UR10, UR50 ;  /* 0x00000032000a7c82 */ /* 0x000fe20008000000 */
[----:B------:R-:W-:Y:S07]  /*8ae0*/  UMOV UR11, UR36 ;  /* 0x00000024000b7c82 */ /* 0x000fee0008000000 */
[----:B------:R2:W-:Y:S01]  /*8af0*/  UTMASTG.3D [UR8], [UR4] ;  /* 0x00000008040073b5 */ /* 0x0005e20008010000 */
[----:B------:R0:W-:Y:S01]  /*8b00*/  UTMACMDFLUSH ;  /* 0x00000000000079b7 */ /* 0x0001e20000000000 */
[----:B--2---:R-:W-:Y:S04]  /*8b10*/  DEPBAR.LE SB0, 0x1 ;  /* 0x000080400000791a */ /* 0x004fe80000000000 */
.L_x_115:
[----:B------:R-:W-:Y:S05]  /*8b20*/  BSYNC.RECONVERGENT B0 ;  /* 0x0000000000007941 */ /* 0x000fea0003800200 */
.L_x_114:
        /* <DEDUP_REMOVED lines=16> */
.L_x_119:
[----:B------:R-:W-:Y:S05]  /*8c30*/  BSYNC B0 ;  /* 0x0000000000007941 */ /* 0x000fea0003800000 */
.L_x_118:
[----:B------:R-:W-:Y:S01]  /*8c40*/  ISETP.NE.AND P0, PT, R96, RZ, PT ;  /* 0x000000ff6000720c */ /* 0x000fe20003f05270 */
[----:B--2---:R-:W-:Y:S02]  /*8c50*/  VIADD R7, R0, 0x90 ;  /* 0x0000009000077836 */ /* 0x004fe40000000000 */
[----:B------:R-:W-:Y:S02]  /*8c60*/  IMAD.U32 R0, RZ, RZ, UR45 ;  /* 0x0000002dff007e24 */ /* 0x000fe4000f8e00ff */
[----:B------:R-:W-:Y:S03]  /*8c70*/  VIADD R148, R148, 0x1 ;  /* 0x0000000194947836 */ /* 0x000fe60000000000 */
[----:B------:R-:W-:Y:S05]  /*8c80*/  PRMT R0, R0, 0x654, R7 ;  /* 0x0000065400007816 */ /* 0x000fea0000000007 */
[----:B------:R2:W3:Y:S04]  /*8c90*/  @P0 LDS.128 R92, [R5+0x200] ;  /* 0x00020000055c0984 */ /* 0x0004e80000000c00 */
        /* <DEDUP_REMOVED lines=10> */
[----:B------:R-:W-:Y:S02]  /*8d40*/  SEL R148, R148, RZ, P0 ;  /* 0x000000ff94947207 */ /* 0x000fe40000000000 */
[----:B--2---:R-:W-:Y:S04]  /*8d50*/  SEL R5, RZ, 0x1, P0 ;  /* 0x00000001ff057807 */ /* 0x004fe80000000000 */
[----:B------:R-:W-:Y:S01]  /*8d60*/  LOP3.LUT R146, R146, R5, RZ, 0x3c, !PT ;  /* 0x0000000592927212 */ /* 0x000fe200078e3cff */
[----:B-----5:R4:W-:Y:S06]  /*8d70*/  SYNCS.ARRIVE.TRANS64.RED.A1T0 RZ, [R0+URZ], RZ ;  /* 0x000000ff00ff79a7 */ /* 0x0209ec00081004ff */
.L_x_117:
[----:B------:R-:W-:Y:S05]  /*8d80*/  BSYNC B1 ;  /* 0x0000000000017941 */ /* 0x000fea0003800000 */
.L_x_116:
[----:B----4-:R-:W-:Y:S05]  /*8d90*/  VIADD R0, R71, 0x80 ;  /* 0x0000008047007836 */ /* 0x010fea0000000000 */
        /* <DEDUP_REMOVED lines=9> */
[----:B------:R-:W4:Y:S01]  /*8e30*/  LDCU.64 UR6, c[0x4][0x80] ;  /* 0x01001000ff0677ac */ /* 0x000f220008000a00 */
[----:B------:R-:W1:Y:S01]  /*8e40*/  LDC.64 R2, c[0x4][R3] ;  /* 0x0100000003027b82 */ /* 0x000e620000000a00 */
[----:B------:R-:W5:Y:S01]  /*8e50*/  LDCU.64 UR4, c[0x4][0x18] ;  /* 0x01000300ff0477ac */ /* 0x000f620008000a00 */
[----:B--2---:R-:W-:Y:S01]  /*8e60*/  MOV R5, UR9 ;  /* 0x0000000900057c02 */ /* 0x004fe20008000f00 */
[----:B------:R-:W-:Y:S01]  /*8e70*/  IMAD.U32 R4, RZ, RZ, UR8 ;  /* 0x00000008ff047e24 */ /* 0x000fe2000f8e00ff */
[----:B----4-:R-:W-:Y:S01]  /*8e80*/  MOV R7, UR7 ;  /* 0x0000000700077c02 */ /* 0x010fe20008000f00 */
[----:B------:R-:W-:Y:S01]  /*8e90*/  IMAD.U32 R6, RZ, RZ, UR6 ;  /* 0x00000006ff067e24 */ /* 0x000fe2000f8e00ff */
[----:B-----5:R-:W-:Y:S01]  /*8ea0*/  MOV R11, UR5 ;  /* 0x00000005000b7c02 */ /* 0x020fe20008000f00 */
[----:B------:R-:W-:Y:S02]  /*8eb0*/  IMAD.U32 R10, RZ, RZ, UR4 ;  /* 0x00000004ff0a7e24 */ /* 0x000fe4000f8e00ff */
[----:B------:R-:W-:Y:S07]  /*8ec0*/  LEPC R20, `(.L_x_121) ;  /* 0x000000001014794e */ /* 0x000fee0000000000 */
[----:B-1-3--:R-:W-:Y:S05]  /*8ed0*/  CALL.ABS.NOINC R2 ;  /* 0x0000000002007343 */ /* 0x00afea0003c00000 */
.L_x_121:
[----:B------:R-:W-:Y:S05]  /*8ee0*/  WARPSYNC.ALL ;  /* 0x0000000000007948 */ /* 0x000fea0003800000 */
[----:B------:R-:W-:Y:S01]  /*8ef0*/  R2UR UR4, R71 ;  /* 0x00000000470472ca */ /* 0x000fe200000e0000 */
[----:B------:R-:W-:Y:S01]  /*8f00*/  BSSY.RECONVERGENT B0, `(.L_x_122) ;  /* 0x000011f000007945 */ /* 0x000fe20003800200 */
[C---:B---3--:R-:W-:Y:S02]  /*8f10*/  PRMT R73, R92.reuse, 0x8880, RZ ;  /* 0x000088805c497816 */ /* 0x048fe400000000ff */
[C---:B------:R-:W-:Y:S02]  /*8f20*/  SHF.L.U32 R75, R92.reuse, 0x10, RZ ;  /* 0x000000105c4b7819 */ /* 0x040fe400000006ff */
[----:B------:R-:W-:Y:S02]  /*8f30*/  SHF.L.U32 R74, R92, 0x8, RZ ;  /* 0x000000085c4a7819 */ /* 0x000fe400000006ff */
[----:B------:R-:W-:Y:S02]  /*8f40*/  SHF.R.S32.HI R75, RZ, 0x18, R75 ;  /* 0x00000018ff4b7819 */ /* 0x000fe4000001144b */
[----:B------:R-:W-:Y:S02]  /*8f50*/  SHF.R.S32.HI R74, RZ, 0x18, R74 ;  /* 0x00000018ff4a7819 */ /* 0x000fe4000001144a */
[----:B------:R-:W-:Y:S01]  /*8f60*/  ISETP.NE.AND P0, PT, R154, RZ, PT ;  /* 0x000000ff9a00720c */ /* 0x000fe20003f05270 */
[----:B------:R-:W2:Y:S01]  /*8f70*/  LDTM.x64 R4, tmem[UR4+0x80] ;  /* 0x00008004000479ee */ /* 0x000ea20008340000 */
[----:B------:R-:W-:Y:S01]  /*8f80*/  ISETP.NE.AND P6, PT, R99, RZ, PT ;  /* 0x000000ff6300720c */ /* 0x000fe20003fc5270 */
[C---:B--2---:R-:W-:Y:S02]  /*8f90*/  IMAD R0, R70.reuse, R4, RZ ;  /* 0x0000000446007224 */ /* 0x044fe400078e02ff */
[C---:B------:R-:W-:Y:S02]  /*8fa0*/  IMAD R3, R70.reuse, R6, RZ ;  /* 0x0000000646037224 */ /* 0x040fe400078e02ff */
[C---:B------:R-:W-:Y:S02]  /*8fb0*/  IMAD R4, R70.reuse, R8, RZ ;  /* 0x0000000846047224 */ /* 0x040fe400078e02ff */
[C---:B------:R-:W-:Y:S02]  /*8fc0*/  IMAD R6, R70.reuse, R10, RZ ;  /* 0x0000000a46067224 */ /* 0x040fe400078e02ff */
[C---:B------:R-:W-:Y:S02]  /*8fd0*/  IMAD R2, R70.reuse, R5, RZ ;  /* 0x0000000546027224 */ /* 0x040fe400078e02ff */
[C---:B------:R-:W-:Y:S02]  /*8fe0*/  IMAD R8, R70.reuse, R12, RZ ;  /* 0x0000000c46087224 */ /* 0x040fe400078e02ff */
[C---:B------:R-:W-:Y:S02]  /*8ff0*/  IMAD R10, R70.reuse, R14, RZ ;  /* 0x0000000e460a7224 */ /* 0x040fe400078e02ff */
[C---:B------:R-:W-:Y:S02]  /*9000*/  IMAD R5, R70.reuse, R9, RZ ;  /* 0x0000000946057224 */ /* 0x040fe400078e02ff */
[----:B------:R-:W-:Y:S01]  /*9010*/  IMAD R0, R73, R72, R0 ;  /* 0x0000004849007224 */ /* 0x000fe200078e0200 */
[----:B------:R-:W-:Y:S01]  /*9020*/  SHF.L.U32 R73, R93, 0x8, RZ ;  /* 0x000000085d497819 */ /* 0x000fe200000006ff */
[C---:B------:R-:W-:Y:S02]  /*9030*/  IMAD R12, R70.reuse, R16, RZ ;  /* 0x00000010460c7224 */ /* 0x040fe400078e02ff */
[C---:B------:R-:W-:Y:S01]  /*9040*/  IMAD R14, R70.reuse, R18, RZ ;  /* 0x00000012460e7224 */ /* 0x040fe200078e02ff */
[----:B------:R-:W-:Y:S01]  /*9050*/  SHF.R.S32.HI R73, RZ, 0x18, R73 ;  /* 0x00000018ff497819 */ /* 0x000fe20000011449 */
[C---:B------:R-:W-:Y:S02]  /*9060*/  IMAD R9, R70.reuse, R13, RZ ;  /* 0x0000000d46097224 */ /* 0x040fe400078e02ff */
[C---:B------:R-:W-:Y:S02]  /*9070*/  IMAD R16, R70.reuse, R20, RZ ;  /* 0x0000001446107224 */ /* 0x040fe400078e02ff */
[C---:B------:R-:W-:Y:S02]  /*9080*/  IMAD R18, R70.reuse, R22, RZ ;  /* 0x0000001646127224 */ /* 0x040fe400078e02ff */
[C---:B------:R-:W-:Y:S02]  /*9090*/  IMAD R13, R70.reuse, R17, RZ ;  /* 0x00000011460d7224 */ /* 0x040fe400078e02ff */
[C---:B------:R-:W-:Y:S02]  /*90a0*/  IMAD R20, R70.reuse, R24, RZ ;  /* 0x0000001846147224 */ /* 0x040fe400078e02ff */
[C---:B------:R-:W-:Y:S02]  /*90b0*/  IMAD R22, R70.reuse, R26, RZ ;  /* 0x0000001a46167224 */ /* 0x040fe400078e02ff */
[----:B------:R-:W-:Y:S02]  /*90c0*/  IMAD R2, R75, R72, R2 ;  /* 0x000000484b027224 */ /* 0x000fe400078e0202 */
[C---:B------:R-:W-:Y:S02]  /*90d0*/  IMAD R17, R70.reuse, R21, RZ ;  /* 0x0000001546117224 */ /* 0x040fe400078e02ff */
        /* <DEDUP_REMOVED lines=18> */
[C---:B------:R-:W-:Y:S01]  /*9200*/  IMAD R60, R70.reuse, R64, RZ ;  /* 0x00000040463c7224 */ /* 0x040fe200078e02ff */
[----:B------:R-:W-:Y:S01]  /*9210*/  SHF.R.S32.HI R64, RZ, 0x18, R92 ;  /* 0x00000018ff407819 */ /* 0x000fe2000001145c */
[C---:B------:R-:W-:Y:S02]  /*9220*/  IMAD R26, R70.reuse, R30, RZ ;  /* 0x0000001e461a7224 */ /* 0x040fe400078e02ff */
[C---:B------:R-:W-:Y:S02]  /*9230*/  IMAD R30, R70.reuse, R34, RZ ;  /* 0x00000022461e7224 */ /* 0x040fe400078e02ff */
[C---:B------:R-:W-:Y:S02]  /*9240*/  IMAD R57, R70.reuse, R61, RZ ;  /* 0x0000003d46397224 */ /* 0x040fe400078e02ff */
[C---:B------:R-:W-:Y:S01]  /*9250*/  IMAD R61, R70.reuse, R65, RZ ;  /* 0x00000041463d7224 */ /* 0x040fe200078e02ff */
[C---:B------:R-:W-:Y:S01]  /*9260*/  PRMT R65, R93.reuse, 0x8880, RZ ;  /* 0x000088805d417816 */ /* 0x040fe200000000ff */
[C---:B------:R-:W-:Y:S02]  /*9270*/  IMAD R34, R70.reuse, R38, RZ ;  /* 0x0000002646227224 */ /* 0x040fe400078e02ff */
[----:B------:R-:W-:Y:S02]  /*9280*/  IMAD R38, R70, R42, RZ ;  /* 0x0000002a46267224 */ /* 0x000fe400078e02ff */
[----:B------:R-:W-:Y:S01]  /*9290*/  IMAD R3, R74, R72, R3 ;  /* 0x000000484a037224 */ /* 0x000fe200078e0203 */
[----:B------:R-:W-:Y:S01]  /*92a0*/  SHF.R.S32.HI R74, RZ, 0x18, R93 ;  /* 0x00000018ff4a7819 */ /* 0x000fe2000001145d */
[C---:B------:R-:W-:Y:S02]  /*92b0*/  IMAD R42, R70.reuse, R46, RZ ;  /* 0x0000002e462a7224 */ /* 0x040fe400078e02ff */
[C---:B------:R-:W-:Y:S02]  /*92c0*/  IMAD R46, R70.reuse, R50, RZ ;  /* 0x00000032462e7224 */ /* 0x040fe400078e02ff */
[C---:B------:R-:W-:Y:S02]  /*92d0*/  IMAD R51, R70.reuse, R51, RZ ;  /* 0x0000003346337224 */ /* 0x040fe400078e02ff */
[C---:B------:R-:W-:Y:S02]  /*92e0*/  IMAD R50, R70.reuse, R54, RZ ;  /* 0x0000003646327224 */ /* 0x040fe400078e02ff */
[C---:B------:R-:W-:Y:S02]  /*92f0*/  IMAD R54, R70.reuse, R58, RZ ;  /* 0x0000003a46367224 */ /* 0x040fe400078e02ff */
[C---:B------:R-:W-:Y:S02]  /*9300*/  IMAD R58, R70.reuse, R62, RZ ;  /* 0x0000003e463a7224 */ /* 0x040fe400078e02ff */
[C---:B------:R-:W-:Y:S01]  /*9310*/  IMAD R62, R70.reuse, R66, RZ ;  /* 0x00000042463e7224 */ /* 0x040fe200078e02ff */
[----:B------:R-:W-:Y:S01]  /*9320*/  SHF.L.U32 R66, R93, 0x10, RZ ;  /* 0x000000105d427819 */ /* 0x000fe200000006ff */
[C---:B------:R-:W-:Y:S02]  /*9330*/  IMAD R7, R70.reuse, R7, RZ ;  /* 0x0000000746077224 */ /* 0x040fe400078e02ff */
[----:B------:R-:W-:Y:S01]  /*9340*/  IMAD R11, R70, R11, RZ ;  /* 0x0000000b460b7224 */ /* 0x000fe200078e02ff */
[----:B------:R-:W-:Y:S01]  /*9350*/  SHF.R.S32.HI R66, RZ, 0x18, R66 ;  /* 0x00000018ff427819 */ /* 0x000fe20000011442 */
[-C--:B------:R-:W-:Y:S01]  /*9360*/  IMAD R7, R64, R72.reuse, R7 ;  /* 0x0000004840077224 */ /* 0x080fe200078e0207 */
[C---:B------:R-:W-:Y:S01]  /*9370*/  PRMT R64, R94.reuse, 0x8880, RZ ;  /* 0x000088805e407816 */ /* 0x040fe200000000ff */
[-C--:B------:R-:W-:Y:S01]  /*9380*/  IMAD R4, R65, R72.reuse, R4 ;  /* 0x0000004841047224 */ /* 0x080fe200078e0204 */
[----:B------:R-:W-:Y:S01]  /*9390*/  SHF.L.U32 R65, R94, 0x10, RZ ;  /* 0x000000105e417819 */ /* 0x000fe200000006ff */
[-C--:B------:R-:W-:Y:S02]  /*93a0*/  IMAD R5, R66, R72.reuse, R5 ;  /* 0x0000004842057224 */ /* 0x080fe400078e0205 */
[-C--:B------:R-:W-:Y:S01]  /*93b0*/  IMAD R6, R73, R72.reuse, R6 ;  /* 0x0000004849067224 */ /* 0x080fe200078e0206 */
[----:B------:R-:W-:Y:S01]  /*93c0*/  I2IP.S8.S32.SAT R73, R7, R3, RZ ;  /* 0x0000000307497239 */ /* 0x000fe200000014ff */
[----:B------:R-:W-:Y:S01]  /*93d0*/  IMAD R11, R74, R72, R11 ;  /* 0x000000484a0b7224 */ /* 0x000fe200078e020b */
[----:B------:R-:W-:Y:S01]  /*93e0*/  SHF.L.U32 R7, R94, 0x8, RZ ;  /* 0x000000085e077819 */ /* 0x000fe200000006ff */
[C---:B------:R-:W-:Y:S01]  /*93f0*/  IMAD R15, R70.reuse, R15, RZ ;  /* 0x0000000f460f7224 */ /* 0x040fe200078e02ff */
[----:B------:R-:W-:Y:S01]  /*9400*/  MOV R3, R64 ;  /* 0x0000004000037202 */ /* 0x000fe20000000f00 */
[C---:B------:R-:W-:Y:S01]  /*9410*/  IMAD R19, R70.reuse, R19, RZ ;  /* 0x0000001346137224 */ /* 0x040fe200078e02ff */
[----:B------:R-:W-:Y:S01]  /*9420*/  I2IP.S8.S32.SAT R11, R11, R6, RZ ;  /* 0x000000060b0b7239 */ /* 0x000fe200000014ff */
[C---:B------:R-:W-:Y:S01]  /*9430*/  IMAD R23, R70.reuse, R23, RZ ;  /* 0x0000001746177224 */ /* 0x040fe200078e02ff */
[----:B------:R-:W-:Y:S01]  /*9440*/  SHF.R.S32.HI R6, RZ, 0x18, R65 ;  /* 0x00000018ff067819 */ /* 0x000fe20000011441 */
[----:B------:R-:W-:Y:S01]  /*9450*/  IMAD R8, R3, R72, R8 ;  /* 0x0000004803087224 */ /* 0x000fe200078e0208 */
[----:B------:R-:W-:Y:S01]  /*9460*/  SHF.R.S32.HI R7, RZ, 0x18, R7 ;  /* 0x00000018ff077819 */ /* 0x000fe20000011407 */
[----:B------:R-:W-:Y:S01]  /*9470*/  IMAD R27, R70, R27, RZ ;  /* 0x0000001b461b7224 */ /* 0x000fe200078e02ff */
[----:B-1----:R-:W-:Y:S01]  /*9480*/  I2IP.S8.S32.SAT R100, R2, R0, R73 ;  /* 0x0000000002647239 */ /* 0x002fe20000001449 */
[-C--:B------:R-:W-:Y:S01]  /*9490*/  IMAD R9, R6, R72.reuse, R9 ;  /* 0x0000004806097224 */ /* 0x080fe200078e0209 */
[----:B------:R-:W-:Y:S01]  /*94a0*/  SHF.L.U32 R2, R95, 0x10, RZ ;  /* 0x000000105f027819 */ /* 0x000fe200000006ff */
[----:B------:R-:W-:Y:S01]  /*94b0*/  IMAD R10, R7, R72, R10 ;  /* 0x00000048070a7224 */ /* 0x000fe200078e020a */
[----:B------:R-:W-:Y:S01]  /*94c0*/  SHF.R.S32.HI R0, RZ, 0x18, R94 ;  /* 0x00000018ff007819 */ /* 0x000fe2000001145e */
[C---:B------:R-:W-:Y:S01]  /*94d0*/  IMAD R31, R70.reuse, R31, RZ ;  /* 0x0000001f461f7224 */ /* 0x040fe200078e02ff */
[----:B------:R-:W-:Y:S01]  /*94e0*/  I2IP.S8.S32.SAT R101, R5, R4, R11 ;  /* 0x0000000405657239 */ /* 0x000fe2000000140b */
[----:B------:R-:W-:Y:S01]  /*94f0*/  IMAD R35, R70, R35, RZ ;  /* 0x0000002346237224 */ /* 0x000fe200078e02ff */
[C---:B------:R-:W-:Y:S01]  /*9500*/  PRMT R3, R95.reuse, 0x8880, RZ ;  /* 0x000088805f037816 */ /* 0x040fe200000000ff */
[-C--:B------:R-:W-:Y:S01]  /*9510*/  IMAD R15, R0, R72.reuse, R15 ;  /* 0x00000048000f7224 */ /* 0x080fe200078e020f */
[----:B------:R-:W-:Y:S01]  /*9520*/  SHF.L.U32 R5, R95, 0x8, RZ ;  /* 0x000000085f057819 */ /* 0x000fe200000006ff */
[C---:B------:R-:W-:Y:S01]  /*9530*/  IMAD R39, R70.reuse, R39, RZ ;  /* 0x0000002746277224 */ /* 0x040fe200078e02ff */
[----:B------:R-:W-:Y:S01]  /*9540*/  SHF.R.S32.HI R2, RZ, 0x18, R2 ;  /* 0x00000018ff027819 */ /* 0x000fe20000011402 */
[-C--:B------:R-:W-:Y:S01]  /*9550*/  IMAD R12, R3, R72.reuse, R12 ;  /* 0x00000048030c7224 */ /* 0x080fe200078e020c */
[----:B------:R-:W-:Y:S01]  /*9560*/  SHF.R.S32.HI R5, RZ, 0x18, R5 ;  /* 0x00000018ff057819 */ /* 0x000fe20000011405 */
[----:B------:R-:W-:Y:S01]  /*9570*/  IMAD R43, R70, R43, RZ ;  /* 0x0000002b462b7224 */ /* 0x000fe200078e02ff */
[----:B------:R-:W-:Y:S01]  /*9580*/  SHF.R.S32.HI R4, RZ, 0x18, R95 ;  /* 0x00000018ff047819 */ /* 0x000fe2000001145f */
[-C--:B------:R-:W-:Y:S01]  /*9590*/  IMAD R13, R2, R72.reuse, R13 ;  /* 0x00000048020d7224 */ /* 0x080fe200078e020d */
[C---:B------:R-:W-:Y:S01]  /*95a0*/  SHF.L.U32 R0, R80.reuse, 0x10, RZ ;  /* 0x0000001050007819 */ /* 0x040fe200000006ff */
[-C--:B------:R-:W-:Y:S01]  /*95b0*/  IMAD R14, R5, R72.reuse, R14 ;  /* 0x00000048050e7224 */ /* 0x080fe200078e020e */
[C---:B------:R-:W-:Y:S01]  /*95c0*/  PRMT R3, R80.reuse, 0x8880, RZ ;  /* 0x0000888050037816 */ /* 0x040fe200000000ff */
[----:B------:R-:W-:Y:S01]  /*95d0*/  IMAD.SHL.U32 R2, R80, 0x100, RZ ;  /* 0x0000010050027824 */ /* 0x000fe200078e00ff */
[----:B------:R-:W-:Y:S01]  /*95e0*/  SHF.R.S32.HI R0, RZ, 0x18, R0 ;  /* 0x00000018ff007819 */ /* 0x000fe20000011400 */
[-C--:B------:R-:W-:Y:S01]  /*95f0*/  IMAD R19, R4, R72.reuse, R19 ;  /* 0x0000004804137224 */ /* 0x080fe200078e0213 */
[----:B------:R-:W-:Y:S01]  /*9600*/  SHF.L.U32 R4, R81, 0x10, RZ ;  /* 0x0000001051047819 */ /* 0x000fe200000006ff */
[-C--:B------:R-:W-:Y:S01]  /*9610*/  IMAD R16, R3, R72.reuse, R16 ;  /* 0x0000004803107224 */ /* 0x080fe200078e0210 */
[----:B------:R-:W-:Y:S01]  /*9620*/  SHF.R.S32.HI R5, RZ, 0x18, R2 ;  /* 0x00000018ff057819 */ /* 0x000fe20000011402 */
[-C--:B------:R-:W-:Y:S01]  /*9630*/  IMAD R17, R0, R72.reuse, R17 ;  /* 0x0000004800117224 */ /* 0x080fe200078e0211 */
[----:B------:R-:W-:Y:S01]  /*9640*/  SHF.R.S32.HI R0, RZ, 0x18, R80 ;  /* 0x00000018ff007819 */ /* 0x000fe20000011450 */
[----:B------:R-:W-:Y:S01]  /*9650*/  IMAD R47, R70, R47, RZ ;  /* 0x0000002f462f7224 */ /* 0x000fe200078e02ff */
[----:B------:R-:W-:Y:S01]  /*9660*/  PRMT R3, R81, 0x8880, RZ ;  /* 0x0000888051037816 */ /* 0x000fe200000000ff */
[-C--:B------:R-:W-:Y:S01]  /*9670*/  IMAD R18, R5, R72.reuse, R18 ;  /* 0x0000004805127224 */ /* 0x080fe200078e0212 */
[----:B------:R-:W-:Y:S01]  /*9680*/  SHF.L.U32 R2, R81, 0x8, RZ ;  /* 0x0000000851027819 */ /* 0x000fe200000006ff */
[-C--:B------:R-:W-:Y:S01]  /*9690*/  IMAD R23, R0, R72.reuse, R23 ;  /* 0x0000004800177224 */ /* 0x080fe200078e0217 */
        /* <DEDUP_REMOVED lines=8> */
[----:B------:R-:W-:Y:S01]  /*9720*/  PRMT R3, R82, 0x8880, RZ ;  /* 0x0000888052037816 */ /* 0x000fe200000000ff */
        /* <DEDUP_REMOVED lines=9> */
[----:B------:R-:W-:Y:S01]  /*97c0*/  SHF.L.U32 R0, R83, 0x10, RZ ;  /* 0x0000001053007819 */ /* 0x000fe200000006ff */
[-C--:B------:R-:W-:Y:S01]  /*97d0*/  IMAD R26, R5, R72.reuse, R26 ;  /* 0x00000048051a7224 */ /* 0x080fe200078e021a */
[C---:B------:R-:W-:Y:S01]  /*97e0*/  PRMT R3, R83.reuse, 0x8880, RZ ;  /* 0x0000888053037816 */ /* 0x040fe200000000ff */
[-C--:B------:R-:W-:Y:S01]  /*97f0*/  IMAD R31, R2, R72.reuse, R31 ;  /* 0x00000048021f7224 */ /* 0x080fe200078e021f */
[----:B------:R-:W-:Y:S01]  /*9800*/  SHF.L.U32 R2, R83, 0x8, RZ ;  /* 0x0000000853027819 */ /* 0x000fe200000006ff */
[----:B------:R-:W-:Y:S01]  /*9810*/  IMAD R67, R70, R67, RZ ;  /* 0x0000004346437224 */ /* 0x000fe200078e02ff */
[----:B------:R-:W-:Y:S01]  /*9820*/  SHF.R.S32.HI R0, RZ, 0x18, R0 ;  /* 0x00000018ff007819 */ /* 0x000fe20000011400 */
[-C--:B------:R-:W-:Y:S01]  /*9830*/  IMAD R28, R3, R72.reuse, R28 ;  /* 0x00000048031c7224 */ /* 0x080fe200078e021c */
[----:B------:R-:W-:Y:S02]  /*9840*/  SHF.R.S32.HI R5, RZ, 0x18, R2 ;  /* 0x00000018ff057819 */ /* 0x000fe40000011402 */
[----:B------:R-:W-:Y:S01]  /*9850*/  SHF.R.S32.HI R2, RZ, 0x18, R83 ;  /* 0x00000018ff027819 */ /* 0x000fe20000011453 */
[-C--:B------:R-:W-:Y:S01]  /*9860*/  IMAD R29, R0, R72.reuse, R29 ;  /* 0x00000048001d7224 */ /* 0x080fe200078e021d */
[C---:B------:R-:W-:Y:S01]  /*9870*/  PRMT R3, R84.reuse, 0x8880, RZ ;  /* 0x0000888054037816 */ /* 0x040fe200000000ff */
[----:B------:R-:W-:Y:S01]  /*9880*/  IMAD.U32 R0, R84, 0x10000, RZ ;  /* 0x0001000054007824 */ /* 0x000fe200078e00ff */
[----:B------:R-:W-:Y:S01]  /*9890*/  SHF.L.U32 R4, R85, 0x10, RZ ;  /* 0x0000001055047819 */ /* 0x000fe200000006ff */
[----:B------:R-:W-:Y:S01]  /*98a0*/  IMAD R30, R5, R72, R30 ;  /* 0x00000048051e7224 */ /* 0x000fe200078e021e */
[----:B------:R-:W-:Y:S01]  /*98b0*/  I2IP.S8.S32.SAT R10, R15, R10, RZ ;  /* 0x0000000a0f0a7239 */ /* 0x000fe200000014ff */
[-C--:B------:R-:W-:Y:S01]  /*98c0*/  IMAD R35, R2, R72.reuse, R35 ;  /* 0x0000004802237224 */ /* 0x080fe200078e0223 */
[----:B------:R-:W-:Y:S01]  /*98d0*/  SHF.L.U32 R2, R84, 0x8, RZ ;  /* 0x0000000854027819 */ /* 0x000fe200000006ff */
[-C--:B------:R-:W-:Y:S01]  /*98e0*/  IMAD R32, R3, R72.reuse, R32 ;  /* 0x0000004803207224 */ /* 0x080fe200078e0220 */
[----:B------:R-:W-:Y:S02]  /*98f0*/  SHF.R.S32.HI R0, RZ, 0x18, R0 ;  /* 0x00000018ff007819 */ /* 0x000fe40000011400 */
[----:B------:R-:W-:Y:S02]  /*9900*/  SHF.R.S32.HI R5, RZ, 0x18, R2 ;  /* 0x00000018ff057819 */ /* 0x000fe40000011402 */
[----:B------:R-:W-:Y:S01]  /*9910*/  PRMT R3, R85, 0x8880, RZ ;  /* 0x0000888055037816 */ /* 0x000fe200000000ff */
[-C--:B------:R-:W-:Y:S01]  /*9920*/  IMAD R33, R0, R72.reuse, R33 ;  /* 0x0000004800217224 */ /* 0x080fe200078e0221 */
[----:B------:R-:W-:Y:S01]  /*9930*/  SHF.R.S32.HI R0, RZ, 0x18, R84 ;  /* 0x00000018ff007819 */ /* 0x000fe20000011454 */
[----:B------:R-:W-:Y:S01]  /*9940*/  IMAD R34, R5, R72, R34 ;  /* 0x0000004805227224 */ /* 0x000fe200078e0222 */
[----:B------:R-:W-:Y:S02]  /*9950*/  SHF.L.U32 R2, R85, 0x8, RZ ;  /* 0x0000000855027819 */ /* 0x000fe400000006ff */
[----:B------:R-:W-:Y:S01]  /*9960*/  I2IP.S8.S32.SAT R14, R19, R14, RZ ;  /* 0x0000000e130e7239 */ /* 0x000fe200000014ff */
[-C--:B------:R-:W-:Y:S01]  /*9970*/  IMAD R39, R0, R72.reuse, R39 ;  /* 0x0000004800277224 */ /* 0x080fe200078e0227 */
[----:B------:R-:W-:Y:S01]  /*9980*/  SHF.R.S32.HI R0, RZ, 0x18, R4 ;  /* 0x00000018ff007819 */ /* 0x000fe20000011404 */
[-C--:B------:R-:W-:Y:S01]  /*9990*/  IMAD R36, R3, R72.reuse, R36 ;  /* 0x0000004803247224 */ /* 0x080fe200078e0224 */
[----:B------:R-:W-:Y:S02]  /*99a0*/  SHF.R.S32.HI R5, RZ, 0x18, R2 ;  /* 0x00000018ff057819 */ /* 0x000fe40000011402 */
[----:B------:R-:W-:Y:S01]  /*99b0*/  SHF.L.U32 R2, R86, 0x10, RZ ;  /* 0x0000001056027819 */ /* 0x000fe200000006ff */
[-C--:B------:R-:W-:Y:S01]  /*99c0*/  IMAD R37, R0, R72.reuse, R37 ;  /* 0x0000004800257224 */ /* 0x080fe200078e0225 */
[----:B------:R-:W-:Y:S01]  /*99d0*/  SHF.R.S32.HI R0, RZ, 0x18, R85 ;  /* 0x00000018ff007819 */ /* 0x000fe20000011455 */
[-C--:B------:R-:W-:Y:S01]  /*99e0*/  IMAD R38, R5, R72.reuse, R38 ;  /* 0x0000004805267224 */ /* 0x080fe200078e0226 */
[C---:B------:R-:W-:Y:S02]  /*99f0*/  PRMT R3, R86.reuse, 0x8880, RZ ;  /* 0x0000888056037816 */ /* 0x040fe400000000ff */
[----:B------:R-:W-:Y:S01]  /*9a00*/  SHF.L.U32 R5, R86, 0x8, RZ ;  /* 0x0000000856057819 */ /* 0x000fe200000006ff */
[-C--:B------:R-:W-:Y:S01]  /*9a10*/  IMAD R43, R0, R72.reuse, R43 ;  /* 0x00000048002b7224 */ /* 0x080fe200078e022b */
[----:B------:R-:W-:Y:S01]  /*9a20*/  SHF.R.S32.HI R2, RZ, 0x18, R2 ;  /* 0x00000018ff027819 */ /* 0x000fe20000011402 */
[-C--:B------:R-:W-:Y:S01]  /*9a30*/  IMAD R40, R3, R72.reuse, R40 ;  /* 0x0000004803287224 */ /* 0x080fe200078e0228 */
[----:B------:R-:W-:Y:S02]  /*9a40*/  SHF.R.S32.HI R5, RZ, 0x18, R5 ;  /* 0x00000018ff057819 */ /* 0x000fe40000011405 */
[----:B------:R-:W-:Y:S01]  /*9a50*/  SHF.R.S32.HI R4, RZ, 0x18, R86 ;  /* 0x00000018ff047819 */ /* 0x000fe20000011456 */
[-C--:B------:R-:W-:Y:S01]  /*9a60*/  IMAD R41, R2, R72.reuse, R41 ;  /* 0x0000004802297224 */ /* 0x080fe200078e0229 */
[----:B------:R-:W-:Y:S01]  /*9a70*/  SHF.L.U32 R0, R87, 0x10, RZ ;  /* 0x0000001057007819 */ /* 0x000fe200000006ff */
[-C--:B------:R-:W-:Y:S01]  /*9a80*/  IMAD R42, R5, R72.reuse, R42 ;  /* 0x00000048052a7224 */ /* 0x080fe200078e022a */
[C---:B------:R-:W-:Y:S01]  /*9a90*/  PRMT R3, R87.reuse, 0x8880, RZ ;  /* 0x0000888057037816 */ /* 0x040fe200000000ff */
[-C--:B------:R-:W-:Y:S01]  /*9aa0*/  IMAD R47, R4, R72.reuse, R47 ;  /* 0x00000048042f7224 */ /* 0x080fe200078e022f */
[----:B------:R-:W-:Y:S02]  /*9ab0*/  SHF.L.U32 R2, R87, 0x8, RZ ;  /* 0x0000000857027819 */ /* 0x000fe400000006ff */
[----:B------:R-:W-:Y:S01]  /*9ac0*/  SHF.R.S32.HI R0, RZ, 0x18, R0 ;  /* 0x00000018ff007819 */ /* 0x000fe20000011400 */
[-C--:B------:R-:W-:Y:S01]  /*9ad0*/  IMAD R44, R3, R72.reuse, R44 ;  /* 0x00000048032c7224 */ /* 0x080fe200078e022c */
[----:B------:R-:W-:Y:S02]  /*9ae0*/  SHF.R.S32.HI R5, RZ, 0x18, R2 ;  /* 0x00000018ff057819 */ /* 0x000fe40000011402 */
[----:B------:R-:W-:Y:S01]  /*9af0*/  SHF.R.S32.HI R2, RZ, 0x18, R87 ;  /* 0x00000018ff027819 */ /* 0x000fe20000011457 */
[-C--:B------:R-:W-:Y:S01]  /*9b00*/  IMAD R45, R0, R72.reuse, R45 ;  /* 0x00000048002d7224 */ /* 0x080fe200078e022d */
[----:B------:R-:W-:Y:S01]  /*9b10*/  PRMT R3, R88, 0x8880, RZ ;  /* 0x0000888058037816 */ /* 0x000fe200000000ff */
[-C--:B------:R-:W-:Y:S01]  /*9b20*/  IMAD R46, R5, R72.reuse, R46 ;  /* 0x00000048052e7224 */ /* 0x080fe200078e022e */
[C---:B------:R-:W-:Y:S01]  /*9b30*/  SHF.L.U32 R4, R89.reuse, 0x10, RZ ;  /* 0x0000001059047819 */ /* 0x040fe200000006ff */
[-C--:B------:R-:W-:Y:S01]  /*9b40*/  IMAD R51, R2, R72.reuse, R51 ;  /* 0x0000004802337224 */ /* 0x080fe200078e0233 */
[----:B------:R-:W-:Y:S01]  /*9b50*/  SHF.R.S32.HI R2, RZ, 0x18, R88 ;  /* 0x00000018ff027819 */ /* 0x000fe20000011458 */
[C---:B------:R-:W-:Y:S01]  /*9b60*/  IMAD.U32 R0, R88.reuse, 0x10000, RZ ;  /* 0x0001000058007824 */ /* 0x040fe200078e00ff */
[----:B------:R-:W-:Y:S01]  /*9b70*/  PRMT R5, R89, 0x8880, RZ ;  /* 0x0000888059057816 */ /* 0x000fe200000000ff */
[-C--:B------:R-:W-:Y:S01]  /*9b80*/  IMAD R48, R3, R72.reuse, R48 ;  /* 0x0000004803307224 */ /* 0x080fe200078e0230 */
[----:B------:R-:W-:Y:S02]  /*9b90*/  SHF.L.U32 R3, R88, 0x8, RZ ;  /* 0x0000000858037819 */ /* 0x000fe400000006ff */
[----:B------:R-:W-:Y:S02]  /*9ba0*/  SHF.R.S32.HI R0, RZ, 0x18, R0 ;  /* 0x00000018ff007819 */ /* 0x000fe40000011400 */
[----:B------:R-:W-:Y:S02]  /*9bb0*/  SHF.R.S32.HI R3, RZ, 0x18, R3 ;  /* 0x00000018ff037819 */ /* 0x000fe40000011403 */
[----:B------:R-:W-:Y:S01]  /*9bc0*/  SHF.R.S32.HI R4, RZ, 0x18, R4 ;  /* 0x00000018ff047819 */ /* 0x000fe20000011404 */
[-C--:B------:R-:W-:Y:S01]  /*9bd0*/  IMAD R49, R0, R72.reuse, R49 ;  /* 0x0000004800317224 */ /* 0x080fe200078e0231 */
[----:B------:R-:W-:Y:S01]  /*9be0*/  SHF.R.S32.HI R0, RZ, 0x18, R89 ;  /* 0x00000018ff007819 */ /* 0x000fe20000011459 */
[-C--:B------:R-:W-:Y:S01]  /*9bf0*/  IMAD R50, R3, R72.reuse, R50 ;  /* 0x0000004803327224 */ /* 0x080fe200078e0232 */
[----:B------:R-:W-:Y:S01]  /*9c00*/  SHF.L.U32 R3, R89, 0x8, RZ ;  /* 0x0000000859037819 */ /* 0x000fe200000006ff */
[-C--:B------:R-:W-:Y:S01]  /*9c10*/  IMAD R55, R2, R72.reuse, R55 ;  /* 0x0000004802377224 */ /* 0x080fe200078e0237 */
        /* <DEDUP_REMOVED lines=8> */
[----:B------:R-:W-:Y:S01]  /*9ca0*/  IMAD R59, R0, R72, R59 ;  /* 0x00000048003b7224 */ /* 0x000fe200078e023b */
[----:B------:R-:W-:Y:S01]  /*9cb0*/  I2IP.S8.S32.SAT R18, R23, R18, RZ ;  /* 0x0000001217127239 */ /* 0x000fe200000014ff */
[----:B------:R-:W-:Y:S01]  /*9cc0*/  IMAD R56, R5, R72, R56 ;  /* 0x0000004805387224 */ /* 0x000fe200078e0238 */
[----:B------:R-:W-:Y:S01]  /*9cd0*/  I2IP.S8.S32.SAT R102, R9, R8, R10 ;  /* 0x0000000809667239 */ /* 0x000fe2000000140a */
[----:B------:R-:W-:Y:S01]  /*9ce0*/  IMAD R57, R2, R72, R57 ;  /* 0x0000004802397224 */ /* 0x000fe200078e0239 */
[----:B------:R-:W-:Y:S02]  /*9cf0*/  I2IP.S8.S32.SAT R103, R13, R12, R14 ;  /* 0x0000000c0d677239 */ /* 0x000fe4000000140e */
[----:B------:R-:W-:Y:S02]  /*9d00*/  SHF.R.S32.HI R7, RZ, 0x18, R7 ;  /* 0x00000018ff077819 */ /* 0x000fe40000011407 */
[----:B------:R-:W-:Y:S01]  /*9d10*/  SHF.L.U32 R2, R91, 0x10, RZ ;  /* 0x000000105b027819 */ /* 0x000fe200000006ff */
[----:B------:R1:W-:Y:S01]  /*9d20*/  STS.128 [R135+UR44+0x8200], R100 ;  /* 0x0082006487007988 */ /* 0x0003e20008000c2c */
[----:B------:R-:W-:Y:S01]  /*9d30*/  SHF.R.S32.HI R0, RZ, 0x18, R90 ;  /* 0x00000018ff007819 */ /* 0x000fe2000001145a */
[----:B------:R-:W-:Y:S01]  /*9d40*/  IMAD R58, R7, R72, R58 ;  /* 0x00000048073a7224 */ /* 0x000fe200078e023a */
[----:B------:R-:W-:Y:S02]  /*9d50*/  I2IP.S8.S32.SAT R16, R17, R16, R18 ;  /* 0x0000001011107239 */ /* 0x000fe40000001412 */
[----:B------:R-:W-:Y:S01]  /*9d60*/  I2IP.S8.S32.SAT R17, R27, R22, RZ ;  /* 0x000000161b117239 */ /* 0x000fe200000014ff */
[----:B------:R-:W-:Y:S01]  /*9d70*/  IMAD R63, R0, R72, R63 ;  /* 0x00000048003f7224 */ /* 0x000fe200078e023f */
[----:B------:R-:W-:Y:S02]  /*9d80*/  I2IP.S8.S32.SAT R18, R31, R26, RZ ;  /* 0x0000001a1f127239 */ /* 0x000fe400000014ff */
[----:B------:R-:W-:Y:S02]  /*9d90*/  I2IP.S8.S32.SAT R19, R35, R30, RZ ;  /* 0x0000001e23137239 */ /* 0x000fe400000014ff */
[C---:B------:R-:W-:Y:S02]  /*9da0*/  PRMT R3, R91.reuse, 0x8880, RZ ;  /* 0x000088805b037816 */ /* 0x040fe400000000ff */
[----:B------:R-:W-:Y:S02]  /*9db0*/  SHF.L.U32 R5, R91, 0x8, RZ ;  /* 0x000000085b057819 */ /* 0x000fe400000006ff */
[----:B------:R-:W-:Y:S01]  /*9dc0*/  SHF.R.S32.HI R2, RZ, 0x18, R2 ;  /* 0x00000018ff027819 */ /* 0x000fe20000011402 */
[----:B------:R-:W-:Y:S01]  /*9dd0*/  IMAD R60, R3, R72, R60 ;  /* 0x00000048033c7224 */ /* 0x000fe200078e023c */
[----:B------:R-:W-:Y:S02]  /*9de0*/  I2IP.S8.S32.SAT R17, R21, R20, R17 ;  /* 0x0000001415117239 */ /* 0x000fe40000001411 */
[----:B------:R-:W-:Y:S01]  /*9df0*/  I2IP.S8.S32.SAT R18, R25, R24, R18 ;  /* 0x0000001819127239 */ /* 0x000fe20000001412 */
[----:B------:R-:W-:Y:S01]  /*9e00*/  IMAD R61, R2, R72, R61 ;  /* 0x00000048023d7224 */ /* 0x000fe200078e023d */
[----:B------:R-:W-:Y:S02]  /*9e10*/  I2IP.S8.S32.SAT R19, R29, R28, R19 ;  /* 0x0000001c1d137239 */ /* 0x000fe40000001413 */
[----:B------:R-:W-:Y:S02]  /*9e20*/  SHF.R.S32.HI R5, RZ, 0x18, R5 ;  /* 0x00000018ff057819 */ /* 0x000fe40000011405 */
[----:B------:R-:W-:Y:S01]  /*9e30*/  SHF.R.S32.HI R4, RZ, 0x18, R91 ;  /* 0x00000018ff047819 */ /* 0x000fe2000001145b */
[----:B------:R1:W-:Y:S01]  /*9e40*/  STS.128 [R158+0x8200], R16 ;  /* 0x008200109e007388 */ /* 0x0003e20000000c00 */
[----:B------:R-:W-:Y:S01]  /*9e50*/  I2IP.S8.S32.SAT R34, R39, R34, RZ ;  /* 0x0000002227227239 */ /* 0x000fe200000014ff */
[----:B------:R-:W-:Y:S01]  /*9e60*/  IMAD R62, R5, R72, R62 ;  /* 0x00000048053e7224 */ /* 0x000fe200078e023e */
[----:B------:R-:W-:Y:S01]  /*9e70*/  I2IP.S8.S32.SAT R38, R43, R38, RZ ;  /* 0x000000262b267239 */ /* 0x000fe200000014ff */
[----:B------:R-:W-:Y:S01]  /*9e80*/  IMAD R67, R4, R72, R67 ;  /* 0x0000004804437224 */ /* 0x000fe200078e0243 */
[----:B------:R-:W-:Y:S02]  /*9e90*/  I2IP.S8.S32.SAT R42, R47, R42, RZ ;  /* 0x0000002a2f2a7239 */ /* 0x000fe400000014ff */
[----:B------:R-:W-:Y:S02]  /*9ea0*/  I2IP.S8.S32.SAT R35, R51, R46, RZ ;  /* 0x0000002e33237239 */ /* 0x000fe400000014ff */
[----:B------:R-:W-:Y:S02]  /*9eb0*/  I2IP.S8.S32.SAT R32, R33, R32, R34 ;  /* 0x0000002021207239 */ /* 0x000fe40000001422 */
[----:B------:R-:W-:Y:S02]  /*9ec0*/  I2IP.S8.S32.SAT R33, R37, R36, R38 ;  /* 0x0000002425217239 */ /* 0x000fe40000001426 */
[----:B------:R-:W-:Y:S02]  /*9ed0*/  I2IP.S8.S32.SAT R34, R41, R40, R42 ;  /* 0x0000002829227239 */ /* 0x000fe4000000142a */
[----:B------:R-:W-:Y:S02]  /*9ee0*/  I2IP.S8.S32.SAT R35, R45, R44, R35 ;  /* 0x0000002c2d237239 */ /* 0x000fe40000001423 */
[----:B------:R-:W-:Y:S02]  /*9ef0*/  I2IP.S8.S32.SAT R50, R55, R50, RZ ;  /* 0x0000003237327239 */ /* 0x000fe400000014ff */
[----:B------:R-:W-:Y:S01]  /*9f00*/  I2IP.S8.S32.SAT R54, R59, R54, RZ ;  /* 0x000000363b367239 */ /* 0x000fe200000014ff */
[----:B------:R1:W-:Y:S01]  /*9f10*/  STS.128 [R157+0x8200], R32 ;  /* 0x008200209d007388 */ /* 0x0003e20000000c00 */
[----:B------:R-:W-:Y:S02]  /*9f20*/  I2IP.S8.S32.SAT R58, R63, R58, RZ ;  /* 0x0000003a3f3a7239 */ /* 0x000fe400000014ff */
[----:B------:R-:W-:Y:S02]  /*9f30*/  I2IP.S8.S32.SAT R62, R67, R62, RZ ;  /* 0x0000003e433e7239 */ /* 0x000fe400000014ff */
[----:B------:R-:W-:Y:S02]  /*9f40*/  I2IP.S8.S32.SAT R48, R49, R48, R50 ;  /* 0x0000003031307239 */ /* 0x000fe40000001432 */
[----:B------:R-:W-:Y:S02]  /*9f50*/  I2IP.S8.S32.SAT R49, R53, R52, R54 ;  /* 0x0000003435317239 */ /* 0x000fe40000001436 */
[----:B------:R-:W-:Y:S02]  /*9f60*/  I2IP.S8.S32.SAT R50, R57, R56, R58 ;  /* 0x0000003839327239 */ /* 0x000fe4000000143a */
[----:B------:R-:W-:Y:S02]  /*9f70*/  I2IP.S8.S32.SAT R51, R61, R60, R62 ;  /* 0x0000003c3d337239 */ /* 0x000fe4000000143e */
[----:B------:R-:W-:Y:S02]  /*9f80*/  LEA R0, R148, UR44, 0x3 ;  /* 0x0000002c94007c11 */ /* 0x000fe4000f8e18ff */
[----:B------:R-:W-:Y:S01]  /*9f90*/  @P6 SHF.L.U32 R3, R146, 0x1f, RZ ;  /* 0x0000001f92036819 */ /* 0x000fe200000006ff */
        /* <DEDUP_REMOVED lines=9> */
[----:B------:R-:W-:Y:S02]  /*a030*/  UIADD3 UR4, UPT, UPT, UR44, 0x8200, URZ ;  /* 0x000082002c047890 */ /* 0x000fe4000fffe0ff */
[----:B------:R-:W-:Y:S01]  /*a040*/  UIADD3 UR9, UPT, UPT, UR49, 0x80, URZ ;  /* 0x0000008031097890 */ /* 0x000fe2000fffe0ff */
[----:B------:R-:W-:Y:S01]  /*a050*/  UMOV UR10, UR50 ;  /* 0x00000032000a7c82 */ /* 0x000fe20008000000 */
[----:B------:R-:W-:Y:S02]  /*a060*/  UMOV UR11, UR36 ;  /* 0x00000024000b7c82 */ /* 0x000fe40008000000 */
        /* <DEDUP_REMOVED lines=8> */
.L_x_123:
[----:B------:R-:W-:Y:S05]  /*a0f0*/  BSYNC.RECONVERGENT B0 ;  /* 0x0000000000007941 */ /* 0x000fea0003800200 */
.L_x_122:
        /* <DEDUP_REMOVED lines=16> */
.L_x_127:
[----:B------:R-:W-:Y:S05]  /*a200*/  BSYNC B0 ;  /* 0x0000000000007941 */ /* 0x000fea0003800000 */
.L_x_126:
        /* <DEDUP_REMOVED lines=20> */
.L_x_125:
[----:B------:R-:W-:Y:S05]  /*a350*/  BSYNC B1 ;  /* 0x0000000000017941 */ /* 0x000fea0003800000 */
.L_x_124:
[----:B--2---:R-:W-:Y:S05]  /*a360*/  VIADD R0, R71, 0xc0 ;  /* 0x000000c047007836 */ /* 0x004fea0000000000 */
        /* <DEDUP_REMOVED lines=9> */
[----:B------:R-:W5:Y:S01]  /*a400*/  LDCU.64 UR6, c[0x4][0x80] ;  /* 0x01001000ff0677ac */ /* 0x000f620008000a00 */
[----:B------:R-:W1:Y:S01]  /*a410*/  LDC.64 R2, c[0x4][R3] ;  /* 0x0100000003027b82 */ /* 0x000e620000000a00 */
[----:B------:R-:W3:Y:S01]  /*a420*/  LDCU.64 UR4, c[0x4][0x18] ;  /* 0x01000300ff0477ac */ /* 0x000ee20008000a00 */
[----:B--2---:R-:W-:Y:S01]  /*a430*/  MOV R5, UR9 ;  /* 0x0000000900057c02 */ /* 0x004fe20008000f00 */
[----:B------:R-:W-:Y:S01]  /*a440*/  IMAD.U32 R4, RZ, RZ, UR8 ;  /* 0x00000008ff047e24 */ /* 0x000fe2000f8e00ff */
[----:B-----5:R-:W-:Y:S01]  /*a450*/  MOV R7, UR7 ;  /* 0x0000000700077c02 */ /* 0x020fe20008000f00 */
[----:B------:R-:W-:Y:S01]  /*a460*/  IMAD.U32 R6, RZ, RZ, UR6 ;  /* 0x00000006ff067e24 */ /* 0x000fe2000f8e00ff */
[----:B---3--:R-:W-:Y:S01]  /*a470*/  MOV R11, UR5 ;  /* 0x00000005000b7c02 */ /* 0x008fe20008000f00 */
[----:B------:R-:W-:Y:S02]  /*a480*/  IMAD.U32 R10, RZ, RZ, UR4 ;  /* 0x00000004ff0a7e24 */ /* 0x000fe4000f8e00ff */
[----:B------:R-:W-:Y:S07]  /*a490*/  LEPC R20, `(.L_x_129) ;  /* 0x000000001014794e */ /* 0x000fee0000000000 */
[----:B-1--4-:R-:W-:Y:S05]  /*a4a0*/  CALL.ABS.NOINC R2 ;  /* 0x0000000002007343 */ /* 0x012fea0003c00000 */
.L_x_129:
[----:B------:R-:W-:Y:S01]  /*a4b0*/  ISETP.NE.AND P0, PT, R154, RZ, PT ;  /* 0x000000ff9a00720c */ /* 0x000fe20003f05270 */
[----:B------:R-:W-:Y:S05]  /*a4c0*/  WARPSYNC.ALL ;  /* 0x0000000000007948 */ /* 0x000fea0003800000 */
[----:B---3--:R-:W-:Y:S01]  /*a4d0*/  IMAD.U32 R131, R94, 0x10000, RZ ;  /* 0x000100005e837824 */ /* 0x008fe200078e00ff */
[----:B------:R-:W-:Y:S01]  /*a4e0*/  R2UR UR4, R71 ;  /* 0x00000000470472ca */ /* 0x000fe200000e0000 */
[----:B----4-:R-:W-:Y:S01]  /*a4f0*/  IMAD.U32 R125, R80, 0x10000, RZ ;  /* 0x00010000507d7824 */ /* 0x010fe200078e00ff */
[C---:B------:R-:W-:Y:S01]  /*a500*/  SHF.L.U32 R0, R92.reuse, 0x10, RZ ;  /* 0x000000105c007819 */ /* 0x040fe200000006ff */
[----:B-1----:R-:W-:Y:S01]  /*a510*/  IMAD.U32 R110, R85, 0x10000, RZ ;  /* 0x00010000556e7824 */ /* 0x002fe200078e00ff */
[----:B------:R-:W-:Y:S01]  /*a520*/  PRMT R3, R92, 0x8880, RZ ;  /* 0x000088805c037816 */ /* 0x000fe200000000ff */
[----:B------:R-:W-:Y:S01]  /*a530*/  IMAD.SHL.U32 R118, R82, 0x100, RZ ;  /* 0x0000010052767824 */ /* 0x000fe200078e00ff */
[----:B------:R-:W-:Y:S01]  /*a540*/  SHF.L.U32 R73, R92, 0x8, RZ ;  /* 0x000000085c497819 */ /* 0x000fe200000006ff */
[----:B------:R-:W-:Y:S01]  /*a550*/  IMAD.SHL.U32 R103, R87, 0x100, RZ ;  /* 0x0000010057677824 */ /* 0x000fe200078e00ff */
[----:B------:R-:W-:Y:S01]  /*a560*/  SHF.R.S32.HI R0, RZ, 0x18, R0 ;  /* 0x00000018ff007819 */ /* 0x000fe20000011400 */
[----:B------:R-:W-:Y:S01]  /*a570*/  BSSY.RECONVERGENT B0, `(.L_x_130) ;  /* 0x0000123000007945 */ /* 0x000fe20003800200 */
[----:B------:R-:W-:Y:S02]  /*a580*/  SHF.R.S32.HI R73, RZ, 0x18, R73 ;  /* 0x00000018ff497819 */ /* 0x000fe40000011449 */
[----:B------:R-:W-:Y:S01]  /*a590*/  R2UR UR5, R78 ;  /* 0x000000004e0572ca */ /* 0x000fe200000e0000 */
[----:B------:R-:W1:Y:S01]  /*a5a0*/  LDTM.x64 R4, tmem[UR4+0xc0] ;  /* 0x0000c004000479ee */ /* 0x000e620008340000 */
[----:B------:R-:W-:Y:S01]  /*a5b0*/  NOP ;  /* 0x0000000000007918 */ /* 0x000fe20000000000 */
[----:B------:R-:W-:Y:S02]  /*a5c0*/  SHF.R.S32.HI R2, RZ, 0x18, R92 ;  /* 0x00000018ff027819 */ /* 0x000fe4000001145c */
[C---:B------:R-:W-:Y:S02]  /*a5d0*/  PRMT R134, R93.reuse, 0x8880, RZ ;  /* 0x000088805d867816 */ /* 0x040fe400000000ff */
[----:B------:R-:W-:Y:S02]  /*a5e0*/  SHF.L.U32 R74, R93, 0x10, RZ ;  /* 0x000000105d4a7819 */ /* 0x000fe400000006ff */
[----:B------:R-:W-:Y:S02]  /*a5f0*/  PRMT R132, R94, 0x8880, RZ ;  /* 0x000088805e847816 */ /* 0x000fe400000000ff */
[----:B------:R-:W-:Y:S02]  /*a600*/  SHF.R.S32.HI R74, RZ, 0x18, R74 ;  /* 0x00000018ff4a7819 */ /* 0x000fe4000001144a */
[----:B------:R-:W-:Y:S01]  /*a610*/  UIADD3 UR4, UPT, UPT, UR5, 0xf0, URZ ;  /* 0x000000f005047890 */ /* 0x000fe2000fffe0ff */
[----:B------:R-:W-:Y:S02]  /*a620*/  SHF.R.S32.HI R75, RZ, 0x18, R93 ;  /* 0x00000018ff4b7819 */ /* 0x000fe4000001145d */
[C---:B------:R-:W-:Y:S01]  /*a630*/  PRMT R129, R95.reuse, 0x8880, RZ ;  /* 0x000088805f817816 */ /* 0x040fe200000000ff */
[----:B------:R-:W-:Y:S01]  /*a640*/  UPRMT UR4, UR45, 0x654, UR4 ;  /* 0x000006542d047896 */ /* 0x000fe20008000004 */
[----:B------:R-:W-:Y:S02]  /*a650*/  SHF.R.S32.HI R76, RZ, 0x18, R94 ;  /* 0x00000018ff4c7819 */ /* 0x000fe4000001145e */
[----:B------:R-:W-:Y:S02]  /*a660*/  SHF.L.U32 R128, R95, 0x10, RZ ;  /* 0x000000105f807819 */ /* 0x000fe400000006ff */
[----:B------:R-:W-:Y:S02]  /*a670*/  PRMT R126, R80, 0x8880, RZ ;  /* 0x00008880507e7816 */ /* 0x000fe400000000ff */
[----:B------:R-:W-:Y:S01]  /*a680*/  SHF.R.S32.HI R77, RZ, 0x18, R95 ;  /* 0x00000018ff4d7819 */ /* 0x000fe2000001145f */
[C---:B-1----:R-:W-:Y:S01]  /*a690*/  IMAD R4, R70.reuse, R4, RZ ;  /* 0x0000000446047224 */ /* 0x042fe200078e02ff */
[----:B------:R-:W-:Y:S01]  /*a6a0*/  SYNCS.ARRIVE.TRANS64.RED.A1T0 RZ, [UR4], RZ ;  /* 0x000000ffffff79a7 */ /* 0x000fe20008100404 */
[C---:B------:R-:W-:Y:S01]  /*a6b0*/  IMAD R5, R70.reuse, R5, RZ ;  /* 0x0000000546057224 */ /* 0x040fe200078e02ff */
[----:B------:R-:W-:Y:S01]  /*a6c0*/  PRMT R123, R81, 0x8880, RZ ;  /* 0x00008880517b7816 */ /* 0x000fe200000000ff */
[C---:B------:R-:W-:Y:S01]  /*a6d0*/  IMAD R6, R70.reuse, R6, RZ ;  /* 0x0000000646067224 */ /* 0x040fe200078e02ff */
[----:B------:R-:W-:Y:S01]  /*a6e0*/  SHF.R.S32.HI R78, RZ, 0x18, R80 ;  /* 0x00000018ff4e7819 */ /* 0x000fe20000011450 */
[-C--:B------:R-:W-:Y:S01]  /*a6f0*/  IMAD R4, R3, R72.reuse, R4 ;  /* 0x0000004803047224 */ /* 0x080fe200078e0204 */
[----:B------:R-:W-:Y:S01]  /*a700*/  SHF.L.U32 R122, R81, 0x10, RZ ;  /* 0x00000010517a7819 */ /* 0x000fe200000006ff */
[----:B------:R-:W-:Y:S01]  /*a710*/  IMAD R7, R70, R7, RZ ;  /* 0x0000000746077224 */ /* 0x000fe200078e02ff */
[----:B------:R-:W-:Y:S01]  /*a720*/  PRMT R120, R82, 0x8880, RZ ;  /* 0x0000888052787816 */ /* 0x000fe200000000ff */
[-C--:B------:R-:W-:Y:S01]  /*a730*/  IMAD R5, R0, R72.reuse, R5 ;  /* 0x0000004800057224 */ /* 0x080fe200078e0205 */
[----:B------:R-:W-:Y:S01]  /*a740*/  SHF.R.S32.HI R79, RZ, 0x18, R81 ;  /* 0x00000018ff4f7819 */ /* 0x000fe20000011451 */
[----:B------:R-:W-:Y:S01]  /*a750*/  IMAD R6, R73, R72, R6 ;  /* 0x0000004849067224 */ /* 0x000fe200078e0206 */
[----:B------:R-:W-:Y:S01]  /*a760*/  MOV R73, R134 ;  /* 0x0000008600497202 */ /* 0x000fe20000000f00 */
[----:B------:R-:W-:Y:S01]  /*a770*/  IMAD R7, R2, R72, R7 ;  /* 0x0000004802077224 */ /* 0x000fe200078e0207 */
[----:B------:R-:W-:Y:S01]  /*a780*/  SHF.L.U32 R119, R82, 0x10, RZ ;  /* 0x0000001052777819 */ /* 0x000fe200000006ff */
[C---:B------:R-:W-:Y:S01]  /*a790*/  IMAD R2, R70.reuse, R17, RZ ;  /* 0x0000001146027224 */ /* 0x040fe200078e02ff */
[----:B------:R-:W-:Y:S01]  /*a7a0*/  PRMT R117, R83, 0x8880, RZ ;  /* 0x0000888053757816 */ /* 0x000fe200000000ff */
[C---:B------:R-:W-:Y:S01]  /*a7b0*/  IMAD R17, R70.reuse, R21, RZ ;  /* 0x0000001546117224 */ /* 0x040fe200078e02ff */
[----:B------:R-:W-:Y:S01]  /*a7c0*/  I2IP.S8.S32.SAT R160, R7, R6, RZ ;  /* 0x0000000607a07239 */ /* 0x000fe200000014ff */
[C---:B------:R-:W-:Y:S01]  /*a7d0*/  IMAD R21, R70.reuse, R25, RZ ;  /* 0x0000001946157224 */ /* 0x040fe200078e02ff */
[----:B------:R-:W-:Y:S01]  /*a7e0*/  SHF.R.S32.HI R6, RZ, 0x18, R131 ;  /* 0x00000018ff067819 */ /* 0x000fe20000011483 */
[C---:B------:R-:W-:Y:S01]  /*a7f0*/  IMAD R25, R70.reuse, R29, RZ ;  /* 0x0000001d46197224 */ /* 0x040fe200078e02ff */
[----:B------:R-:W-:Y:S01]  /*a800*/  I2IP.S8.S32.SAT R160, R5, R4, R160 ;  /* 0x0000000405a07239 */ /* 0x000fe200000014a0 */
[C---:B------:R-:W-:Y:S01]  /*a810*/  IMAD R29, R70.reuse, R33, RZ ;  /* 0x00000021461d7224 */ /* 0x040fe200078e02ff */
[----:B------:R-:W-:Y:S01]  /*a820*/  SHF.R.S32.HI R5, RZ, 0x18, R128 ;  /* 0x00000018ff057819 */ /* 0x000fe20000011480 */
[C---:B------:R-:W-:Y:S01]  /*a830*/  IMAD R8, R70.reuse, R8, RZ ;  /* 0x0000000846087224 */ /* 0x040fe200078e02ff */
[----:B------:R-:W-:Y:S01]  /*a840*/  SHF.L.U32 R116, R83, 0x10, RZ ;  /* 0x0000001053747819 */ /* 0x000fe200000006ff */
[----:B------:R-:W-:Y:S01]  /*a850*/  IMAD R33, R70, R37, RZ ;  /* 0x0000002546217224 */ /* 0x000fe200078e02ff */
[----:B------:R-:W-:Y:S01]  /*a860*/  PRMT R114, R84, 0x8880, RZ ;  /* 0x0000888054727816 */ /* 0x000fe200000000ff */
[----:B------:R-:W-:Y:S01]  /*a870*/  IMAD R37, R70, R41, RZ ;  /* 0x0000002946257224 */ /* 0x000fe200078e02ff */
[----:B------:R-:W-:Y:S01]  /*a880*/  SHF.L.U32 R113, R84, 0x10, RZ ;  /* 0x0000001054717819 */ /* 0x000fe200000006ff */
[C---:B------:R-:W-:Y:S01]  /*a890*/  IMAD R9, R70.reuse, R9, RZ ;  /* 0x0000000946097224 */ /* 0x040fe200078e02ff */
[C---:B------:R-:W-:Y:S01]  /*a8a0*/  PRMT R111, R85.reuse, 0x8880, RZ ;  /* 0x00008880556f7816 */ /* 0x040fe200000000ff */
[C---:B------:R-:W-:Y:S01]  /*a8b0*/  IMAD R41, R70.reuse, R45, RZ ;  /* 0x0000002d46297224 */ /* 0x040fe200078e02ff */
[----:B------:R-:W-:Y:S01]  /*a8c0*/  SHF.L.U32 R109, R85, 0x8, RZ ;  /* 0x00000008556d7819 */ /* 0x000fe200000006ff */
[----:B------:R-:W-:Y:S01]  /*a8d0*/  IMAD R45, R70, R49, RZ ;  /* 0x00000031462d7224 */ /* 0x000fe200078e02ff */
[----:B------:R-:W-:Y:S01]  /*a8e0*/  PRMT R108, R86, 0x8880, RZ ;  /* 0x00008880566c7816 */ /* 0x000fe200000000ff */
[----:B------:R-:W-:Y:S01]  /*a8f0*/  IMAD R10, R70, R10, RZ ;  /* 0x0000000a460a7224 */ /* 0x000fe200078e02ff */
[----:B------:R-:W-:Y:S01]  /*a900*/  SHF.L.U32 R107, R86, 0x10, RZ ;  /* 0x00000010566b7819 */ /* 0x000fe200000006ff */
[C---:B------:R-:W-:Y:S01]  /*a910*/  IMAD R49, R70.reuse, R53, RZ ;  /* 0x0000003546317224 */ /* 0x040fe200078e02ff */
[----:B------:R-:W-:Y:S01]  /*a920*/  PRMT R105, R87, 0x8880, RZ ;  /* 0x0000888057697816 */ /* 0x000fe200000000ff */
[-C--:B------:R-:W-:Y:S01]  /*a930*/  IMAD R8, R73, R72.reuse, R8 ;  /* 0x0000004849087224 */ /* 0x080fe200078e0208 */
[----:B------:R-:W-:Y:S01]  /*a940*/  SHF.L.U32 R104, R87, 0x10, RZ ;  /* 0x0000001057687819 */ /* 0x000fe200000006ff */
[----:B------:R-:W-:Y:S01]  /*a950*/  IMAD R53, R70, R57, RZ ;  /* 0x0000003946357224 */ /* 0x000fe200078e02ff */
[----:B------:R-:W-:Y:S01]  /*a960*/  PRMT R102, R88, 0x8880, RZ ;  /* 0x0000888058667816 */ /* 0x000fe200000000ff */
[----:B------:R-:W-:Y:S01]  /*a970*/  IMAD R11, R70, R11, RZ ;  /* 0x0000000b460b7224 */ /* 0x000fe200078e02ff */
[----:B------:R-:W-:Y:S01]  /*a980*/  SHF.L.U32 R101, R88, 0x10, RZ ;  /* 0x0000001058657819 */ /* 0x000fe200000006ff */
[----:B------:R-:W-:Y:S01]  /*a990*/  IMAD R57, R70, R61, RZ ;  /* 0x0000003d46397224 */ /* 0x000fe200078e02ff */
[C---:B------:R-:W-:Y:S01]  /*a9a0*/  PRMT R99, R89.reuse, 0x8880, RZ ;  /* 0x0000888059637816 */ /* 0x040fe200000000ff */
[----:B------:R-:W-:Y:S01]  /*a9b0*/  IMAD R9, R74, R72, R9 ;  /* 0x000000484a097224 */ /* 0x000fe200078e0209 */
[----:B------:R-:W-:Y:S01]  /*a9c0*/  SHF.L.U32 R98, R89, 0x10, RZ ;  /* 0x0000001059627819 */ /* 0x000fe200000006ff */
[----:B------:R-:W-:Y:S01]  /*a9d0*/  IMAD R61, R70, R65, RZ ;  /* 0x00000041463d7224 */ /* 0x000fe200078e02ff */
[----:B------:R-:W-:Y:S01]  /*a9e0*/  PRMT R96, R90, 0x8880, RZ ;  /* 0x000088805a607816 */ /* 0x000fe200000000ff */
[C---:B------:R-:W-:Y:S01]  /*a9f0*/  IMAD R12, R70.reuse, R12, RZ ;  /* 0x0000000c460c7224 */ /* 0x040fe200078e02ff */
[----:B------:R-:W-:Y:S01]  /*aa00*/  SHF.L.U32 R92, R91, 0x10, RZ ;  /* 0x000000105b5c7819 */ /* 0x000fe200000006ff */
[----:B------:R-:W-:Y:S01]  /*aa10*/  IMAD.MOV.U32 R65, RZ, RZ, R132 ;  /* 0x000000ffff417224 */ /* 0x000fe200078e0084 */
[----:B------:R-:W-:Y:S01]  /*aa20*/  SHF.L.U32 R133, R93, 0x8, RZ ;  /* 0x000000085d857819 */ /* 0x000fe200000006ff */
[C---:B------:R-:W-:Y:S01]  /*aa30*/  IMAD R13, R70.reuse, R13, RZ ;  /* 0x0000000d460d7224 */ /* 0x040fe200078e02ff */
[----:B------:R-:W-:Y:S01]  /*aa40*/  PRMT R93, R91, 0x8880, RZ ;  /* 0x000088805b5d7816 */ /* 0x000fe200000000ff */
[C---:B------:R-:W-:Y:S01]  /*aa50*/  IMAD R14, R70.reuse, R14, RZ ;  /* 0x0000000e460e7224 */ /* 0x040fe200078e02ff */
[----:B------:R-:W-:Y:S01]  /*aa60*/  SHF.R.S32.HI R7, RZ, 0x18, R133 ;  /* 0x00000018ff077819 */ /* 0x000fe20000011485 */
[----:B------:R-:W-:Y:S01]  /*aa70*/  IMAD R15, R70, R15, RZ ;  /* 0x0000000f460f7224 */ /* 0x000fe200078e02ff */
[----:B------:R-:W-:Y:S01]  /*aa80*/  SHF.L.U32 R130, R94, 0x8, RZ ;  /* 0x000000085e827819 */ /* 0x000fe200000006ff */
[----:B------:R-:W-:Y:S01]  /*aa90*/  IMAD R0, R70, R16, RZ ;  /* 0x0000001046007224 */ /* 0x000fe200078e02ff */
[----:B------:R-:W-:Y:S01]  /*aaa0*/  SHF.L.U32 R127, R95, 0x8, RZ ;  /* 0x000000085f7f7819 */ /* 0x000fe200000006ff */
[-C--:B------:R-:W-:Y:S01]  /*aab0*/  IMAD R10, R7, R72.reuse, R10 ;  /* 0x00000048070a7224 */ /* 0x080fe200078e020a */
[----:B------:R-:W-:Y:S01]  /*aac0*/  MOV R7, R129 ;  /* 0x0000008100077202 */ /* 0x000fe20000000f00 */
[-C--:B------:R-:W-:Y:S01]  /*aad0*/  IMAD R11, R75, R72.reuse, R11 ;  /* 0x000000484b0b7224 */ /* 0x080fe200078e020b */
[----:B------:R-:W-:Y:S01]  /*aae0*/  SHF.R.S32.HI R73, RZ, 0x18, R130 ;  /* 0x00000018ff497819 */ /* 0x000fe20000011482 */
[-C--:B------:R-:W-:Y:S01]  /*aaf0*/  IMAD R12, R65, R72.reuse, R12 ;  /* 0x00000048410c7224 */ /* 0x080fe200078e020c */
[----:B------:R-:W-:Y:S01]  /*ab00*/  SHF.R.S32.HI R4, RZ, 0x18, R127 ;  /* 0x00000018ff047819 */ /* 0x000fe2000001147f */
[----:B------:R-:W-:Y:S01]  /*ab10*/  IMAD R13, R6, R72, R13 ;  /* 0x00000048060d7224 */ /* 0x000fe200078e020d */
[----:B------:R-:W-:Y:S01]  /*ab20*/  I2IP.S8.S32.SAT R10, R11, R10, RZ ;  /* 0x0000000a0b0a7239 */ /* 0x000fe200000014ff */
[-C--:B------:R-:W-:Y:S01]  /*ab30*/  IMAD R14, R73, R72.reuse, R14 ;  /* 0x00000048490e7224 */ /* 0x080fe200078e020e */
[----:B------:R-:W-:Y:S01]  /*ab40*/  SHF.R.S32.HI R6, RZ, 0x18, R125 ;  /* 0x00000018ff067819 */ /* 0x000fe2000001147d */
[----:B------:R-:W-:Y:S01]  /*ab50*/  IMAD R15, R76, R72, R15 ;  /* 0x000000484c0f7224 */ /* 0x000fe200078e020f */
[----:B------:R-:W-:Y:S01]  /*ab60*/  I2IP.S8.S32.SAT R161, R9, R8, R10 ;  /* 0x0000000809a17239 */ /* 0x000fe2000000140a */
[----:B------:R-:W-:Y:S01]  /*ab70*/  IMAD R3, R70, R18, RZ ;  /* 0x0000001246037224 */ /* 0x000fe200078e02ff */
[----:B------:R-:W-:Y:S01]  /*ab80*/  SHF.L.U32 R124, R80, 0x8, RZ ;  /* 0x00000008507c7819 */ /* 0x000fe200000006ff */
[----:B------:R-:W-:Y:S01]  /*ab90*/  IMAD R0, R7, R72, R0 ;  /* 0x0000004807007224 */ /* 0x000fe200078e0200 */
[----:B------:R-:W-:Y:S01]  /*aba0*/  I2IP.S8.S32.SAT R14, R15, R14, RZ ;  /* 0x0000000e0f0e7239 */ /* 0x000fe200000014ff */
[----:B------:R-:W-:Y:S01]  /*abb0*/  IMAD R19, R70, R19, RZ ;  /* 0x0000001346137224 */ /* 0x000fe200078e02ff */
[----:B------:R-:W-:Y:S01]  /*abc0*/  SHF.R.S32.HI R7, RZ, 0x18, R124 ;  /* 0x00000018ff077819 */ /* 0x000fe2000001147c */
[----:B------:R-:W-:Y:S01]  /*abd0*/  IMAD R2, R5, R72, R2 ;  /* 0x0000004805027224 */ /* 0x000fe200078e0202 */
[----:B------:R-:W-:Y:S01]  /*abe0*/  I2IP.S8.S32.SAT R162, R13, R12, R14 ;  /* 0x0000000c0da27239 */ /* 0x000fe2000000140e */
[----:B------:R-:W-:Y:S01]  /*abf0*/  IMAD R3, R4, R72, R3 ;  /* 0x0000004804037224 */ /* 0x000fe200078e0203 */
[----:B------:R-:W-:Y:S01]  /*ac00*/  MOV R5, R126 ;  /* 0x0000007e00057202 */ /* 0x000fe20000000f00 */
[C---:B------:R-:W-:Y:S01]  /*ac10*/  IMAD R16, R70.reuse, R20, RZ ;  /* 0x0000001446107224 */ /* 0x040fe200078e02ff */
[----:B------:R-:W-:Y:S01]  /*ac20*/  SHF.R.S32.HI R4, RZ, 0x18, R122 ;  /* 0x00000018ff047819 */ /* 0x000fe2000001147a */
[----:B------:R-:W-:Y:S01]  /*ac30*/  IMAD R19, R77, R72, R19 ;  /* 0x000000484d137224 */ /* 0x000fe200078e0213 */
[----:B------:R-:W-:Y:S01]  /*ac40*/  SHF.R.S32.HI R80, RZ, 0x18, R82 ;  /* 0x00000018ff507819 */ /* 0x000fe20000011452 */
[C---:B------:R-:W-:Y:S01]  /*ac50*/  IMAD R18, R70.reuse, R22, RZ ;  /* 0x0000001646127224 */ /* 0x040fe200078e02ff */
[----:B------:R-:W-:Y:S01]  /*ac60*/  SHF.R.S32.HI R82, RZ, 0x18, R84 ;  /* 0x00000018ff527819 */ /* 0x000fe20000011454 */
[-C--:B------:R-:W-:Y:S01]  /*ac70*/  IMAD R16, R5, R72.reuse, R16 ;  /* 0x0000004805107224 */ /* 0x080fe200078e0210 */
[----:B------:R-:W-:Y:S01]  /*ac80*/  I2IP.S8.S32.SAT R19, R19, R3, RZ ;  /* 0x0000000313137239 */ /* 0x000fe200000014ff */
[----:B------:R-:W-:Y:S01]  /*ac90*/  IMAD R23, R70, R23, RZ ;  /* 0x0000001746177224 */ /* 0x000fe200078e02ff */
[----:B------:R-:W-:Y:S01]  /*aca0*/  MOV R3, R123 ;  /* 0x0000007b00037202 */ /* 0x000fe20000000f00 */
[----:B------:R-:W-:Y:S01]  /*acb0*/  IMAD R17, R6, R72, R17 ;  /* 0x0000004806117224 */ /* 0x000fe200078e0211 */
[----:B------:R-:W-:Y:S01]  /*acc0*/  I2IP.S8.S32.SAT R163, R2, R0, R19 ;  /* 0x0000000002a37239 */ /* 0x000fe20000001413 */
[----:B------:R-:W-:Y:S01]  /*acd0*/  IMAD R20, R70, R24, RZ ;  /* 0x0000001846147224 */ /* 0x000fe200078e02ff */
[----:B------:R-:W-:Y:S01]  /*ace0*/  MOV R5, R120 ;  /* 0x0000007800057202 */ /* 0x000fe20000000f00 */
[-C--:B------:R-:W-:Y:S01]  /*acf0*/  IMAD R18, R7, R72.reuse, R18 ;  /* 0x0000004807127224 */ /* 0x080fe200078e0212 */
[----:B------:R-:W-:Y:S01]  /*ad00*/  SHF.L.U32 R121, R81, 0x8, RZ ;  /* 0x0000000851797819 */ /* 0x000fe200000006ff */
[-C--:B------:R-:W-:Y:S01]  /*ad10*/  IMAD R23, R78, R72.reuse, R23 ;  /* 0x000000484e177224 */ /* 0x080fe200078e0217 */
[----:B------:R1:W-:Y:S01]  /*ad20*/  STS.128 [R135+UR44+0xa200], R160 ;  /* 0x00a200a087007988 */ /* 0x0003e20008000c2c */
[----:B------:R-:W-:Y:S01]  /*ad30*/  IMAD R20, R3, R72, R20 ;  /* 0x0000004803147224 */ /* 0x000fe200078e0214 */
[----:B------:R-:W-:Y:S01]  /*ad40*/  SHF.R.S32.HI R3, RZ, 0x18, R121 ;  /* 0x00000018ff037819 */ /* 0x000fe20000011479 */
[C---:B------:R-:W-:Y:S01]  /*ad50*/  IMAD R22, R70.reuse, R26, RZ ;  /* 0x0000001a46167224 */ /* 0x040fe200078e02ff */
[----:B------:R-:W-:Y:S01]  /*ad60*/  I2IP.S8.S32.SAT R18, R23, R18, RZ ;  /* 0x0000001217127239 */ /* 0x000fe200000014ff */
[----:B------:R-:W-:Y:S01]  /*ad70*/  IMAD R27, R70, R27, RZ ;  /* 0x0000001b461b7224 */ /* 0x000fe200078e02ff */
[----:B------:R-:W-:Y:S01]  /*ad80*/  SHF.R.S32.HI R0, RZ, 0x18, R119 ;  /* 0x00000018ff007819 */ /* 0x000fe20000011477 */
[----:B------:R-:W-:Y:S01]  /*ad90*/  IMAD R21, R4, R72, R21 ;  /* 0x0000004804157224 */ /* 0x000fe200078e0215 */
[----:B------:R-:W-:Y:S01]  /*ada0*/  I2IP.S8.S32.SAT R16, R17, R16, R18 ;  /* 0x0000001011107239 */ /* 0x000fe20000001412 */
[C---:B------:R-:W-:Y:S01]  /*adb0*/  IMAD R24, R70.reuse, R28, RZ ;  /* 0x0000001c46187224 */ /* 0x040fe200078e02ff */
[----:B------:R-:W-:Y:S01]  /*adc0*/  SHF.R.S32.HI R7, RZ, 0x18, R118 ;  /* 0x00000018ff077819 */ /* 0x000fe20000011476 */
[-C--:B------:R-:W-:Y:S01]  /*add0*/  IMAD R22, R3, R72.reuse, R22 ;  /* 0x0000004803167224 */ /* 0x080fe200078e0216 */
[----:B------:R-:W-:Y:S01]  /*ade0*/  SHF.R.S32.HI R81, RZ, 0x18, R83 ;  /* 0x00000018ff517819 */ /* 0x000fe20000011453 */
[----:B------:R-:W-:Y:S01]  /*adf0*/  IMAD R27, R79, R72, R27 ;  /* 0x000000484f1b7224 */ /* 0x000fe200078e021b */
[----:B------:R-:W-:Y:S01]  /*ae00*/  SHF.L.U32 R115, R83, 0x8, RZ ;  /* 0x0000000853737819 */ /* 0x000fe200000006ff */
[C---:B------:R-:W-:Y:S01]  /*ae10*/  IMAD R26, R70.reuse, R30, RZ ;  /* 0x0000001e461a7224 */ /* 0x040fe200078e02ff */
[----:B------:R-:W-:Y:S01]  /*ae20*/  SHF.R.S32.HI R83, RZ, 0x18, R85 ;  /* 0x00000018ff537819 */ /* 0x000fe20000011455 */
[----:B------:R-:W-:Y:S01]  /*ae30*/  IMAD R24, R5, R72, R24 ;  /* 0x0000004805187224 */ /* 0x000fe200078e0218 */
[----:B------:R-:W-:Y:S01]  /*ae40*/  I2IP.S8.S32.SAT R17, R27, R22, RZ ;  /* 0x000000161b117239 */ /* 0x000fe200000014ff */
[----:B------:R-:W-:Y:S01]  /*ae50*/  IMAD R31, R70, R31, RZ ;  /* 0x0000001f461f7224 */ /* 0x000fe200078e02ff */
[----:B------:R-:W-:Y:S01]  /*ae60*/  SHF.R.S32.HI R85, RZ, 0x18, R87 ;  /* 0x00000018ff557819 */ /* 0x000fe20000011457 */
[----:B------:R-:W-:Y:S01]  /*ae70*/  IMAD R25, R0, R72, R25 ;  /* 0x0000004800197224 */ /* 0x000fe200078e0219 */
[----:B------:R-:W-:Y:S01]  /*ae80*/  I2IP.S8.S32.SAT R17, R21, R20, R17 ;  /* 0x0000001415117239 */ /* 0x000fe20000001411 */
[----:B------:R-:W-:Y:S01]  /*ae90*/  IMAD R28, R70, R32, RZ ;  /* 0x00000020461c7224 */ /* 0x000fe200078e02ff */
[----:B------:R-:W-:Y:S01]  /*aea0*/  SHF.R.S32.HI R0, RZ, 0x18, R116 ;  /* 0x00000018ff007819 */ /* 0x000fe20000011474 */
[-C--:B------:R-:W-:Y:S01]  /*aeb0*/  IMAD R26, R7, R72.reuse, R26 ;  /* 0x00000048071a7224 */ /* 0x080fe200078e021a */
[----:B------:R-:W-:Y:S01]  /*aec0*/  SHF.R.S32.HI R5, RZ, 0x18, R115 ;  /* 0x00000018ff057819 */ /* 0x000fe20000011473 */
[----:B------:R-:W-:Y:S01]  /*aed0*/  IMAD.MOV.U32 R3, RZ, RZ, R117 ;  /* 0x000000ffff037224 */ /* 0x000fe200078e0075 */
[----:B------:R-:W-:Y:S01]  /*aee0*/  SHF.R.S32.HI R7, RZ, 0x18, R109 ;  /* 0x00000018ff077819 */ /* 0x000fe2000001146d */
[----:B------:R-:W-:Y:S01]  /*aef0*/  IMAD R31, R80, R72, R31 ;  /* 0x00000048501f7224 */ /* 0x000fe200078e021f */
[----:B------:R-:W-:Y:S01]  /*af00*/  SHF.R.S32.HI R87, RZ, 0x18, R89 ;  /* 0x00000018ff577819 */ /* 0x000fe20000011459 */
[----:B------:R-:W-:Y:S01]  /*af10*/  IMAD R30, R70, R34, RZ ;  /* 0x00000022461e7224 */ /* 0x000fe200078e02ff */
[----:B------:R-:W-:Y:S01]  /*af20*/  SHF.L.U32 R112, R84, 0x8, RZ ;  /* 0x0000000854707819 */ /* 0x000fe200000006ff */
[----:B------:R-:W-:Y:S01]  /*af30*/  IMAD R28, R3, R72, R28 ;  /* 0x00000048031c7224 */ /* 0x000fe200078e021c */
[----:B------:R-:W-:Y:S01]  /*af40*/  I2IP.S8.S32.SAT R18, R31, R26, RZ ;  /* 0x0000001a1f127239 */ /* 0x000fe200000014ff */
[----:B------:R-:W-:Y:S01]  /*af50*/  IMAD R35, R70, R35, RZ ;  /* 0x0000002346237224 */ /* 0x000fe200078e02ff */
[----:B------:R-:W-:Y:S01]  /*af60*/  MOV R3, R114 ;  /* 0x0000007200037202 */ /* 0x000fe20000000f00 */
[----:B------:R-:W-:Y:S01]  /*af70*/  IMAD R29, R0, R72, R29 ;  /* 0x00000048001d7224 */ /* 0x000fe200078e021d */
[----:B------:R-:W-:Y:S01]  /*af80*/  I2IP.S8.S32.SAT R18, R25, R24, R18 ;  /* 0x0000001819127239 */ /* 0x000fe20000001412 */
[C---:B------:R-:W-:Y:S01]  /*af90*/  IMAD R32, R70.reuse, R36, RZ ;  /* 0x0000002446207224 */ /* 0x040fe200078e02ff */
[----:B------:R-:W-:Y:S01]  /*afa0*/  SHF.R.S32.HI R0, RZ, 0x18, R113 ;  /* 0x00000018ff007819 */ /* 0x000fe20000011471 */
[-C--:B------:R-:W-:Y:S01]  /*afb0*/  IMAD R30, R5, R72.reuse, R30 ;  /* 0x00000048051e7224 */ /* 0x080fe200078e021e */
[----:B------:R-:W-:Y:S01]  /*afc0*/  MOV R5, R111 ;  /* 0x0000006f00057202 */ /* 0x000fe20000000f00 */
[-C--:B------:R-:W-:Y:S01]  /*afd0*/  IMAD R35, R81, R72.reuse, R35 ;  /* 0x0000004851237224 */ /* 0x080fe200078e0223 */
[----:B------:R-:W-:Y:S01]  /*afe0*/  SHF.R.S32.HI R84, RZ, 0x18, R86 ;  /* 0x00000018ff547819 */ /* 0x000fe20000011456 */
[----:B------:R-:W-:Y:S01]  /*aff0*/  IMAD R32, R3, R72, R32 ;  /* 0x0000004803207224 */ /* 0x000fe200078e0220 */
[----:B------:R-:W-:Y:S01]  /*b000*/  SHF.R.S32.HI R3, RZ, 0x18, R112 ;  /* 0x00000018ff037819 */ /* 0x000fe20000011470 */
[C---:B------:R-:W-:Y:S01]  /*b010*/  IMAD R34, R70.reuse, R38, RZ ;  /* 0x0000002646227224 */ /* 0x040fe200078e02ff */
[----:B------:R-:W-:Y:S01]  /*b020*/  I2IP.S8.S32.SAT R19, R35, R30, RZ ;  /* 0x0000001e23137239 */ /* 0x000fe200000014ff */
[----:B------:R-:W-:Y:S01]  /*b030*/  IMAD R39, R70, R39, RZ ;  /* 0x0000002746277224 */ /* 0x000fe200078e02ff */
[----:B------:R-:W-:Y:S01]  /*b040*/  SHF.L.U32 R106, R86, 0x8, RZ ;  /* 0x00000008566a7819 */ /* 0x000fe200000006ff */
[----:B------:R-:W-:Y:S01]  /*b050*/  IMAD R33, R0, R72, R33 ;  /* 0x0000004800217224 */ /* 0x000fe200078e0221 */
[----:B------:R-:W-:Y:S01]  /*b060*/  I2IP.S8.S32.SAT R19, R29, R28, R19 ;  /* 0x0000001c1d137239 */ /* 0x000fe20000001413 */
[----:B------:R-:W-:Y:S01]  /*b070*/  IMAD R36, R70, R40, RZ ;  /* 0x0000002846247224 */ /* 0x000fe200078e02ff */
[----:B------:R-:W-:Y:S01]  /*b080*/  SHF.R.S32.HI R0, RZ, 0x18, R110 ;  /* 0x00000018ff007819 */ /* 0x000fe2000001146e */
[----:B------:R-:W-:Y:S01]  /*b090*/  IMAD R34, R3, R72, R34 ;  /* 0x0000004803227224 */ /* 0x000fe200078e0222 */
[----:B------:R-:W-:Y:S01]  /*b0a0*/  MOV R3, R108 ;  /* 0x0000006c00037202 */ /* 0x000fe20000000f00 */
[----:B------:R-:W-:Y:S01]  /*b0b0*/  IMAD R39, R82, R72, R39 ;  /* 0x0000004852277224 */ /* 0x000fe200078e0227 */
[----:B------:R1:W-:Y:S01]  /*b0c0*/  STS.128 [R158+0xa200], R16 ;  /* 0x00a200109e007388 */ /* 0x0003e20000000c00 */
[C---:B------:R-:W-:Y:S01]  /*b0d0*/  IMAD R38, R70.reuse, R42, RZ ;  /* 0x0000002a46267224 */ /* 0x040fe200078e02ff */
[----:B------:R-:W-:Y:S01]  /*b0e0*/  SHF.R.S32.HI R86, RZ, 0x18, R88 ;  /* 0x00000018ff567819 */ /* 0x000fe20000011458 */
[----:B------:R-:W-:Y:S01]  /*b0f0*/  IMAD R36, R5, R72, R36 ;  /* 0x0000004805247224 */ /* 0x000fe200078e0224 */
[----:B------:R-:W-:Y:S01]  /*b100*/  I2IP.S8.S32.SAT R34, R39, R34, RZ ;  /* 0x0000002227227239 */ /* 0x000fe200000014ff */
[----:B------:R-:W-:Y:S01]  /*b110*/  IMAD R43, R70, R43, RZ ;  /* 0x0000002b462b7224 */ /* 0x000fe200078e02ff */
[----:B------:R-:W-:Y:S01]  /*b120*/  MOV R5, R105 ;  /* 0x0000006900057202 */ /* 0x000fe20000000f00 */
[----:B------:R-:W-:Y:S01]  /*b130*/  IMAD R37, R0, R72, R37 ;  /* 0x0000004800257224 */ /* 0x000fe200078e0225 */
[----:B------:R-:W-:Y:S01]  /*b140*/  I2IP.S8.S32.SAT R32, R33, R32, R34 ;  /* 0x0000002021207239 */ /* 0x000fe20000001422 */
[----:B------:R-:W-:Y:S01]  /*b150*/  IMAD R40, R70, R44, RZ ;  /* 0x0000002c46287224 */ /* 0x000fe200078e02ff */
[----:B------:R-:W-:Y:S01]  /*b160*/  SHF.R.S32.HI R0, RZ, 0x18, R107 ;  /* 0x00000018ff007819 */ /* 0x000fe2000001146b */
[-C--:B------:R-:W-:Y:S01]  /*b170*/  IMAD R38, R7, R72.reuse, R38 ;  /* 0x0000004807267224 */ /* 0x080fe200078e0226 */
[----:B------:R-:W-:Y:S01]  /*b180*/  SHF.R.S32.HI R7, RZ, 0x18, R103 ;  /* 0x00000018ff077819 */ /* 0x000fe20000011467 */
[-C--:B------:R-:W-:Y:S01]  /*b190*/  IMAD R43, R83, R72.reuse, R43 ;  /* 0x00000048532b7224 */ /* 0x080fe200078e022b */
[----:B------:R-:W-:Y:S01]  /*b1a0*/  SHF.L.U32 R100, R88, 0x8, RZ ;  /* 0x0000000858647819 */ /* 0x000fe200000006ff */
        /* <DEDUP_REMOVED lines=11> */
[----:B------:R-:W-:Y:S01]  /*b260*/  SHF.L.U32 R97, R89, 0x8, RZ ;  /* 0x0000000859617819 */ /* 0x000fe200000006ff */
        /* <DEDUP_REMOVED lines=13> */
[----:B------:R-:W-:Y:S01]  /*b340*/  IADD3 R68, PT, PT, R68, 0x1, RZ ;  /* 0x0000000144447810 */ /* 0x000fe20007ffe0ff */
[----:B------:R-:W-:Y:S02]  /*b350*/  IMAD.MOV.U32 R3, RZ, RZ, R102 ;  /* 0x000000ffff037224 */ /* 0x000fe400078e0066 */
[-C--:B------:R-:W-:Y:S02]  /*b360*/  IMAD R51, R85, R72.reuse, R51 ;  /* 0x0000004855337224 */ /* 0x080fe400078e0233 */
[----:B------:R-:W-:Y:S01]  /*b370*/  IMAD R48, R3, R72, R48 ;  /* 0x0000004803307224 */ /* 0x000fe200078e0230 */
[----:B------:R-:W-:Y:S01]  /*b380*/  SHF.R.S32.HI R3, RZ, 0x18, R100 ;  /* 0x00000018ff037819 */ /* 0x000fe20000011464 */
[C---:B------:R-:W-:Y:S01]  /*b390*/  IMAD R50, R70.reuse, R54, RZ ;  /* 0x0000003646327224 */ /* 0x040fe200078e02ff */
[----:B------:R-:W-:Y:S01]  /*b3a0*/  I2IP.S8.S32.SAT R35, R51, R46, RZ ;  /* 0x0000002e33237239 */ /* 0x000fe200000014ff */
[----:B------:R-:W-:Y:S02]  /*b3b0*/  IMAD R55, R70, R55, RZ ;  /* 0x0000003746377224 */ /* 0x000fe400078e02ff */
[----:B------:R-:W-:Y:S01]  /*b3c0*/  IMAD R49, R0, R72, R49 ;  /* 0x0000004800317224 */ /* 0x000fe200078e0231 */
[----:B------:R-:W-:Y:S01]  /*b3d0*/  I2IP.S8.S32.SAT R35, R45, R44, R35 ;  /* 0x0000002c2d237239 */ /* 0x000fe20000001423 */
[----:B------:R-:W-:Y:S01]  /*b3e0*/  IMAD R52, R70, R56, RZ ;  /* 0x0000003846347224 */ /* 0x000fe200078e02ff */
[----:B------:R-:W-:Y:S01]  /*b3f0*/  SHF.R.S32.HI R0, RZ, 0x18, R98 ;  /* 0x00000018ff007819 */ /* 0x000fe20000011462 */
[-C--:B------:R-:W-:Y:S01]  /*b400*/  IMAD R50, R3, R72.reuse, R50 ;  /* 0x0000004803327224 */ /* 0x080fe200078e0232 */
[----:B------:R-:W-:Y:S01]  /*b410*/  SHF.R.S32.HI R3, RZ, 0x18, R97 ;  /* 0x00000018ff037819 */ /* 0x000fe20000011461 */
[----:B------:R-:W-:Y:S01]  /*b420*/  IMAD R55, R86, R72, R55 ;  /* 0x0000004856377224 */ /* 0x000fe200078e0237 */
[----:B------:R1:W-:Y:S01]  /*b430*/  STS.128 [R157+0xa200], R32 ;  /* 0x00a200209d007388 */ /* 0x0003e20000000c00 */
[----:B------:R-:W-:Y:S01]  /*b440*/  IMAD.U32 R95, R90, 0x10000, RZ ;  /* 0x000100005a5f7824 */ /* 0x000fe200078e00ff */
[----:B------:R-:W-:Y:S01]  /*b450*/  SHF.L.U32 R90, R91, 0x8, RZ ;  /* 0x000000085b5a7819 */ /* 0x000fe200000006ff */
[C---:B------:R-:W-:Y:S01]  /*b460*/  IMAD R54, R70.reuse, R58, RZ ;  /* 0x0000003a46367224 */ /* 0x040fe200078e02ff */
[----:B------:R-:W-:Y:S01]  /*b470*/  I2IP.S8.S32.SAT R50, R55, R50, RZ ;  /* 0x0000003237327239 */ /* 0x000fe200000014ff */
[----:B------:R-:W-:Y:S01]  /*b480*/  IMAD R52, R5, R72, R52 ;  /* 0x0000004805347224 */ /* 0x000fe200078e0234 */
[----:B------:R-:W-:Y:S01]  /*b490*/  MOV R5, R96 ;  /* 0x0000006000057202 */ /* 0x000fe20000000f00 */
[----:B------:R-:W-:Y:S01]  /*b4a0*/  IMAD R59, R70, R59, RZ ;  /* 0x0000003b463b7224 */ /* 0x000fe200078e02ff */
[----:B------:R-:W-:Y:S01]  /*b4b0*/  I2IP.S8.S32.SAT R48, R49, R48, R50 ;  /* 0x0000003031307239 */ /* 0x000fe20000001432 */
[----:B------:R-:W-:Y:S01]  /*b4c0*/  IMAD R53, R0, R72, R53 ;  /* 0x0000004800357224 */ /* 0x000fe200078e0235 */
[----:B------:R-:W-:Y:S01]  /*b4d0*/  SHF.R.S32.HI R0, RZ, 0x18, R95 ;  /* 0x00000018ff007819 */ /* 0x000fe2000001145f */
[C---:B------:R-:W-:Y:S02]  /*b4e0*/  IMAD R56, R70.reuse, R60, RZ ;  /* 0x0000003c46387224 */ /* 0x040fe400078e02ff */
[-C--:B------:R-:W-:Y:S01]  /*b4f0*/  IMAD R54, R3, R72.reuse, R54 ;  /* 0x0000004803367224 */ /* 0x080fe200078e0236 */
[----:B------:R-:W-:Y:S01]  /*b500*/  SHF.R.S32.HI R3, RZ, 0x18, R94 ;  /* 0x00000018ff037819 */ /* 0x000fe2000001145e */
[----:B------:R-:W-:Y:S02]  /*b510*/  IMAD R59, R87, R72, R59 ;  /* 0x00000048573b7224 */ /* 0x000fe400078e023b */
[C---:B------:R-:W-:Y:S02]  /*b520*/  IMAD R58, R70.reuse, R62, RZ ;  /* 0x0000003e463a7224 */ /* 0x040fe400078e02ff */
[----:B------:R-:W-:Y:S01]  /*b530*/  IMAD R56, R5, R72, R56 ;  /* 0x0000004805387224 */ /* 0x000fe200078e0238 */
[----:B------:R-:W-:Y:S01]  /*b540*/  I2IP.S8.S32.SAT R54, R59, R54, RZ ;  /* 0x000000363b367239 */ /* 0x000fe200000014ff */
[----:B------:R-:W-:Y:S01]  /*b550*/  IMAD R63, R70, R63, RZ ;  /* 0x0000003f463f7224 */ /* 0x000fe200078e02ff */
[----:B------:R-:W-:Y:S01]  /*b560*/  MOV R5, R93 ;  /* 0x0000005d00057202 */ /* 0x000fe20000000f00 */
[----:B------:R-:W-:Y:S01]  /*b570*/  IMAD R57, R0, R72, R57 ;  /* 0x0000004800397224 */ /* 0x000fe200078e0239 */
[----:B------:R-:W-:Y:S01]  /*b580*/  SHF.R.S32.HI R0, RZ, 0x18, R92 ;  /* 0x00000018ff007819 */ /* 0x000fe2000001145c */
[----:B------:R-:W-:Y:S01]  /*b590*/  IMAD R60, R70, R64, RZ ;  /* 0x00000040463c7224 */ /* 0x000fe200078e02ff */
[----:B------:R-:W-:Y:S01]  /*b5a0*/  I2IP.S8.S32.SAT R49, R53, R52, R54 ;  /* 0x0000003435317239 */ /* 0x000fe20000001436 */
[-C--:B------:R-:W-:Y:S01]  /*b5b0*/  IMAD R58, R3, R72.reuse, R58 ;  /* 0x00000048033a7224 */ /* 0x080fe200078e023a */
        /* <DEDUP_REMOVED lines=30> */
.L_x_131:
[----:B------:R-:W-:Y:S05]  /*b7a0*/  BSYNC.RECONVERGENT B0 ;  /* 0x0000000000007941 */ /* 0x000fea0003800200 */
.L_x_130:
[----:B------:R-:W-:Y:S01]  /*b7b0*/  R2UR UR5, R142 ;  /* 0x000000008e0572ca */ /* 0x000fe200000e0000 */
[----:B------:R-:W-:Y:S01]  /*b7c0*/  BAR.SYNC.DEFER_BLOCKING 0x1, 0x80 ;  /* 0x0042000000007b1d */ /* 0x000fe20000010000 */
[----:B------:R-:W-:Y:S01]  /*b7d0*/  R2UR UR4, R143 ;  /* 0x000000008f0472ca */ /* 0x000fe200000e0000 */
[----:B------:R-:W-:Y:S01]  /*b7e0*/  UISETP.NE.AND UP0, UPT, UR46, URZ, UPT ;  /* 0x000000ff2e00728c */ /* 0x000fe2000bf05270 */
[----:B------:R-:W-:Y:S02]  /*b7f0*/  ISETP.NE.AND P0, PT, R145, 0x2, PT ;  /* 0x000000029100780c */ /* 0x000fe40003f05270 */
[C---:B------:R-:W-:Y:S02]  /*b800*/  ISETP.NE.AND P1, PT, R68.reuse, 0x2, PT ;  /* 0x000000024400780c */ /* 0x040fe40003f25270 */
[----:B------:R-:W-:Y:S02]  /*b810*/  SEL R2, RZ, 0x1, P0 ;  /* 0x00000001ff027807 */ /* 0x000fe40000000000 */
[----:B------:R-:W-:Y:S02]  /*b820*/  SEL R0, RZ, 0x1, P1 ;  /* 0x00000001ff007807 */ /* 0x000fe40000800000 */
[----:B------:R-:W-:Y:S01]  /*b830*/  LOP3.LUT R147, R147, R2, RZ, 0x3c, !PT ;  /* 0x0000000293937212 */ /* 0x000fe200078e3cff */
[----:B------:R-:W-:Y:S01]  /*b840*/  UIADD3 UR20, UPT, UPT, UR37, UR5, URZ ;  /* 0x0000000525147290 */ /* 0x000fe2000fffe0ff */
[----:B------:R-:W-:Y:S01]  /*b850*/  LOP3.LUT R149, R149, R0, RZ, 0x3c, !PT ;  /* 0x0000000095957212 */ /* 0x000fe200078e3cff */
[----:B------:R-:W-:Y:S01]  /*b860*/  UIADD3 UR16, UPT, UPT, UR38, UR4, URZ ;  /* 0x0000000426107290 */ /* 0x000fe2000fffe0ff */
[----:B------:R-:W-:Y:S02]  /*b870*/  SEL R145, R145, RZ, P0 ;  /* 0x000000ff91917207 */ /* 0x000fe40000000000 */
[----:B------:R-:W-:Y:S01]  /*b880*/  SEL R68, R68, RZ, P1 ;  /* 0x000000ff44447207 */ /* 0x000fe20000800000 */
[----:B------:R-:W-:Y:S01]  /*b890*/  UMOV UR36, UR59 ;  /* 0x0000003b00247c82 */ /* 0x000fe20008000000 */
[----:B------:R-:W-:Y:S07]  /*b8a0*/  BRA.U UP0, `(.L_x_132) ;  /* 0xffffff9900447547 */ /* 0x000fee000b83ffff */
[----:B------:R-:W-:Y:S05]  /*b8b0*/  EXIT ;  /* 0x000000000000794d */ /* 0x000fea0003800000 */
.L_x_24:
[----:B--2---:R2:W3:Y:S02]  /*b8c0*/  SYNCS.PHASECHK.TRANS64.TRYWAIT P0, [R3+URZ+0x110], R2 ;  /* 0x00011002030075a7 */ /* 0x0044e400080011ff */
[----:B---3--:R-:W-:Y:S05]  /*b8d0*/  @!P0 NANOSLEEP.SYNCS 0x989680 ;  /* 0x009896800000895d */ /* 0x008fea0003900000 */
[----:B------:R-:W3:Y:S02]  /*b8e0*/  @!P0 SYNCS.PHASECHK.TRANS64 P0, [R3+URZ+0x110], R2 ;  /* 0x00011002030085a7 */ /* 0x000ee400080010ff */
[----:B---3--:R-:W-:Y:S05]  /*b8f0*/  @!P0 BRA `(.L_x_24) ;  /* 0xfffffffc00f08947 */ /* 0x008fea000383ffff */
[----:B------:R-:W-:Y:S05]  /*b900*/  BRA `(.L_x_133) ;  /* 0xffffff5c00f87947 */ /* 0x000fea000383ffff */
.L_x_27:
[----:B-1----:R-:W-:-:S07]  /*b910*/  MOV R0, UR33 ;  /* 0x0000002100007c02 */ /* 0x002fce0008000f00 */
.L_x_134:
[----:B-1----:R1:W2:Y:S02]  /*b920*/  SYNCS.PHASECHK.TRANS64.TRYWAIT P0, [R0+URZ+0x38], R3 ;  /* 0x00003803000075a7 */ /* 0x0022a400080011ff */
[----:B--2---:R-:W-:Y:S05]  /*b930*/  @!P0 NANOSLEEP.SYNCS 0x989680 ;  /* 0x009896800000895d */ /* 0x004fea0003900000 */
[----:B------:R-:W2:Y:S02]  /*b940*/  @!P0 SYNCS.PHASECHK.TRANS64 P0, [R0+URZ+0x38], R3 ;  /* 0x00003803000085a7 */ /* 0x000ea400080010ff */
[----:B--2---:R-:W-:Y:S05]  /*b950*/  @!P0 BRA `(.L_x_134) ;  /* 0xfffffffc00f08947 */ /* 0x004fea000383ffff */
[----:B------:R-:W-:Y:S05]  /*b960*/  BRA `(.L_x_26) ;  /* 0xffffff6000407947 */ /* 0x000fea000383ffff */
.L_x_34:
[----:B-1----:R-:W-:-:S07]  /*b970*/  MOV R0, UR17 ;  /* 0x0000001100007c02 */ /* 0x002fce0008000f00 */
.L_x_135:
[----:B-1----:R1:W2:Y:S02]  /*b980*/  SYNCS.PHASECHK.TRANS64.TRYWAIT P0, [R0+URZ+0x38], R3 ;  /* 0x00003803000075a7 */ /* 0x0022a400080011ff */
[----:B--2---:R-:W-:Y:S05]  /*b990*/  @!P0 NANOSLEEP.SYNCS 0x989680 ;  /* 0x009896800000895d */ /* 0x004fea0003900000 */
[----:B------:R-:W2:Y:S02]  /*b9a0*/  @!P0 SYNCS.PHASECHK.TRANS64 P0, [R0+URZ+0x38], R3 ;  /* 0x00003803000085a7 */ /* 0x000ea400080010ff */
[----:B--2---:R-:W-:Y:S05]  /*b9b0*/  @!P0 BRA `(.L_x_135) ;  /* 0xfffffffc00f08947 */ /* 0x004fea000383ffff */
[----:B------:R-:W-:Y:S05]  /*b9c0*/  BRA `(.L_x_33) ;  /* 0xffffff6000fc7947 */ /* 0x000fea000383ffff */
.L_x_39:
[----:B-1----:R1:W2:Y:S02]  /*b9d0*/  SYNCS.PHASECHK.TRANS64.TRYWAIT P0, [R3+URZ+0xc0], R0 ;  /* 0x0000c000030075a7 */ /* 0x0022a400080011ff */
[----:B--2---:R-:W-:Y:S05]  /*b9e0*/  @!P0 NANOSLEEP.SYNCS 0x989680 ;  /* 0x009896800000895d */ /* 0x004fea0003900000 */
[----:B------:R-:W2:Y:S02]  /*b9f0*/  @!P0 SYNCS.PHASECHK.TRANS64 P0, [R3+URZ+0xc0], R0 ;  /* 0x0000c000030085a7 */ /* 0x000ea400080010ff */
[----:B--2---:R-:W-:Y:S05]  /*ba00*/  @!P0 BRA `(.L_x_39) ;  /* 0xfffffffc00f08947 */ /* 0x004fea000383ffff */
[----:B------:R-:W-:Y:S05]  /*ba10*/  BRA `(.L_x_136) ;  /* 0xffffff6400a07947 */ /* 0x000fea000383ffff */
.L_x_43:
[----:B-1----:R-:W-:-:S07]  /*ba20*/  MOV R0, UR4 ;  /* 0x0000000400007c02 */ /* 0x002fce0008000f00 */
.L_x_137:
[----:B-1----:R1:W2:Y:S02]  /*ba30*/  SYNCS.PHASECHK.TRANS64.TRYWAIT P0, [R0+URZ], R3 ;  /* 0x00000003000075a7 */ /* 0x0022a400080011ff */
[----:B--2---:R-:W-:Y:S05]  /*ba40*/  @!P0 NANOSLEEP.SYNCS 0x989680 ;  /* 0x009896800000895d */ /* 0x004fea0003900000 */
[----:B------:R-:W2:Y:S02]  /*ba50*/  @!P0 SYNCS.PHASECHK.TRANS64 P0, [R0+URZ], R3 ;  /* 0x00000003000085a7 */ /* 0x000ea400080010ff */
[----:B--2---:R-:W-:Y:S05]  /*ba60*/  @!P0 BRA `(.L_x_137) ;  /* 0xfffffffc00f08947 */ /* 0x004fea000383ffff */
[----:B------:R-:W-:Y:S05]  /*ba70*/  BRA `(.L_x_138) ;  /* 0xffffff6c004c7947 */ /* 0x000fea000383ffff */
.L_x_44:
[----:B------:R-:W-:-:S07]  /*ba80*/  MOV R0, UR5 ;  /* 0x0000000500007c02 */ /* 0x000fce0008000f00 */
.L_x_139:
[----:B-1----:R1:W2:Y:S02]  /*ba90*/  SYNCS.PHASECHK.TRANS64.TRYWAIT P0, [R0+URZ], R3 ;  /* 0x00000003000075a7 */ /* 0x0022a400080011ff */
[----:B--2---:R-:W-:Y:S05]  /*baa0*/  @!P0 NANOSLEEP.SYNCS 0x989680 ;  /* 0x009896800000895d */ /* 0x004fea0003900000 */
[----:B------:R-:W2:Y:S02]  /*bab0*/  @!P0 SYNCS.PHASECHK.TRANS64 P0, [R0+URZ], R3 ;  /* 0x00000003000085a7 */ /* 0x000ea400080010ff */
[----:B--2---:R-:W-:Y:S05]  /*bac0*/  @!P0 BRA `(.L_x_139) ;  /* 0xfffffffc00f08947 */ /* 0x004fea000383ffff */
[----:B------:R-:W-:Y:S05]  /*bad0*/  BRA `(.L_x_140) ;  /* 0xffffff6c00587947 */ /* 0x000fea000383ffff */
.L_x_45:
[----:B------:R-:W-:-:S07]  /*bae0*/  MOV R0, UR5 ;  /* 0x0000000500007c02 */ /* 0x000fce0008000f00 */
.L_x_141:
[----:B-1----:R1:W2:Y:S02]  /*baf0*/  SYNCS.PHASECHK.TRANS64.TRYWAIT P0, [R0+URZ], R3 ;  /* 0x00000003000075a7 */ /* 0x0022a400080011ff */
[----:B--2---:R-:W-:Y:S05]  /*bb00*/  @!P0 NANOSLEEP.SYNCS 0x989680 ;  /* 0x009896800000895d */ /* 0x004fea0003900000 */
[----:B------:R-:W2:Y:S02]  /*bb10*/  @!P0 SYNCS.PHASECHK.TRANS64 P0, [R0+URZ], R3 ;  /* 0x00000003000085a7 */ /* 0x000ea400080010ff */
[----:B--2---:R-:W-:Y:S05]  /*bb20*/  @!P0 BRA `(.L_x_141) ;  /* 0xfffffffc00f08947 */ /* 0x004fea000383ffff */
[----:B------:R-:W-:Y:S05]  /*bb30*/  BRA `(.L_x_142) ;  /* 0xffffff6c00647947 */ /* 0x000fea000383ffff */
.L_x_46:
[----:B------:R-:W-:-:S07]  /*bb40*/  MOV R0, UR5 ;  /* 0x0000000500007c02 */ /* 0x000fce0008000f00 */
.L_x_143:
[----:B-1----:R1:W2:Y:S02]  /*bb50*/  SYNCS.PHASECHK.TRANS64.TRYWAIT P0, [R0+URZ], R3 ;  /* 0x00000003000075a7 */ /* 0x0022a400080011ff */
[----:B--2---:R-:W-:Y:S05]  /*bb60*/  @!P0 NANOSLEEP.SYNCS 0x989680 ;  /* 0x009896800000895d */ /* 0x004fea0003900000 */
[----:B------:R-:W2:Y:S02]  /*bb70*/  @!P0 SYNCS.PHASECHK.TRANS64 P0, [R0+URZ], R3 ;  /* 0x00000003000085a7 */ /* 0x000ea400080010ff */
[----:B--2---:R-:W-:Y:S05]  /*bb80*/  @!P0 BRA `(.L_x_143) ;  /* 0xfffffffc00f08947 */ /* 0x004fea000383ffff */
[----:B------:R-:W-:Y:S05]  /*bb90*/  BRA `(.L_x_144) ;  /* 0xffffff6c00707947 */ /* 0x000fea000383ffff */
.L_x_47:
[----:B------:R-:W-:-:S07]  /*bba0*/  MOV R0, UR5 ;  /* 0x0000000500007c02 */ /* 0x000fce0008000f00 */
.L_x_145:
[----:B-1----:R1:W2:Y:S02]  /*bbb0*/  SYNCS.PHASECHK.TRANS64.TRYWAIT P0, [R0+URZ], R3 ;  /* 0x00000003000075a7 */ /* 0x0022a400080011ff */
[----:B--2---:R-:W-:Y:S05]  /*bbc0*/  @!P0 NANOSLEEP.SYNCS 0x989680 ;  /* 0x009896800000895d */ /* 0x004fea0003900000 */
[----:B------:R-:W2:Y:S02]  /*bbd0*/  @!P0 SYNCS.PHASECHK.TRANS64 P0, [R0+URZ], R3 ;  /* 0x00000003000085a7 */ /* 0x000ea400080010ff */
[----:B--2---:R-:W-:Y:S05]  /*bbe0*/  @!P0 BRA `(.L_x_145) ;  /* 0xfffffffc00f08947 */ /* 0x004fea000383ffff */
[----:B------:R-:W-:Y:S05]  /*bbf0*/  BRA `(.L_x_146) ;  /* 0xffffff6c007c7947 */ /* 0x000fea000383ffff */
.L_x_48:
[----:B------:R-:W-:-:S07]  /*bc00*/  MOV R0, UR5 ;  /* 0x0000000500007c02 */ /* 0x000fce0008000f00 */
.L_x_147:
[----:B-1----:R1:W2:Y:S02]  /*bc10*/  SYNCS.PHASECHK.TRANS64.TRYWAIT P0, [R0+URZ], R3 ;  /* 0x00000003000075a7 */ /* 0x0022a400080011ff */
[----:B--2---:R-:W-:Y:S05]  /*bc20*/  @!P0 NANOSLEEP.SYNCS 0x989680 ;  /* 0x009896800000895d */ /* 0x004fea0003900000 */
[----:B------:R-:W2:Y:S02]  /*bc30*/  @!P0 SYNCS.PHASECHK.TRANS64 P0, [R0+URZ], R3 ;  /* 0x00000003000085a7 */ /* 0x000ea400080010ff */
[----:B--2---:R-:W-:Y:S05]  /*bc40*/  @!P0 BRA `(.L_x_147) ;  /* 0xfffffffc00f08947 */ /* 0x004fea000383ffff */
[----:B------:R-:W-:Y:S05]  /*bc50*/  BRA `(.L_x_148) ;  /* 0xffffff6c00887947 */ /* 0x000fea000383ffff */
.L_x_51:
[----:B-1----:R1:W2:Y:S02]  /*bc60*/  SYNCS.PHASECHK.TRANS64.TRYWAIT P0, [R2+URZ+0x100], R5 ;  /* 0x00010005020075a7 */ /* 0x0022a400080011ff */
[----:B--2---:R-:W-:Y:S05]  /*bc70*/  @!P0 NANOSLEEP.SYNCS 0x989680 ;  /* 0x009896800000895d */ /* 0x004fea0003900000 */
[----:B------:R-:W2:Y:S02]  /*bc80*/  @!P0 SYNCS.PHASECHK.TRANS64 P0, [R2+URZ+0x100], R5 ;  /* 0x00010005020085a7 */ /* 0x000ea400080010ff */
[----:B--2---:R-:W-:Y:S05]  /*bc90*/  @!P0 BRA `(.L_x_51) ;  /* 0xfffffffc00f08947 */ /* 0x004fea000383ffff */
[----:B------:R-:W-:Y:S05]  /*bca0*/  BRA `(.L_x_149) ;  /* 0xffffff6c00e47947 */ /* 0x000fea000383ffff */
.L_x_52:
[----:B------:R-:W-:-:S07]  /*bcb0*/  MOV R2, UR4 ;  /* 0x0000000400027c02 */ /* 0x000fce0008000f00 */
.L_x_150:
[----:B-1----:R1:W2:Y:S02]  /*bcc0*/  SYNCS.PHASECHK.TRANS64.TRYWAIT P0, [R2+URZ+0xd0], R5 ;  /* 0x0000d005020075a7 */ /* 0x0022a400080011ff */
[----:B--2---:R-:W-:Y:S05]  /*bcd0*/  @!P0 NANOSLEEP.SYNCS 0x989680 ;  /* 0x009896800000895d */ /* 0x004fea0003900000 */
[----:B------:R-:W2:Y:S02]  /*bce0*/  @!P0 SYNCS.PHASECHK.TRANS64 P0, [R2+URZ+0xd0], R5 ;  /* 0x0000d005020085a7 */ /* 0x000ea400080010ff */
[----:B--2---:R-:W-:Y:S05]  /*bcf0*/  @!P0 BRA `(.L_x_150) ;  /* 0xfffffffc00f08947 */ /* 0x004fea000383ffff */
[----:B------:R-:W-:Y:S05]  /*bd00*/  BRA `(.L_x_151) ;  /* 0xffffff6c00f47947 */ /* 0x000fea000383ffff */
.L_x_53:
[----:B-1----:R1:W2:Y:S02]  /*bd10*/  SYNCS.PHASECHK.TRANS64.TRYWAIT P1, [R2+URZ+0xc0], R5 ;  /* 0x0000c005020075a7 */ /* 0x0022a400080211ff */
[----:B--2---:R-:W-:Y:S05]  /*bd20*/  @!P1 NANOSLEEP.SYNCS 0x989680 ;  /* 0x009896800000995d */ /* 0x004fea0003900000 */
[----:B------:R-:W2:Y:S02]  /*bd30*/  @!P1 SYNCS.PHASECHK.TRANS64 P1, [R2+URZ+0xc0], R5 ;  /* 0x0000c005020095a7 */ /* 0x000ea400080210ff */
[----:B--2---:R-:W-:Y:S05]  /*bd40*/  @!P1 BRA `(.L_x_53) ;  /* 0xfffffffc00f09947 */ /* 0x004fea000383ffff */
[----:B------:R-:W-:Y:S05]  /*bd50*/  BRA `(.L_x_152) ;  /* 0xffffff7000247947 */ /* 0x000fea000383ffff */
.L_x_56:
[----:B------:R-:W-:-:S07]  /*bd60*/  MOV R0, UR4 ;  /* 0x0000000400007c02 */ /* 0x000fce0008000f00 */
.L_x_153:
[----:B-1----:R1:W2:Y:S02]  /*bd70*/  SYNCS.PHASECHK.TRANS64.TRYWAIT P0, [R0+URZ+0xd0], R3 ;  /* 0x0000d003000075a7 */ /* 0x0022a400080011ff */
[----:B--2---:R-:W-:Y:S05]  /*bd80*/  @!P0 NANOSLEEP.SYNCS 0x989680 ;  /* 0x009896800000895d */ /* 0x004fea0003900000 */
[----:B------:R-:W2:Y:S02]  /*bd90*/  @!P0 SYNCS.PHASECHK.TRANS64 P0, [R0+URZ+0xd0], R3 ;  /* 0x0000d003000085a7 */ /* 0x000ea400080010ff */
[----:B--2---:R-:W-:Y:S05]  /*bda0*/  @!P0 BRA `(.L_x_153) ;  /* 0xfffffffc00f08947 */ /* 0x004fea000383ffff */
[----:B------:R-:W-:Y:S05]  /*bdb0*/  BRA `(.L_x_55) ;  /* 0xffffff7000787947 */ /* 0x000fea000383ffff */
.L_x_63:
[----:B-1----:R1:W2:Y:S02]  /*bdc0*/  SYNCS.PHASECHK.TRANS64.TRYWAIT P1, [R0+URZ+0xc0], R5 ;  /* 0x0000c005000075a7 */ /* 0x0022a400080211ff */
[----:B--2---:R-:W-:Y:S05]  /*bdd0*/  @!P1 NANOSLEEP.SYNCS 0x989680 ;  /* 0x009896800000995d */ /* 0x004fea0003900000 */
[----:B------:R-:W2:Y:S02]  /*bde0*/  @!P1 SYNCS.PHASECHK.TRANS64 P1, [R0+URZ+0xc0], R5 ;  /* 0x0000c005000095a7 */ /* 0x000ea400080210ff */
[----:B--2---:R-:W-:Y:S05]  /*bdf0*/  @!P1 BRA `(.L_x_63) ;  /* 0xfffffffc00f09947 */ /* 0x004fea000383ffff */
[----:B------:R-:W-:Y:S05]  /*be00*/  BRA `(.L_x_154) ;  /* 0xffffff7400dc7947 */ /* 0x000fea000383ffff */
.L_x_64:
[----:B------:R-:W-:-:S07]  /*be10*/  MOV R3, UR22 ;  /* 0x0000001600037c02 */ /* 0x000fce0008000f00 */
.L_x_155:
[----:B-1----:R1:W2:Y:S02]  /*be20*/  SYNCS.PHASECHK.TRANS64.TRYWAIT P0, [R3+URZ+0xf0], R0 ;  /* 0x0000f000030075a7 */ /* 0x0022a400080011ff */
[----:B--2---:R-:W-:Y:S05]  /*be30*/  @!P0 NANOSLEEP.SYNCS 0x989680 ;  /* 0x009896800000895d */ /* 0x004fea0003900000 */
[----:B------:R-:W2:Y:S02]  /*be40*/  @!P0 SYNCS.PHASECHK.TRANS64 P0, [R3+URZ+0xf0], R0 ;  /* 0x0000f000030085a7 */ /* 0x000ea400080010ff */
[----:B--2---:R-:W-:Y:S05]  /*be50*/  @!P0 BRA `(.L_x_155) ;  /* 0xfffffffc00f08947 */ /* 0x004fea000383ffff */
[----:B------:R-:W-:Y:S05]  /*be60*/  BRA `(.L_x_156) ;  /* 0xffffff7800147947 */ /* 0x000fea000383ffff */
.L_x_67:
[----:B------:R-:W-:Y:S07]  /*be70*/  MOV R0, UR5 ;  /* 0x0000000500007c02 */ /* 0x000fee0008000f00 */
.L_x_157:
[----:B-1----:R1:W2:Y:S02]  /*be80*/  SYNCS.PHASECHK.TRANS64.TRYWAIT P0, [R0+URZ], R3 ;  /* 0x00000003000075a7 */ /* 0x0022a400080011ff */
[----:B--2---:R-:W-:Y:S05]  /*be90*/  @!P0 NANOSLEEP.SYNCS 0x989680 ;  /* 0x009896800000895d */ /* 0x004fea0003900000 */
[----:B------:R-:W2:Y:S02]  /*bea0*/  @!P0 SYNCS.PHASECHK.TRANS64 P0, [R0+URZ], R3 ;  /* 0x00000003000085a7 */ /* 0x000ea400080010ff */
[----:B--2---:R-:W-:Y:S05]  /*beb0*/  @!P0 BRA `(.L_x_157) ;  /* 0xfffffffc00f08947 */ /* 0x004fea000383ffff */
[----:B------:R-:W-:Y:S05]  /*bec0*/  BRA `(.L_x_66) ;  /* 0xffffff7800307947 */ /* 0x000fea000383ffff */
.L_x_70:
[----:B------:R-:W-:-:S07]  /*bed0*/  MOV R0, UR4 ;  /* 0x0000000400007c02 */ /* 0x000fce0008000f00 */
.L_x_158:
[----:B--2---:R2:W4:Y:S02]  /*bee0*/  SYNCS.PHASECHK.TRANS64.TRYWAIT P0, [R0+URZ], R3 ;  /* 0x00000003000075a7 */ /* 0x00452400080011ff */
[----:B----4-:R-:W-:Y:S05]  /*bef0*/  @!P0 NANOSLEEP.SYNCS 0x989680 ;  /* 0x009896800000895d */ /* 0x010fea0003900000 */
[----:B------:R-:W4:Y:S02]  /*bf00*/  @!P0 SYNCS.PHASECHK.TRANS64 P0, [R0+URZ], R3 ;  /* 0x00000003000085a7 */ /* 0x000f2400080010ff */
[----:B----4-:R-:W-:Y:S05]  /*bf10*/  @!P0 BRA `(.L_x_158) ;  /* 0xfffffffc00f08947 */ /* 0x010fea000383ffff */
[----:B------:R-:W-:Y:S05]  /*bf20*/  BRA `(.L_x_159) ;  /* 0xffffff7800e47947 */ /* 0x000fea000383ffff */
.L_x_71:
[----:B------:R-:W-:-:S07]  /*bf30*/  MOV R0, UR4 ;  /* 0x0000000400007c02 */ /* 0x000fce0008000f00 */
.L_x_160:
[----:B-1----:R1:W2:Y:S02]  /*bf40*/  SYNCS.PHASECHK.TRANS64.TRYWAIT P0, [R0+URZ], R3 ;  /* 0x00000003000075a7 */ /* 0x0022a400080011ff */
[----:B--2---:R-:W-:Y:S05]  /*bf50*/  @!P0 NANOSLEEP.SYNCS 0x989680 ;  /* 0x009896800000895d */ /* 0x004fea0003900000 */
[----:B------:R-:W2:Y:S02]  /*bf60*/  @!P0 SYNCS.PHASECHK.TRANS64 P0, [R0+URZ], R3 ;  /* 0x00000003000085a7 */ /* 0x000ea400080010ff */
[----:B--2---:R-:W-:Y:S05]  /*bf70*/  @!P0 BRA `(.L_x_160) ;  /* 0xfffffffc00f08947 */ /* 0x004fea000383ffff */
[----:B------:R-:W-:Y:S05]  /*bf80*/  BRA `(.L_x_161) ;  /* 0xffffff7800f07947 */ /* 0x000fea000383ffff */
.L_x_76:
[----:B--2---:R2:W3:Y:S02]  /*bf90*/  SYNCS.PHASECHK.TRANS64.TRYWAIT P0, [R12+URZ+0xc0], R9 ;  /* 0x0000c0090c0075a7 */ /* 0x0044e400080011ff */
[----:B---3--:R-:W-:Y:S05]  /*bfa0*/  @!P0 NANOSLEEP.SYNCS 0x989680 ;  /* 0x009896800000895d */ /* 0x008fea0003900000 */
[----:B------:R-:W3:Y:S02]  /*bfb0*/  @!P0 SYNCS.PHASECHK.TRANS64 P0, [R12+URZ+0xc0], R9 ;  /* 0x0000c0090c0085a7 */ /* 0x000ee400080010ff */
[----:B---3--:R-:W-:Y:S05]  /*bfc0*/  @!P0 BRA `(.L_x_76) ;  /* 0xfffffffc00f08947 */ /* 0x008fea000383ffff */
[----:B------:R-:W-:Y:S05]  /*bfd0*/  BRA `(.L_x_162) ;  /* 0xffffff8000107947 */ /* 0x000fea000383ffff */
.L_x_79:
[----:B------:R-:W-:Y:S07]  /*bfe0*/  MOV R0, UR21 ;  /* 0x0000001500007c02 */ /* 0x000fee0008000f00 */
.L_x_163:
[----:B--2---:R2:W3:Y:S02]  /*bff0*/  SYNCS.PHASECHK.TRANS64.TRYWAIT P2, [R0+URZ+0xb8], R11 ;  /* 0x0000b80b000075a7 */ /* 0x0044e400080411ff */
[----:B---3--:R-:W-:Y:S05]  /*c000*/  @!P2 NANOSLEEP.SYNCS 0x989680 ;  /* 0x009896800000a95d */ /* 0x008fea0003900000 */
[----:B------:R-:W3:Y:S02]  /*c010*/  @!P2 SYNCS.PHASECHK.TRANS64 P2, [R0+URZ+0xb8], R11 ;  /* 0x0000b80b0000a5a7 */ /* 0x000ee400080410ff */
[----:B---3--:R-:W-:Y:S05]  /*c020*/  @!P2 BRA `(.L_x_163) ;  /* 0xfffffffc00f0a947 */ /* 0x008fea000383ffff */
[----:B------:R-:W-:Y:S05]  /*c030*/  BRA `(.L_x_78) ;  /* 0xffffff8400787947 */ /* 0x000fea000383ffff */
.L_x_82:
[----:B--2---:R-:W-:Y:S07]  /*c040*/  MOV R0, UR21 ;  /* 0x0000001500007c02 */ /* 0x004fee0008000f00 */
.L_x_164:
[----:B--2---:R2:W3:Y:S02]  /*c050*/  SYNCS.PHASECHK.TRANS64.TRYWAIT P0, [R0+URZ+0x90], R9 ;  /* 0x00009009000075a7 */ /* 0x0044e400080011ff */
[----:B---3--:R-:W-:Y:S05]  /*c060*/  @!P0 NANOSLEEP.SYNCS 0x989680 ;  /* 0x009896800000895d */ /* 0x008fea0003900000 */
[----:B------:R-:W3:Y:S02]  /*c070*/  @!P0 SYNCS.PHASECHK.TRANS64 P0, [R0+URZ+0x90], R9 ;  /* 0x00009009000085a7 */ /* 0x000ee400080010ff */
[----:B---3--:R-:W-:Y:S05]  /*c080*/  @!P0 BRA `(.L_x_164) ;  /* 0xfffffffc00f08947 */ /* 0x008fea000383ffff */
[----:B------:R-:W-:Y:S05]  /*c090*/  BRA `(.L_x_165) ;  /* 0xffffff8400d47947 */ /* 0x000fea000383ffff */
.L_x_83:
[----:B------:R-:W-:Y:S07]  /*c0a0*/  MOV R0, UR21 ;  /* 0x0000001500007c02 */ /* 0x000fee0008000f00 */
.L_x_166:
[----:B--2---:R2:W3:Y:S02]  /*c0b0*/  SYNCS.PHASECHK.TRANS64.TRYWAIT P0, [R0+URZ+0x98], R9 ;  /* 0x00009809000075a7 */ /* 0x0044e400080011ff */
[----:B---3--:R-:W-:Y:S05]  /*c0c0*/  @!P0 NANOSLEEP.SYNCS 0x989680 ;  /* 0x009896800000895d */ /* 0x008fea0003900000 */
[----:B------:R-:W3:Y:S02]  /*c0d0*/  @!P0 SYNCS.PHASECHK.TRANS64 P0, [R0+URZ+0x98], R9 ;  /* 0x00009809000085a7 */ /* 0x000ee400080010ff */
[----:B---3--:R-:W-:Y:S05]  /*c0e0*/  @!P0 BRA `(.L_x_166) ;  /* 0xfffffffc00f08947 */ /* 0x008fea000383ffff */
[----:B------:R-:W-:Y:S05]  /*c0f0*/  BRA `(.L_x_167) ;  /* 0xffffff8800107947 */ /* 0x000fea000383ffff */
.L_x_84:
[----:B------:R-:W-:Y:S07]  /*c100*/  MOV R0, UR21 ;  /* 0x0000001500007c02 */ /* 0x000fee0008000f00 */
.L_x_168:
[----:B--2---:R2:W3:Y:S02]  /*c110*/  SYNCS.PHASECHK.TRANS64.TRYWAIT P0, [R0+URZ+0xa0], R9 ;  /* 0x0000a009000075a7 */ /* 0x0044e400080011ff */
[----:B---3--:R-:W-:Y:S05]  /*c120*/  @!P0 NANOSLEEP.SYNCS 0x989680 ;  /* 0x009896800000895d */ /* 0x008fea0003900000 */
[----:B------:R-:W3:Y:S02]  /*c130*/  @!P0 SYNCS.PHASECHK.TRANS64 P0, [R0+URZ+0xa0], R9 ;  /* 0x0000a009000085a7 */ /* 0x000ee400080010ff */
[----:B---3--:R-:W-:Y:S05]  /*c140*/  @!P0 BRA `(.L_x_168) ;  /* 0xfffffffc00f08947 */ /* 0x008fea000383ffff */
[----:B------:R-:W-:Y:S05]  /*c150*/  BRA `(.L_x_169) ;  /* 0xffffff8800587947 */ /* 0x000fea000383ffff */
.L_x_85:
[----:B------:R-:W-:Y:S07]  /*c160*/  MOV R0, UR21 ;  /* 0x0000001500007c02 */ /* 0x000fee0008000f00 */
.L_x_170:
[----:B--2---:R2:W3:Y:S02]  /*c170*/  SYNCS.PHASECHK.TRANS64.TRYWAIT P0, [R0+URZ+0xa8], R9 ;  /* 0x0000a809000075a7 */ /* 0x0044e400080011ff */
[----:B---3--:R-:W-:Y:S05]  /*c180*/  @!P0 NANOSLEEP.SYNCS 0x989680 ;  /* 0x009896800000895d */ /* 0x008fea0003900000 */
[----:B------:R-:W3:Y:S02]  /*c190*/  @!P0 SYNCS.PHASECHK.TRANS64 P0, [R0+URZ+0xa8], R9 ;  /* 0x0000a809000085a7 */ /* 0x000ee400080010ff */
[----:B---3--:R-:W-:Y:S05]  /*c1a0*/  @!P0 BRA `(.L_x_170) ;  /* 0xfffffffc00f08947 */ /* 0x008fea000383ffff */
[----:B------:R-:W-:Y:S05]  /*c1b0*/  BRA `(.L_x_171) ;  /* 0xffffff88009c7947 */ /* 0x000fea000383ffff */
.L_x_87:
[----:B------:R-:W-:-:S07]  /*c1c0*/  MOV R0, UR21 ;  /* 0x0000001500007c02 */ /* 0x000fce0008000f00 */
.L_x_172:
[----:B---3--:R3:W4:Y:S02]  /*c1d0*/  SYNCS.PHASECHK.TRANS64.TRYWAIT P0, [R0+URZ+0x90], R3 ;  /* 0x00009003000075a7 */ /* 0x00872400080011ff */
[----:B----4-:R-:W-:Y:S05]  /*c1e0*/  @!P0 NANOSLEEP.SYNCS 0x989680 ;  /* 0x009896800000895d */ /* 0x010fea0003900000 */
[----:B------:R-:W4:Y:S02]  /*c1f0*/  @!P0 SYNCS.PHASECHK.TRANS64 P0, [R0+URZ+0x90], R3 ;  /* 0x00009003000085a7 */ /* 0x000f2400080010ff */
[----:B----4-:R-:W-:Y:S05]  /*c200*/  @!P0 BRA `(.L_x_172) ;  /* 0xfffffffc00f08947 */ /* 0x010fea000383ffff */
[----:B------:R-:W-:Y:S05]  /*c210*/  BRA `(.L_x_173) ;  /* 0xffffff8c00147947 */ /* 0x000fea000383ffff */
.L_x_88:
[----:B---3--:R-:W-:-:S07]  /*c220*/  MOV R0, UR21 ;  /* 0x0000001500007c02 */ /* 0x008fce0008000f00 */
.L_x_174:
[----:B---3--:R3:W4:Y:S02]  /*c230*/  SYNCS.PHASECHK.TRANS64.TRYWAIT P0, [R0+URZ+0x98], R3 ;  /* 0x00009803000075a7 */ /* 0x00872400080011ff */
[----:B----4-:R-:W-:Y:S05]  /*c240*/  @!P0 NANOSLEEP.SYNCS 0x989680 ;  /* 0x009896800000895d */ /* 0x010fea0003900000 */
[----:B------:R-:W4:Y:S02]  /*c250*/  @!P0 SYNCS.PHASECHK.TRANS64 P0, [R0+URZ+0x98], R3 ;  /* 0x00009803000085a7 */ /* 0x000f2400080010ff */
[----:B----4-:R-:W-:Y:S05]  /*c260*/  @!P0 BRA `(.L_x_174) ;  /* 0xfffffffc00f08947 */ /* 0x010fea000383ffff */
[----:B------:R-:W-:Y:S05]  /*c270*/  BRA `(.L_x_175) ;  /* 0xffffff8c00047947 */ /* 0x000fea000383ffff */
.L_x_89:
[----:B---3--:R-:W-:-:S07]  /*c280*/  MOV R0, UR21 ;  /* 0x0000001500007c02 */ /* 0x008fce0008000f00 */
.L_x_176:
[----:B---3--:R3:W4:Y:S02]  /*c290*/  SYNCS.PHASECHK.TRANS64.TRYWAIT P0, [R0+URZ+0xa0], R3 ;  /* 0x0000a003000075a7 */ /* 0x00872400080011ff */
[----:B----4-:R-:W-:Y:S05]  /*c2a0*/  @!P0 NANOSLEEP.SYNCS 0x989680 ;  /* 0x009896800000895d */ /* 0x010fea0003900000 */
[----:B------:R-:W4:Y:S02]  /*c2b0*/  @!P0 SYNCS.PHASECHK.TRANS64 P0, [R0+URZ+0xa0], R3 ;  /* 0x0000a003000085a7 */ /* 0x000f2400080010ff */
[----:B----4-:R-:W-:Y:S05]  /*c2c0*/  @!P0 BRA `(.L_x_176) ;  /* 0xfffffffc00f08947 */ /* 0x010fea000383ffff */
[----:B------:R-:W-:Y:S05]  /*c2d0*/  BRA `(.L_x_177) ;  /* 0xffffff8800f47947 */ /* 0x000fea000383ffff */
.L_x_91:
[----:B-1----:R1:W2:Y:S02]  /*c2e0*/  SYNCS.PHASECHK.TRANS64.TRYWAIT P0, [R3+URZ+0xc0], R0 ;  /* 0x0000c000030075a7 */ /* 0x0022a400080011ff */
[----:B--2---:R-:W-:Y:S05]  /*c2f0*/  @!P0 NANOSLEEP.SYNCS 0x989680 ;  /* 0x009896800000895d */ /* 0x004fea0003900000 */
[----:B------:R-:W2:Y:S02]  /*c300*/  @!P0 SYNCS.PHASECHK.TRANS64 P0, [R3+URZ+0xc0], R0 ;  /* 0x0000c000030085a7 */ /* 0x000ea400080010ff */
[----:B--2---:R-:W-:Y:S05]  /*c310*/  @!P0 BRA `(.L_x_91) ;  /* 0xfffffffc00f08947 */ /* 0x004fea000383ffff */
[----:B------:R-:W-:Y:S05]  /*c320*/  BRA `(.L_x_178) ;  /* 0xffffff8c00b87947 */ /* 0x000fea000383ffff */
.L_x_102:
[----:B-1----:R1:W2:Y:S02]  /*c330*/  SYNCS.PHASECHK.TRANS64.TRYWAIT P1, [R3+URZ+0x70], R0 ;  /* 0x00007000030075a7 */ /* 0x0022a400080211ff */
[----:B--2---:R-:W-:Y:S05]  /*c340*/  @!P1 NANOSLEEP.SYNCS 0x989680 ;  /* 0x009896800000995d */ /* 0x004fea0003900000 */
[----:B------:R-:W2:Y:S02]  /*c350*/  @!P1 SYNCS.PHASECHK.TRANS64 P1, [R3+URZ+0x70], R0 ;  /* 0x00007000030095a7 */ /* 0x000ea400080210ff */
[----:B--2---:R-:W-:Y:S05]  /*c360*/  @!P1 BRA `(.L_x_102) ;  /* 0xfffffffc00f09947 */ /* 0x004fea000383ffff */
[----:B------:R-:W-:Y:S05]  /*c370*/  BRA `(.L_x_101) ;  /* 0xffffff9c003c7947 */ /* 0x000fea000383ffff */
.L_x_104:
[----:B-1----:R1:W4:Y:S02]  /*c380*/  SYNCS.PHASECHK.TRANS64.TRYWAIT P0, [R78+URZ+0xe0], R5 ;  /* 0x0000e0054e0075a7 */ /* 0x00232400080011ff */
[----:B----4-:R-:W-:Y:S05]  /*c390*/  @!P0 NANOSLEEP.SYNCS 0x989680 ;  /* 0x009896800000895d */ /* 0x010fea0003900000 */
[----:B------:R-:W4:Y:S02]  /*c3a0*/  @!P0 SYNCS.PHASECHK.TRANS64 P0, [R78+URZ+0xe0], R5 ;  /* 0x0000e0054e0085a7 */ /* 0x000f2400080010ff */
[----:B----4-:R-:W-:Y:S05]  /*c3b0*/  @!P0 BRA `(.L_x_104) ;  /* 0xfffffffc00f08947 */ /* 0x010fea000383ffff */
[----:B------:R-:W-:Y:S05]  /*c3c0*/  BRA `(.L_x_103) ;  /* 0xffffff9c00987947 */ /* 0x000fea000383ffff */
.L_x_112:
[----:B--2---:R2:W3:Y:S02]  /*c3d0*/  SYNCS.PHASECHK.TRANS64.TRYWAIT P0, [R116+URZ+0x70], R3 ;  /* 0x00007003740075a7 */ /* 0x0044e400080011ff */
[----:B---3--:R-:W-:Y:S05]  /*c3e0*/  @!P0 NANOSLEEP.SYNCS 0x989680 ;  /* 0x009896800000895d */ /* 0x008fea0003900000 */
[----:B------:R-:W3:Y:S02]  /*c3f0*/  @!P0 SYNCS.PHASECHK.TRANS64 P0, [R116+URZ+0x70], R3 ;  /* 0x00007003740085a7 */ /* 0x000ee400080010ff */
[----:B---3--:R-:W-:Y:S05]  /*c400*/  @!P0 BRA `(.L_x_112) ;  /* 0xfffffffc00f08947 */ /* 0x008fea000383ffff */
[----:B------:R-:W-:Y:S05]  /*c410*/  BRA `(.L_x_111) ;  /* 0xffffffb0009c7947 */ /* 0x000fea000383ffff */
.L_x_120:
[----:B--2---:R2:W3:Y:S02]  /*c420*/  SYNCS.PHASECHK.TRANS64.TRYWAIT P0, [R0+URZ+0x70], R7 ;  /* 0x00007007000075a7 */ /* 0x0044e400080011ff */
[----:B---3--:R-:W-:Y:S05]  /*c430*/  @!P0 NANOSLEEP.SYNCS 0x989680 ;  /* 0x009896800000895d */ /* 0x008fea0003900000 */
[----:B------:R-:W3:Y:S02]  /*c440*/  @!P0 SYNCS.PHASECHK.TRANS64 P0, [R0+URZ+0x70], R7 ;  /* 0x00007007000085a7 */ /* 0x000ee400080010ff */
[----:B---3--:R-:W-:Y:S05]  /*c450*/  @!P0 BRA `(.L_x_120) ;  /* 0xfffffffc00f08947 */ /* 0x008fea000383ffff */
[----:B------:R-:W-:Y:S05]  /*c460*/  BRA `(.L_x_119) ;  /* 0xffffffc400f07947 */ /* 0x000fea000383ffff */
.L_x_128:
[----:B--2---:R2:W3:Y:S02]  /*c470*/  SYNCS.PHASECHK.TRANS64.TRYWAIT P0, [R0+URZ+0x70], R5 ;  /* 0x00007005000075a7 */ /* 0x0044e400080011ff */
[----:B---3--:R-:W-:Y:S05]  /*c480*/  @!P0 NANOSLEEP.SYNCS 0x989680 ;  /* 0x009896800000895d */ /* 0x008fea0003900000 */
[----:B------:R-:W3:Y:S02]  /*c490*/  @!P0 SYNCS.PHASECHK.TRANS64 P0, [R0+URZ+0x70], R5 ;  /* 0x00007005000085a7 */ /* 0x000ee400080010ff */
[----:B---3--:R-:W-:Y:S05]  /*c4a0*/  @!P0 BRA `(.L_x_128) ;  /* 0xfffffffc00f08947 */ /* 0x008fea000383ffff */
[----:B------:R-:W-:Y:S05]  /*c4b0*/  BRA `(.L_x_127) ;  /* 0xffffffdc00507947 */ /* 0x000fea000383ffff */
        .weak           $__internal_0_$__cuda_sm10x_tcgen05_guardrail_trap_col_being_dealloced_not_returned_by_alloc
        .type           $__internal_0_$__cuda_sm10x_tcgen05_guardrail_trap_col_being_dealloced_not_returned_by_alloc,@function
        .size           $__internal_0_$__cuda_sm10x_tcgen05_guardrail_trap_col_being_dealloced_not_returned_by_alloc,($__internal_1_$__cuda_sm10x_tcgen05_guardrail_trap_phase_invalid_during_alloc - $__internal_0_$__cuda_sm10x_tcgen05_guardrail_trap_col_being_dealloced_not_returned_by_alloc)
$__internal_0_$__cuda_sm10x_tcgen05_guardrail_trap_col_being_dealloced_not_returned_by_alloc:
[----:B------:R-:W-:Y:S05]  /*c4c0*/  BPT.TRAP 0x1 ;  /* 0x000000040000795c */ /* 0x000fea0000300000 */
[----:B------:R-:W-:-:S04]  /*c4d0*/  HFMA2 R3, -RZ, RZ, 0, 0 ;  /* 0x00000000ff037431 */ /* 0x000fc800000001ff */
[----:B------:R-:W-:Y:S05]  /*c4e0*/  RET.REL.NODEC R2 `(_ZN7cutlass13device_kernelINS_4gemm6kernel13GemmUniversalIN4cute5tupleIJiiiiEEENS1_10collective13CollectiveMmaINS1_35MainloopSm100TmaUmmaWarpSpecializedILi7ELi2ELi2ENS5_IJNS4_1CILi1EEENSA_ILi2EEESB_EEEEENS5_IJNSA_ILi128EEENSA_ILi256EEENSA_ILi64EEEEEEaNS5_IJlSB_lEEEaSJ_NS4_8TiledMMAINS4_8MMA_AtomIJNS4_15SM100_MMA_S8_SSIaaiLi128ELi256ELNS4_4UMMA5MajorE0ELSO_0ELNSN_8SaturateE0EEEEEENS4_6LayoutINS5_IJSB_SB_SB_EEENS5_IJNSA_ILi0EEESU_SU_EEEEENS5_IJNS4_10UnderscoreESX_SX_EEEEENS4_23SM90_TMA_LOAD_MULTICASTENS4_14ComposedLayoutINS4_7SwizzleILi2ELi4ELi3EEENS4_18smem_ptr_flag_bitsILi8EEENSS_INS5_IJNSA_ILi8EEESH_EEENS5_IJSH_SB_EEEEEEEvNS4_8identityENS4_13SM90_TMA_LOADES1A_vS1B_EENS_8epilogue10collective18CollectiveEpilogueINS1E_23Sm100TmaWarpSpecializedILi4ELi2ELi64ELb0ELb0EEEJSI_NS5_IJNSS_ISF_SB_EENSS_ISH_SB_EEEEEaSJ_aSJ_NS1E_6fusion15FusionCallbacksIS1I_NS1M_17LinearCombinationIaiaiLNS_15FloatRoundStyleE2EEESI_S1L_JEEENS4_5SM1004TMEM4LOAD26SM100_TMEM_LOAD_32dp32b64xES1C_S1A_NS4_39AutoVectorizingCopyWithAssumedAlignmentILi128EEENS4_14SM90_TMA_STOREES1A_S1X_S1X_EEEvvEEEEvNT_6ParamsE) ;  /* 0xffffff3802c47950 */ /* 0x000fea0003c3ffff */
        .weak           $__internal_1_$__cuda_sm10x_tcgen05_guardrail_trap_phase_invalid_during_alloc
        .type           $__internal_1_$__cuda_sm10x_tcgen05_guardrail_trap_phase_invalid_during_alloc,@function
        .size           $__internal_1_$__cuda_sm10x_tcgen05_guardrail_trap_phase_invalid_during_alloc,($__internal_2_$__cuda_sm10x_tcgen05_guardrail_trap_unallocated_columns_being_dealloced - $__internal_1_$__cuda_sm10x_tcgen05_guardrail_trap_phase_invalid_during_alloc)
$__internal_1_$__cuda_sm10x_tcgen05_guardrail_trap_phase_invalid_during_alloc:
[----:B------:R-:W-:Y:S05]  /*c4f0*/  BPT.TRAP 0x1 ;  /* 0x000000040000795c */ /* 0x000fea0000300000 */
[----:B------:R-:W-:-:S04]  /*c500*/  MOV R5, 0x0 ;  /* 0x0000000000057802 */ /* 0x000fc80000000f00 */
[----:B------:R-:W-:Y:S05]  /*c510*/  RET.REL.NODEC R4 `(_ZN7cutlass13device_kernelINS_4gemm6kernel13GemmUniversalIN4cute5tupleIJiiiiEEENS1_10collective13CollectiveMmaINS1_35MainloopSm100TmaUmmaWarpSpecializedILi7ELi2ELi2ENS5_IJNS4_1CILi1EEENSA_ILi2EEESB_EEEEENS5_IJNSA_ILi128EEENSA_ILi256EEENSA_ILi64EEEEEEaNS5_IJlSB_lEEEaSJ_NS4_8TiledMMAINS4_8MMA_AtomIJNS4_15SM100_MMA_S8_SSIaaiLi128ELi256ELNS4_4UMMA5MajorE0ELSO_0ELNSN_8SaturateE0EEEEEENS4_6LayoutINS5_IJSB_SB_SB_EEENS5_IJNSA_ILi0EEESU_SU_EEEEENS5_IJNS4_10UnderscoreESX_SX_EEEEENS4_23SM90_TMA_LOAD_MULTICASTENS4_14ComposedLayoutINS4_7SwizzleILi2ELi4ELi3EEENS4_18smem_ptr_flag_bitsILi8EEENSS_INS5_IJNSA_ILi8EEESH_EEENS5_IJSH_SB_EEEEEEEvNS4_8identityENS4_13SM90_TMA_LOADES1A_vS1B_EENS_8epilogue10collective18CollectiveEpilogueINS1E_23Sm100TmaWarpSpecializedILi4ELi2ELi64ELb0ELb0EEEJSI_NS5_IJNSS_ISF_SB_EENSS_ISH_SB_EEEEEaSJ_aSJ_NS1E_6fusion15FusionCallbacksIS1I_NS1M_17LinearCombinationIaiaiLNS_15FloatRoundStyleE2EEESI_S1L_JEEENS4_5SM1004TMEM4LOAD26SM100_TMEM_LOAD_32dp32b64xES1C_S1A_NS4_39AutoVectorizingCopyWithAssumedAlignmentILi128EEENS4_14SM90_TMA_STOREES1A_S1X_S1X_EEEvvEEEEvNT_6ParamsE) ;  /* 0xffffff3804b87950 */ /* 0x000fea0003c3ffff */
        .weak           $__internal_2_$__cuda_sm10x_tcgen05_guardrail_trap_unallocated_columns_being_dealloced
        .type           $__internal_2_$__cuda_sm10x_tcgen05_guardrail_trap_unallocated_columns_being_dealloced,@function
        .size           $__internal_2_$__cuda_sm10x_tcgen05_guardrail_trap_unallocated_columns_being_dealloced,(.L_x_180 - $__internal_2_$__cuda_sm10x_tcgen05_guardrail_trap_unallocated_columns_being_dealloced)
$__internal_2_$__cuda_sm10x_tcgen05_guardrail_trap_unallocated_columns_being_dealloced:
[----:B------:R-:W-:Y:S05]  /*c520*/  BPT.TRAP 0x1 ;  /* 0x000000040000795c */ /* 0x000fea0000300000 */
[----:B------:R-:W-:-:S04]  /*c530*/  HFMA2 R3, -RZ, RZ, 0, 0 ;  /* 0x00000000ff037431 */ /* 0x000fc800000001ff */
[----:B------:R-:W-:Y:S05]  /*c540*/  RET.REL.NODEC R2 `(_ZN7cutlass13device_kernelINS_4gemm6kernel13GemmUniversalIN4cute5tupleIJiiiiEEENS1_10collective13CollectiveMmaINS1_35MainloopSm100TmaUmmaWarpSpecializedILi7ELi2ELi2ENS5_IJNS4_1CILi1EEENSA_ILi2EEESB_EEEEENS5_IJNSA_ILi128EEENSA_ILi256EEENSA_ILi64EEEEEEaNS5_IJlSB_lEEEaSJ_NS4_8TiledMMAINS4_8MMA_AtomIJNS4_15SM100_MMA_S8_SSIaaiLi128ELi256ELNS4_4UMMA5MajorE0ELSO_0ELNSN_8SaturateE0EEEEEENS4_6LayoutINS5_IJSB_SB_SB_EEENS5_IJNSA_ILi0EEESU_SU_EEEEENS5_IJNS4_10UnderscoreESX_SX_EEEEENS4_23SM90_TMA_LOAD_MULTICASTENS4_14ComposedLayoutINS4_7SwizzleILi2ELi4ELi3EEENS4_18smem_ptr_flag_bitsILi8EEENSS_INS5_IJNSA_ILi8EEESH_EEENS5_IJSH_SB_EEEEEEEvNS4_8identityENS4_13SM90_TMA_LOADES1A_vS1B_EENS_8epilogue10collective18CollectiveEpilogueINS1E_23Sm100TmaWarpSpecializedILi4ELi2ELi64ELb0ELb0EEEJSI_NS5_IJNSS_ISF_SB_EENSS_ISH_SB_EEEEEaSJ_aSJ_NS1E_6fusion15FusionCallbacksIS1I_NS1M_17LinearCombinationIaiaiLNS_15FloatRoundStyleE2EEESI_S1L_JEEENS4_5SM1004TMEM4LOAD26SM100_TMEM_LOAD_32dp32b64xES1C_S1A_NS4_39AutoVectorizingCopyWithAssumedAlignmentILi128EEENS4_14SM90_TMA_STOREES1A_S1X_S1X_EEEvvEEEEvNT_6ParamsE) ;  /* 0xffffff3802ac7950 */ /* 0x000fea0003c3ffff */
.L_x_179:
[----:B------:R-:W-:-:S00]  /*c550*/  BRA `(.L_x_179) ;  /* 0xfffffffc00fc7947 */ /* 0x000fc0000383ffff */
[----:B------:R-:W-:-:S00]  /*c560*/  NOP ;  /* 0x0000000000007918 */ /* 0x000fc00000000000 */
        /* <DEDUP_REMOVED lines=9> */
.L_x_180:


//--------------------- .nv.global.init           --------------------------
	.section	.nv.global.init,"aw",@progbits
.nv.global.init:
	.type		$str$27,@object
	.size		$str$27,($str$28 - $str$27)
$str$27:
        /*0000*/ 	.byte	0x28, 0x61, 0x64, 0x64, 0x72, 0x65, 0x73, 0x73, 0x20, 0x26, 0x20, 0x6d, 0x61, 0x73, 0x6b, 0x29
        /*0010*/ 	.byte	0x20, 0x3d, 0x3d, 0x20, 0x30, 0x00
	.type		$str$28,@object
	.size		$str$28,($str$26 - $str$28)
$str$28:
        /*0016*/ 	.byte	0x2f, 0x74, 0x6d, 0x70, 0x2f, 0x63, 0x75, 0x74, 0x6c, 0x61, 0x73, 0x73, 0x5f, 0x73, 0x77, 0x65
        /*0026*/ 	.byte	0x65, 0x70, 0x5f, 0x73, 0x72, 0x63, 0x2f, 0x69, 0x6e, 0x63, 0x6c, 0x75, 0x64, 0x65, 0x2f, 0x63
        /*0036*/ 	.byte	0x75, 0x74, 0x65, 0x2f, 0x70, 0x6f, 0x69, 0x6e, 0x74, 0x65, 0x72, 0x5f, 0x66, 0x6c, 0x61, 0x67
        /*0046*/ 	.byte	0x67, 0x65, 0x64, 0x2e, 0x68, 0x70, 0x70, 0x00
	.type		$str$26,@object
	.size		$str$26,($str$25 - $str$26)
$str$26:
        /*004e*/ 	.byte	0x2f, 0x74, 0x6d, 0x70, 0x2f, 0x63, 0x75, 0x74, 0x6c, 0x61, 0x73, 0x73, 0x5f, 0x73, 0x77, 0x65
        /*005e*/ 	.byte	0x65, 0x70, 0x5f, 0x73, 0x72, 0x63, 0x2f, 0x69, 0x6e, 0x63, 0x6c, 0x75, 0x64, 0x65, 0x2f, 0x63
        /*006e*/ 	.byte	0x75, 0x74, 0x65, 0x2f, 0x61, 0x74, 0x6f, 0x6d, 0x2f, 0x63, 0x6f, 0x70, 0x79, 0x5f, 0x74, 0x72
        /*007e*/ 	.byte	0x61, 0x69, 0x74, 0x73, 0x5f, 0x73, 0x6d, 0x31, 0x30, 0x30, 0x2e, 0x68, 0x70, 0x70, 0x00
	.type		$str$25,@object
	.size		$str$25,(__unnamed_1 - $str$25)
$str$25:
        /*008d*/ 	.byte	0x28, 0x28, 0x75, 0x69, 0x6e, 0x74, 0x33, 0x32, 0x5f, 0x74, 0x28, 0x74, 0x68, 0x72, 0x65, 0x61
        /*009d*/ 	.byte	0x64, 0x49, 0x64, 0x78, 0x2e, 0x78, 0x29, 0x20, 0x2f, 0x20, 0x33, 0x32, 0x29, 0x20, 0x25, 0x20
        /*00ad*/ 	.byte	0x34, 0x29, 0x20, 0x3d, 0x3d, 0x20, 0x28, 0x28, 0x28, 0x74, 0x6d, 0x65, 0x6d, 0x5f, 0x61, 0x64
        /*00bd*/ 	.byte	0x64, 0x72, 0x20, 0x3e, 0x3e, 0x20, 0x31, 0x36, 0x29, 0x20, 0x2f, 0x20, 0x33, 0x32, 0x29, 0x20
        /*00cd*/ 	.byte	0x25, 0x20, 0x34, 0x29, 0x00
	.type		__unnamed_1,@object
	.size		__unnamed_1,(__unnamed_2 - __unnamed_1)
__unnamed_1:
        /*00d2*/ 	.byte	0x61, 0x75, 0x74, 0x6f, 0x20, 0x63, 0x75, 0x74, 0x65, 0x3a, 0x3a, 0x61, 0x73, 0x5f, 0x70, 0x6f
        /* <DEDUP_REMOVED lines=24> */
        /*0262*/ 	.byte	0x5d, 0x00
	.type		__unnamed_2,@object
	.size		__unnamed_2,(__unnamed_3 - __unnamed_2)
__unnamed_2:
        /* <DEDUP_REMOVED lines=26> */
	.type		__unnamed_3,@object
	.size		__unnamed_3,(.L_3 - __unnamed_3)
__unnamed_3:
        /* <DEDUP_REMOVED lines=42> */
        /*0696*/ 	.byte	0x43, 0x3c, 0x30, 0x3e, 0x3e, 0x3e, 0x3e, 0x5d, 0x00
.L_3:


//--------------------- .nv.shared._ZN7cutlass13device_kernelINS_4gemm6kernel13GemmUniversalIN4cute5tupleIJiiiiEEENS1_10collective13CollectiveMmaINS1_35MainloopSm100TmaUmmaWarpSpecializedILi7ELi2ELi2ENS5_IJNS4_1CILi1EEENSA_ILi2EEESB_EEEEENS5_IJNSA_ILi128EEENSA_ILi256EEENSA_ILi64EEEEEEaNS5_IJlSB_lEEEaSJ_NS4_8TiledMMAINS4_8MMA_AtomIJNS4_15SM100_MMA_S8_SSIaaiLi128ELi256ELNS4_4UMMA5MajorE0ELSO_0ELNSN_8SaturateE0EEEEEENS4_6LayoutINS5_IJSB_SB_SB_EEENS5_IJNSA_ILi0EEESU_SU_EEEEENS5_IJNS4_10UnderscoreESX_SX_EEEEENS4_23SM90_TMA_LOAD_MULTICASTENS4_14ComposedLayoutINS4_7SwizzleILi2ELi4ELi3EEENS4_18smem_ptr_flag_bitsILi8EEENSS_INS5_IJNSA_ILi8EEESH_EEENS5_IJSH_SB_EEEEEEEvNS4_8identityENS4_13SM90_TMA_LOADES1A_vS1B_EENS_8epilogue10collective18CollectiveEpilogueINS1E_23Sm100TmaWarpSpecializedILi4ELi2ELi64ELb0ELb0EEEJSI_NS5_IJNSS_ISF_SB_EENSS_ISH_SB_EEEEEaSJ_aSJ_NS1E_6fusion15FusionCallbacksIS1I_NS1M_17LinearCombinationIaiaiLNS_15FloatRoundStyleE2EEESI_S1L_JEEENS4_5SM1004TMEM4LOAD26SM100_TMEM_LOAD_32dp32b64xES1C_S1A_NS4_39AutoVectorizingCopyWithAssumedAlignmentILi128EEENS4_14SM90_TMA_STOREES1A_S1X_S1X_EEEvvEEEEvNT_6ParamsE --------------------------
	.section	.nv.shared._ZN7cutlass13device_kernelINS_4gemm6kernel13GemmUniversalIN4cute5tupleIJiiiiEEENS1_10collective13CollectiveMmaINS1_35MainloopSm100TmaUmmaWarpSpecializedILi7ELi2ELi2ENS5_IJNS4_1CILi1EEENSA_ILi2EEESB_EEEEENS5_IJNSA_ILi128EEENSA_ILi256EEENSA_ILi64EEEEEEaNS5_IJlSB_lEEEaSJ_NS4_8TiledMMAINS4_8MMA_AtomIJNS4_15SM100_MMA_S8_SSIaaiLi128ELi256ELNS4_4UMMA5MajorE0ELSO_0ELNSN_8SaturateE0EEEEEENS4_6LayoutINS5_IJSB_SB_SB_EEENS5_IJNSA_ILi0EEESU_SU_EEEEENS5_IJNS4_10UnderscoreESX_SX_EEEEENS4_23SM90_TMA_LOAD_MULTICASTENS4_14ComposedLayoutINS4_7SwizzleILi2ELi4ELi3EEENS4_18smem_ptr_flag_bitsILi8EEENSS_INS5_IJNSA_ILi8EEESH_EEENS5_IJSH_SB_EEEEEEEvNS4_8identityENS4_13SM90_TMA_LOADES1A_vS1B_EENS_8epilogue10collective18CollectiveEpilogueINS1E_23Sm100TmaWarpSpecializedILi4ELi2ELi64ELb0ELb0EEEJSI_NS5_IJNSS_ISF_SB_EENSS_ISH_SB_EEEEEaSJ_aSJ_NS1E_6fusion15FusionCallbacksIS1I_NS1M_17LinearCombinationIaiaiLNS_15FloatRoundStyleE2EEESI_S1L_JEEENS4_5SM1004TMEM4LOAD26SM100_TMEM_LOAD_32dp32b64xES1C_S1A_NS4_39AutoVectorizingCopyWithAssumedAlignmentILi128EEENS4_14SM90_TMA_STOREES1A_S1X_S1X_EEEvvEEEEvNT_6ParamsE,"aw",@nobits
	.sectionflags	@""
	.align	16
	.zero		1024


//--------------------- .nv.shared.reserved.0     --------------------------
	.section	.nv.shared.reserved.0,"aw",@nobits
	.weak		__nv_reservedSMEM_offset_0_alias
	.size		__nv_reservedSMEM_offset_0_alias, 0, 64
	.other		__nv_reservedSMEM_offset_0_alias,@"STO_CUDA_RESERVED_SHARED STV_DEFAULT"
__nv_reservedSMEM_offset_0_alias:
	.zero		0
.nv.shared.reserved.0:
	.zero		64
	.weak		__nv_reservedSMEM_tcgen05_partition
	.type		__nv_reservedSMEM_tcgen05_partition,@object
	.size		__nv_reservedSMEM_tcgen05_partition,(.L_0 - __nv_reservedSMEM_tcgen05_partition)
__nv_reservedSMEM_tcgen05_partition:
	.zero		32
.L_0:


//--------------------- .nv.global                --------------------------
	.section	.nv.global,"aw",@nobits
.nv.global:
	.type		_ZN39_INTERNAL_6bfd9fc0_4_k_cu_f8562e16_91624cute1_E,@object
	.size		_ZN39_INTERNAL_6bfd9fc0_4_k_cu_f8562e16_91624cute1_E,(_ZN39_INTERNAL_6bfd9fc0_4_k_cu_f8562e16_91624cuda3std3__45__cpo6cbeginE - _ZN39_INTERNAL_6bfd9fc0_4_k_cu_f8562e16_91624cute1_E)
_ZN39_INTERNAL_6bfd9fc0_4_k_cu_f8562e16_91624cute1_E:
	.zero		1
	.type		_ZN39_INTERNAL_6bfd9fc0_4_k_cu_f8562e16_91624cuda3std3__45__cpo6cbeginE,@object
	.size		_ZN39_INTERNAL_6bfd9fc0_4_k_cu_f8562e16_91624cuda3std3__45__cpo6cbeginE,(_ZN39_INTERNAL_6bfd9fc0_4_k_cu_f8562e16_91624cuda3std3__48in_placeE - _ZN39_INTERNAL_6bfd9fc0_4_k_cu_f8562e16_91624cuda3std3__45__cpo6cbeginE)
_ZN39_INTERNAL_6bfd9fc0_4_k_cu_f8562e16_91624cuda3std3__45__cpo6cbeginE:
	.zero		1
	.type		_ZN39_INTERNAL_6bfd9fc0_4_k_cu_f8562e16_91624cuda3std3__48in_placeE,@object
	.size		_ZN39_INTERNAL_6bfd9fc0_4_k_cu_f8562e16_91624cuda3std3__48in_placeE,(_ZN39_INTERNAL_6bfd9fc0_4_k_cu_f8562e16_91624cuda3std6ranges3__45__cpo9iter_moveE - _ZN39_INTERNAL_6bfd9fc0_4_k_cu_f8562e16_91624cuda3std3__48in_placeE)
_ZN39_INTERNAL_6bfd9fc0_4_k_cu_f8562e16_91624cuda3std3__48in_placeE:
	.zero		1
	.type		_ZN39_INTERNAL_6bfd9fc0_4_k_cu_f8562e16_91624cuda3std6ranges3__45__cpo9iter_moveE,@object
	.size		_ZN39_INTERNAL_6bfd9fc0_4_k_cu_f8562e16_91624cuda3std6ranges3__45__cpo9iter_moveE,(_ZN39_INTERNAL_6bfd9fc0_4_k_cu_f8562e16_91624cuda3std3__45__cpo5beginE - _ZN39_INTERNAL_6bfd9fc0_4_k_cu_f8562e16_91624cuda3std6ranges3__45__cpo9iter_moveE)
_ZN39_INTERNAL_6bfd9fc0_4_k_cu_f8562e16_91624cuda3std6ranges3__45__cpo9iter_moveE:
	.zero		1
	.type		_ZN39_INTERNAL_6bfd9fc0_4_k_cu_f8562e16_91624cuda3std3__45__cpo5beginE,@object
	.size		_ZN39_INTERNAL_6bfd9fc0_4_k_cu_f8562e16_91624cuda3std3__45__cpo5beginE,(_ZN39_INTERNAL_6bfd9fc0_4_k_cu_f8562e16_91624cuda3std3__441_GLOBAL__N__6bfd9fc0_4_k_cu_f8562e16_91626ignoreE - _ZN39_INTERNAL_6bfd9fc0_4_k_cu_f8562e16_91624cuda3std3__45__cpo5beginE)
_ZN39_INTERNAL_6bfd9fc0_4_k_cu_f8562e16_91624cuda3std3__45__cpo5beginE:
	.zero		1
	.type		_ZN39_INTERNAL_6bfd9fc0_4_k_cu_f8562e16_91624cuda3std3__441_GLOBAL__N__6bfd9fc0_4_k_cu_f8562e16_91626ignoreE,@object
	.size		_ZN39_INTERNAL_6bfd9fc0_4_k_cu_f8562e16_91624cuda3std3__441_GLOBAL__N__6bfd9fc0_4_k_cu_f8562e16_91626ignoreE,(_ZN39_INTERNAL_6bfd9fc0_4_k_cu_f8562e16_91624cute7productE - _ZN39_INTERNAL_6bfd9fc0_4_k_cu_f8562e16_91624cuda3std3__441_GLOBAL__N__6bfd9fc0_4_k_cu_f8562e16_91626ignoreE)
_ZN39_INTERNAL_6bfd9fc0_4_k_cu_f8562e16_91624cuda3std3__441_GLOBAL__N__6bfd9fc0_4_k_cu_f8562e16_91626ignoreE:
	.zero		1
	.type		_ZN39_INTERNAL_6bfd9fc0_4_k_cu_f8562e16_91624cute7productE,@object
	.size		_ZN39_INTERNAL_6bfd9fc0_4_k_cu_f8562e16_91624cute7productE,(_ZN39_INTERNAL_6bfd9fc0_4_k_cu_f8562e16_91624cuda3std3__45__cpo3endE - _ZN39_INTERNAL_6bfd9fc0_4_k_cu_f8562e16_91624cute7productE)
_ZN39_INTERNAL_6bfd9fc0_4_k_cu_f8562e16_91624cute7productE:
	.zero		1
	.type		_ZN39_INTERNAL_6bfd9fc0_4_k_cu_f8562e16_91624cuda3std3__45__cpo3endE,@object
	.size		_ZN39_INTERNAL_6bfd9fc0_4_k_cu_f8562e16_91624cuda3std3__45__cpo3endE,(_ZN39_INTERNAL_6bfd9fc0_4_k_cu_f8562e16_91624cuda3std3__419piecewise_constructE - _ZN39_INTERNAL_6bfd9fc0_4_k_cu_f8562e16_91624cuda3std3__45__cpo3endE)
_ZN39_INTERNAL_6bfd9fc0_4_k_cu_f8562e16_91624cuda3std3__45__cpo3endE:
	.zero		1
	.type		_ZN39_INTERNAL_6bfd9fc0_4_k_cu_f8562e16_91624cuda3std3__419piecewise_constructE,@object
	.size		_ZN39_INTERNAL_6bfd9fc0_4_k_cu_f8562e16_91624cuda3std3__419piecewise_constructE,(_ZN39_INTERNAL_6bfd9fc0_4_k_cu_f8562e16_91624cuda3std3__45__cpo4cendE - _ZN39_INTERNAL_6bfd9fc0_4_k_cu_f8562e16_91624cuda3std3__419piecewise_constructE)
_ZN39_INTERNAL_6bfd9fc0_4_k_cu_f8562e16_91624cuda3std3__419piecewise_constructE:
	.zero		1
	.type		_ZN39_INTERNAL_6bfd9fc0_4_k_cu_f8562e16_91624cuda3std3__45__cpo4cendE,@object
	.size		_ZN39_INTERNAL_6bfd9fc0_4_k_cu_f8562e16_91624cuda3std3__45__cpo4cendE,(_ZN39_INTERNAL_6bfd9fc0_4_k_cu_f8562e16_91624cuda3std6ranges3__45__cpo4swapE - _ZN39_INTERNAL_6bfd9fc0_4_k_cu_f8562e16_91624cuda3std3__45__cpo4cendE)
_ZN39_INTERNAL_6bfd9fc0_4_k_cu_f8562e16_91624cuda3std3__45__cpo4cendE:
	.zero		1
	.type		_ZN39_INTERNAL_6bfd9fc0_4_k_cu_f8562e16_91624cuda3std6ranges3__45__cpo4swapE,@object
	.size		_ZN39_INTERNAL_6bfd9fc0_4_k_cu_f8562e16_91624cuda3std6ranges3__45__cpo4swapE,(.L_11 - _ZN39_INTERNAL_6bfd9fc0_4_k_cu_f8562e16_91624cuda3std6ranges3__45__cpo4swapE)
_ZN39_INTERNAL_6bfd9fc0_4_k_cu_f8562e16_91624cuda3std6ranges3__45__cpo4swapE:
	.zero		1
.L_11:


//--------------------- .nv.constant0._ZN7cutlass13device_kernelINS_4gemm6kernel13GemmUniversalIN4cute5tupleIJiiiiEEENS1_10collective13CollectiveMmaINS1_35MainloopSm100TmaUmmaWarpSpecializedILi7ELi2ELi2ENS5_IJNS4_1CILi1EEENSA_ILi2EEESB_EEEEENS5_IJNSA_ILi128EEENSA_ILi256EEENSA_ILi64EEEEEEaNS5_IJlSB_lEEEaSJ_NS4_8TiledMMAINS4_8MMA_AtomIJNS4_15SM100_MMA_S8_SSIaaiLi128ELi256ELNS4_4UMMA5MajorE0ELSO_0ELNSN_8SaturateE0EEEEEENS4_6LayoutINS5_IJSB_SB_SB_EEENS5_IJNSA_ILi0EEESU_SU_EEEEENS5_IJNS4_10UnderscoreESX_SX_EEEEENS4_23SM90_TMA_LOAD_MULTICASTENS4_14ComposedLayoutINS4_7SwizzleILi2ELi4ELi3EEENS4_18smem_ptr_flag_bitsILi8EEENSS_INS5_IJNSA_ILi8EEESH_EEENS5_IJSH_SB_EEEEEEEvNS4_8identityENS4_13SM90_TMA_LOADES1A_vS1B_EENS_8epilogue10collective18CollectiveEpilogueINS1E_23Sm100TmaWarpSpecializedILi4ELi2ELi64ELb0ELb0EEEJSI_NS5_IJNSS_ISF_SB_EENSS_ISH_SB_EEEEEaSJ_aSJ_NS1E_6fusion15FusionCallbacksIS1I_NS1M_17LinearCombinationIaiaiLNS_15FloatRoundStyleE2EEESI_S1L_JEEENS4_5SM1004TMEM4LOAD26SM100_TMEM_LOAD_32dp32b64xES1C_S1A_NS4_39AutoVectorizingCopyWithAssumedAlignmentILi128EEENS4_14SM90_TMA_STOREES1A_S1X_S1X_EEEvvEEEEvNT_6ParamsE --------------------------
	.section	.nv.constant0._ZN7cutlass13device_kernelINS_4gemm6kernel13GemmUniversalIN4cute5tupleIJiiiiEEENS1_10collective13CollectiveMmaINS1_35MainloopSm100TmaUmmaWarpSpecializedILi7ELi2ELi2ENS5_IJNS4_1CILi1EEENSA_ILi2EEESB_EEEEENS5_IJNSA_ILi128EEENSA_ILi256EEENSA_ILi64EEEEEEaNS5_IJlSB_lEEEaSJ_NS4_8TiledMMAINS4_8MMA_AtomIJNS4_15SM100_MMA_S8_SSIaaiLi128ELi256ELNS4_4UMMA5MajorE0ELSO_0ELNSN_8SaturateE0EEEEEENS4_6LayoutINS5_IJSB_SB_SB_EEENS5_IJNSA_ILi0EEESU_SU_EEEEENS5_IJNS4_10UnderscoreESX_SX_EEEEENS4_23SM90_TMA_LOAD_MULTICASTENS4_14ComposedLayoutINS4_7SwizzleILi2ELi4ELi3EEENS4_18smem_ptr_flag_bitsILi8EEENSS_INS5_IJNSA_ILi8EEESH_EEENS5_IJSH_SB_EEEEEEEvNS4_8identityENS4_13SM90_TMA_LOADES1A_vS1B_EENS_8epilogue10collective18CollectiveEpilogueINS1E_23Sm100TmaWarpSpecializedILi4ELi2ELi64ELb0ELb0EEEJSI_NS5_IJNSS_ISF_SB_EENSS_ISH_SB_EEEEEaSJ_aSJ_NS1E_6fusion15FusionCallbacksIS1I_NS1M_17LinearCombinationIaiaiLNS_15FloatRoundStyleE2EEESI_S1L_JEEENS4_5SM1004TMEM4LOAD26SM100_TMEM_LOAD_32dp32b64xES1C_S1A_NS4_39AutoVectorizingCopyWithAssumedAlignmentILi128EEENS4_14SM90_TMA_STOREES1A_S1X_S1X_EEEvvEEEEvNT_6ParamsE,"a",@progbits
	.sectionflags	@""
	.align	4
.nv.constant0._ZN7cutlass13device_kernelINS_4gemm6kernel13GemmUniversalIN4cute5tupleIJiiiiEEENS1_10collective13CollectiveMmaINS1_35MainloopSm100TmaUmmaWarpSpecializedILi7ELi2ELi2ENS5_IJNS4_1CILi1EEENSA_ILi2EEESB_EEEEENS5_IJNSA_ILi128EEENSA_ILi256EEENSA_ILi64EEEEEEaNS5_IJlSB_lEEEaSJ_NS4_8TiledMMAINS4_8MMA_AtomIJNS4_15SM100_MMA_S8_SSIaaiLi128ELi256ELNS4_4UMMA5MajorE0ELSO_0ELNSN_8SaturateE0EEEEEENS4_6LayoutINS5_IJSB_SB_SB_EEENS5_IJNSA_ILi0EEESU_SU_EEEEENS5_IJNS4_10UnderscoreESX_SX_EEEEENS4_23SM90_TMA_LOAD_MULTICASTENS4_14ComposedLayoutINS4_7SwizzleILi2ELi4ELi3EEENS4_18smem_ptr_flag_bitsILi8EEENSS_INS5_IJNSA_ILi8EEESH_EEENS5_IJSH_SB_EEEEEEEvNS4_8identityENS4_13SM90_TMA_LOADES1A_vS1B_EENS_8epilogue10collective18CollectiveEpilogueINS1E_23Sm100TmaWarpSpecializedILi4ELi2ELi64ELb0ELb0EEEJSI_NS5_IJNSS_ISF_SB_EENSS_ISH_SB_EEEEEaSJ_aSJ_NS1E_6fusion15FusionCallbacksIS1I_NS1M_17LinearCombinationIaiaiLNS_15FloatRoundStyleE2EEESI_S1L_JEEENS4_5SM1004TMEM4LOAD26SM100_TMEM_LOAD_32dp32b64xES1C_S1A_NS4_39AutoVectorizingCopyWithAssumedAlignmentILi128EEENS4_14SM90_TMA_STOREES1A_S1X_S1X_EEEvvEEEEvNT_6ParamsE:
	.zero		2944


//--------------------- SYMBOLS --------------------------

	.type		.nv.reservedSmem.offset0,@object
	.size		.nv.reservedSmem.offset0,0x4
	.type		.nv.reservedSmem.cap,@object
	.size		.nv.reservedSmem.cap,0x4
	.type		__assertfail,@function
